//
// Generated by NVIDIA NVVM Compiler
//
// Compiler Build ID: CL-36424714
// Cuda compilation tools, release 13.0, V13.0.88
// Based on NVVM 20.0.0
//

.version 9.0
.target sm_100
.address_size 64

	// .globl	default_function_kernel0
// _ZZ24default_function_kernel0E15pad_temp_shared has been demoted
// _ZZ24default_function_kernel0E13kernel_shared has been demoted
.extern .shared .align 16 .b8 shared_input[];

.visible .entry default_function_kernel0(
	.param .u64 .ptr .align 1 default_function_kernel0_param_0,
	.param .u64 .ptr .align 1 default_function_kernel0_param_1,
	.param .u64 .ptr .align 1 default_function_kernel0_param_2
)
{
	.reg .pred 	%p<220>;
	.reg .b16 	%rs<144>;
	.reg .b32 	%r<370>;
	.reg .b32 	%f<652>;
	.reg .b64 	%rd<55>;
	// demoted variable
	.shared .align 4 .b8 _ZZ24default_function_kernel0E15pad_temp_shared[11136];
	// demoted variable
	.shared .align 4 .b8 _ZZ24default_function_kernel0E13kernel_shared[4608];
	mov.u32 	%r93, %tid.z;
	shl.b32 	%r94, %r93, 1;
	mov.u32 	%r95, %tid.y;
	mul.lo.s32 	%r96, %r95, 13;
	mul.lo.s32 	%r97, %r93, 116;
	mov.u32 	%r98, %ctaid.x;
	shl.b32 	%r99, %r98, 2;
	shl.b32 	%r100, %r93, 2;
	shl.b32 	%r101, %r93, 5;
	mov.u32 	%r102, %ctaid.z;
	shl.b32 	%r103, %r102, 4;
	add.s32 	%r104, %r103, %r100;
	cvt.u16.u32 	%rs3, %r96;
	mul.hi.u16 	%rs4, %rs3, 12053;
	shr.u16 	%rs5, %rs4, 6;
	cvt.u32.u16 	%r105, %rs5;
	add.s32 	%r1, %r94, %r105;
	mul.hi.u16 	%rs6, %rs3, 10923;
	cvt.u32.u16 	%r106, %rs6;
	add.s32 	%r2, %r97, %r106;
	add.s32 	%r107, %r96, -348;
	setp.lt.u32 	%p3, %r95, 27;
	selp.b32 	%r108, %r96, %r107, %p3;
	mul.lo.s16 	%rs7, %rs6, 6;
	sub.s16 	%rs8, %rs3, %rs7;
	cvt.u32.u16 	%r109, %rs8;
	or.b32  	%r3, %r99, %r109;
	add.s32 	%r4, %r99, %r109;
	mul.wide.u16 	%r110, %rs5, 3136;
	cvt.u16.u32 	%rs9, %r108;
	mul.hi.u16 	%rs10, %rs9, -21845;
	shr.u16 	%rs11, %rs10, 2;
	mul.lo.s16 	%rs12, %rs11, 56;
	cvt.u32.u16 	%r111, %rs12;
	or.b32  	%r112, %r110, %r109;
	add.s32 	%r5, %r112, %r111;
	add.s32 	%r113, %r96, 1;
	cvt.u16.u32 	%rs13, %r113;
	mul.hi.u16 	%rs14, %rs13, -17325;
	shr.u16 	%rs15, %rs14, 8;
	cvt.u32.u16 	%r114, %rs15;
	add.s32 	%r6, %r94, %r114;
	mul.hi.u16 	%rs16, %rs13, 10923;
	cvt.u32.u16 	%r115, %rs16;
	add.s32 	%r7, %r97, %r115;
	add.s32 	%r116, %r96, -347;
	selp.b32 	%r117, %r113, %r116, %p3;
	mul.lo.s16 	%rs17, %rs16, 6;
	sub.s16 	%rs18, %rs13, %rs17;
	cvt.u32.u16 	%r118, %rs18;
	or.b32  	%r8, %r99, %r118;
	add.s32 	%r9, %r99, %r118;
	mul.wide.u16 	%r119, %rs15, 3136;
	cvt.u16.u32 	%rs19, %r117;
	mul.hi.u16 	%rs20, %rs19, -21845;
	shr.u16 	%rs21, %rs20, 2;
	mul.lo.s16 	%rs22, %rs21, 56;
	cvt.u32.u16 	%r120, %rs22;
	or.b32  	%r121, %r119, %r118;
	add.s32 	%r10, %r121, %r120;
	add.s32 	%r122, %r96, 2;
	cvt.u16.u32 	%rs23, %r122;
	mul.hi.u16 	%rs24, %rs23, -17325;
	shr.u16 	%rs25, %rs24, 8;
	cvt.u32.u16 	%r123, %rs25;
	add.s32 	%r11, %r94, %r123;
	mul.hi.u16 	%rs26, %rs23, 10923;
	cvt.u32.u16 	%r124, %rs26;
	add.s32 	%r12, %r97, %r124;
	add.s32 	%r125, %r96, -346;
	selp.b32 	%r126, %r122, %r125, %p3;
	mul.lo.s16 	%rs27, %rs26, 6;
	sub.s16 	%rs28, %rs23, %rs27;
	cvt.u32.u16 	%r127, %rs28;
	or.b32  	%r13, %r99, %r127;
	add.s32 	%r14, %r99, %r127;
	mul.wide.u16 	%r128, %rs25, 3136;
	cvt.u16.u32 	%rs29, %r126;
	mul.hi.u16 	%rs30, %rs29, -21845;
	shr.u16 	%rs31, %rs30, 2;
	mul.lo.s16 	%rs32, %rs31, 56;
	cvt.u32.u16 	%r129, %rs32;
	or.b32  	%r130, %r128, %r127;
	add.s32 	%r15, %r130, %r129;
	add.s32 	%r131, %r96, 3;
	cvt.u16.u32 	%rs33, %r131;
	mul.hi.u16 	%rs34, %rs33, -17325;
	shr.u16 	%rs35, %rs34, 8;
	cvt.u32.u16 	%r132, %rs35;
	add.s32 	%r16, %r94, %r132;
	mul.hi.u16 	%rs36, %rs33, 10923;
	cvt.u32.u16 	%r133, %rs36;
	add.s32 	%r17, %r97, %r133;
	add.s32 	%r134, %r96, -345;
	selp.b32 	%r135, %r131, %r134, %p3;
	mul.lo.s16 	%rs37, %rs36, 6;
	sub.s16 	%rs38, %rs33, %rs37;
	cvt.u32.u16 	%r136, %rs38;
	or.b32  	%r18, %r99, %r136;
	add.s32 	%r19, %r99, %r136;
	mul.wide.u16 	%r137, %rs35, 3136;
	cvt.u16.u32 	%rs39, %r135;
	mul.hi.u16 	%rs40, %rs39, -21845;
	shr.u16 	%rs41, %rs40, 2;
	mul.lo.s16 	%rs42, %rs41, 56;
	cvt.u32.u16 	%r138, %rs42;
	or.b32  	%r139, %r137, %r136;
	add.s32 	%r20, %r139, %r138;
	add.s32 	%r140, %r96, 4;
	cvt.u16.u32 	%rs43, %r140;
	mul.hi.u16 	%rs44, %rs43, -17325;
	shr.u16 	%rs45, %rs44, 8;
	cvt.u32.u16 	%r141, %rs45;
	add.s32 	%r21, %r94, %r141;
	mul.hi.u16 	%rs46, %rs43, 10923;
	cvt.u32.u16 	%r142, %rs46;
	add.s32 	%r22, %r97, %r142;
	add.s32 	%r143, %r96, -344;
	selp.b32 	%r144, %r140, %r143, %p3;
	mul.lo.s16 	%rs47, %rs46, 6;
	sub.s16 	%rs48, %rs43, %rs47;
	cvt.u32.u16 	%r145, %rs48;
	or.b32  	%r23, %r99, %r145;
	add.s32 	%r24, %r99, %r145;
	mul.wide.u16 	%r146, %rs45, 3136;
	cvt.u16.u32 	%rs49, %r144;
	mul.hi.u16 	%rs50, %rs49, -21845;
	shr.u16 	%rs51, %rs50, 2;
	mul.lo.s16 	%rs52, %rs51, 56;
	cvt.u32.u16 	%r147, %rs52;
	or.b32  	%r148, %r146, %r145;
	add.s32 	%r25, %r148, %r147;
	add.s32 	%r149, %r96, 5;
	cvt.u16.u32 	%rs53, %r149;
	mul.hi.u16 	%rs54, %rs53, -17325;
	shr.u16 	%rs55, %rs54, 8;
	cvt.u32.u16 	%r150, %rs55;
	add.s32 	%r26, %r94, %r150;
	mul.hi.u16 	%rs56, %rs53, 10923;
	cvt.u32.u16 	%r151, %rs56;
	add.s32 	%r27, %r97, %r151;
	add.s32 	%r152, %r96, -343;
	selp.b32 	%r153, %r149, %r152, %p3;
	mul.lo.s16 	%rs57, %rs56, 6;
	sub.s16 	%rs58, %rs53, %rs57;
	cvt.u32.u16 	%r154, %rs58;
	or.b32  	%r28, %r99, %r154;
	add.s32 	%r29, %r99, %r154;
	mul.wide.u16 	%r155, %rs55, 3136;
	cvt.u16.u32 	%rs59, %r153;
	mul.hi.u16 	%rs60, %rs59, -21845;
	shr.u16 	%rs61, %rs60, 2;
	mul.lo.s16 	%rs62, %rs61, 56;
	cvt.u32.u16 	%r156, %rs62;
	or.b32  	%r157, %r155, %r154;
	add.s32 	%r30, %r157, %r156;
	add.s32 	%r158, %r96, 6;
	cvt.u16.u32 	%rs63, %r158;
	mul.hi.u16 	%rs64, %rs63, -17325;
	shr.u16 	%rs65, %rs64, 8;
	cvt.u32.u16 	%r159, %rs65;
	add.s32 	%r31, %r94, %r159;
	mul.hi.u16 	%rs66, %rs63, 10923;
	cvt.u32.u16 	%r160, %rs66;
	add.s32 	%r32, %r97, %r160;
	add.s32 	%r161, %r96, -342;
	selp.b32 	%r162, %r158, %r161, %p3;
	mul.lo.s16 	%rs67, %rs66, 6;
	sub.s16 	%rs68, %rs63, %rs67;
	cvt.u32.u16 	%r163, %rs68;
	or.b32  	%r33, %r99, %r163;
	add.s32 	%r34, %r99, %r163;
	mul.wide.u16 	%r164, %rs65, 3136;
	cvt.u16.u32 	%rs69, %r162;
	mul.hi.u16 	%rs70, %rs69, -21845;
	shr.u16 	%rs71, %rs70, 2;
	mul.lo.s16 	%rs72, %rs71, 56;
	cvt.u32.u16 	%r165, %rs72;
	or.b32  	%r166, %r164, %r163;
	add.s32 	%r35, %r166, %r165;
	add.s32 	%r167, %r96, 7;
	cvt.u16.u32 	%rs73, %r167;
	mul.hi.u16 	%rs74, %rs73, -17325;
	shr.u16 	%rs75, %rs74, 8;
	cvt.u32.u16 	%r168, %rs75;
	add.s32 	%r36, %r94, %r168;
	mul.hi.u16 	%rs76, %rs73, 10923;
	cvt.u32.u16 	%r169, %rs76;
	add.s32 	%r37, %r97, %r169;
	add.s32 	%r170, %r96, -341;
	selp.b32 	%r171, %r167, %r170, %p3;
	mul.lo.s16 	%rs77, %rs76, 6;
	sub.s16 	%rs78, %rs73, %rs77;
	cvt.u32.u16 	%r172, %rs78;
	or.b32  	%r38, %r99, %r172;
	add.s32 	%r39, %r99, %r172;
	mul.wide.u16 	%r173, %rs75, 3136;
	cvt.u16.u32 	%rs79, %r171;
	mul.hi.u16 	%rs80, %rs79, -21845;
	shr.u16 	%rs81, %rs80, 2;
	mul.lo.s16 	%rs82, %rs81, 56;
	cvt.u32.u16 	%r174, %rs82;
	or.b32  	%r175, %r173, %r172;
	add.s32 	%r40, %r175, %r174;
	add.s32 	%r176, %r96, 8;
	cvt.u16.u32 	%rs83, %r176;
	mul.hi.u16 	%rs84, %rs83, -17325;
	shr.u16 	%rs85, %rs84, 8;
	cvt.u32.u16 	%r177, %rs85;
	add.s32 	%r41, %r94, %r177;
	mul.hi.u16 	%rs86, %rs83, 10923;
	cvt.u32.u16 	%r178, %rs86;
	add.s32 	%r42, %r97, %r178;
	add.s32 	%r179, %r96, -340;
	selp.b32 	%r180, %r176, %r179, %p3;
	mul.lo.s16 	%rs87, %rs86, 6;
	sub.s16 	%rs88, %rs83, %rs87;
	cvt.u32.u16 	%r181, %rs88;
	or.b32  	%r43, %r99, %r181;
	add.s32 	%r44, %r99, %r181;
	mul.wide.u16 	%r182, %rs85, 3136;
	cvt.u16.u32 	%rs89, %r180;
	mul.hi.u16 	%rs90, %rs89, -21845;
	shr.u16 	%rs91, %rs90, 2;
	mul.lo.s16 	%rs92, %rs91, 56;
	cvt.u32.u16 	%r183, %rs92;
	or.b32  	%r184, %r182, %r181;
	add.s32 	%r45, %r184, %r183;
	add.s32 	%r185, %r96, 9;
	cvt.u16.u32 	%rs93, %r185;
	mul.hi.u16 	%rs94, %rs93, -17325;
	shr.u16 	%rs95, %rs94, 8;
	cvt.u32.u16 	%r186, %rs95;
	add.s32 	%r46, %r94, %r186;
	mul.hi.u16 	%rs96, %rs93, 10923;
	cvt.u32.u16 	%r187, %rs96;
	add.s32 	%r47, %r97, %r187;
	add.s32 	%r188, %r96, -339;
	selp.b32 	%r189, %r185, %r188, %p3;
	mul.lo.s16 	%rs97, %rs96, 6;
	sub.s16 	%rs98, %rs93, %rs97;
	cvt.u32.u16 	%r190, %rs98;
	or.b32  	%r48, %r99, %r190;
	add.s32 	%r49, %r99, %r190;
	mul.wide.u16 	%r191, %rs95, 3136;
	cvt.u16.u32 	%rs99, %r189;
	mul.hi.u16 	%rs100, %rs99, -21845;
	shr.u16 	%rs101, %rs100, 2;
	mul.lo.s16 	%rs102, %rs101, 56;
	cvt.u32.u16 	%r192, %rs102;
	or.b32  	%r193, %r191, %r190;
	add.s32 	%r50, %r193, %r192;
	add.s32 	%r194, %r96, 10;
	cvt.u16.u32 	%rs103, %r194;
	mul.hi.u16 	%rs104, %rs103, -17325;
	shr.u16 	%rs105, %rs104, 8;
	cvt.u32.u16 	%r195, %rs105;
	add.s32 	%r51, %r94, %r195;
	mul.hi.u16 	%rs106, %rs103, 10923;
	cvt.u32.u16 	%r196, %rs106;
	add.s32 	%r52, %r97, %r196;
	add.s32 	%r197, %r96, -338;
	setp.lt.u32 	%p4, %r95, 26;
	selp.b32 	%r198, %r194, %r197, %p4;
	mul.lo.s16 	%rs107, %rs106, 6;
	sub.s16 	%rs108, %rs103, %rs107;
	cvt.u32.u16 	%r199, %rs108;
	or.b32  	%r53, %r99, %r199;
	add.s32 	%r54, %r99, %r199;
	mul.wide.u16 	%r200, %rs105, 3136;
	cvt.u16.u32 	%rs109, %r198;
	mul.hi.u16 	%rs110, %rs109, -21845;
	shr.u16 	%rs111, %rs110, 2;
	mul.lo.s16 	%rs112, %rs111, 56;
	cvt.u32.u16 	%r201, %rs112;
	or.b32  	%r202, %r200, %r199;
	add.s32 	%r55, %r202, %r201;
	add.s32 	%r203, %r96, 11;
	cvt.u16.u32 	%rs113, %r203;
	mul.hi.u16 	%rs114, %rs113, -17325;
	shr.u16 	%rs115, %rs114, 8;
	cvt.u32.u16 	%r204, %rs115;
	add.s32 	%r56, %r94, %r204;
	mul.hi.u16 	%rs116, %rs113, 10923;
	cvt.u32.u16 	%r205, %rs116;
	add.s32 	%r57, %r97, %r205;
	add.s32 	%r206, %r96, -337;
	selp.b32 	%r207, %r203, %r206, %p4;
	mul.lo.s16 	%rs117, %rs116, 6;
	sub.s16 	%rs118, %rs113, %rs117;
	cvt.u32.u16 	%r208, %rs118;
	or.b32  	%r58, %r99, %r208;
	add.s32 	%r59, %r99, %r208;
	mul.wide.u16 	%r209, %rs115, 3136;
	cvt.u16.u32 	%rs119, %r207;
	mul.hi.u16 	%rs120, %rs119, -21845;
	shr.u16 	%rs121, %rs120, 2;
	mul.lo.s16 	%rs122, %rs121, 56;
	cvt.u32.u16 	%r210, %rs122;
	or.b32  	%r211, %r209, %r208;
	add.s32 	%r60, %r211, %r210;
	add.s32 	%r212, %r96, 12;
	cvt.u16.u32 	%rs123, %r212;
	mul.hi.u16 	%rs124, %rs123, -17325;
	shr.u16 	%rs125, %rs124, 8;
	cvt.u32.u16 	%r213, %rs125;
	add.s32 	%r61, %r94, %r213;
	mul.hi.u16 	%rs126, %rs123, 10923;
	cvt.u32.u16 	%r214, %rs126;
	add.s32 	%r62, %r97, %r214;
	add.s32 	%r215, %r96, -336;
	selp.b32 	%r216, %r212, %r215, %p4;
	mul.lo.s16 	%rs127, %rs126, 6;
	sub.s16 	%rs128, %rs123, %rs127;
	cvt.u32.u16 	%r217, %rs128;
	or.b32  	%r63, %r99, %r217;
	add.s32 	%r64, %r99, %r217;
	mul.wide.u16 	%r218, %rs125, 3136;
	cvt.u16.u32 	%rs129, %r216;
	mul.hi.u16 	%rs130, %rs129, -21845;
	shr.u16 	%rs131, %rs130, 2;
	mul.lo.s16 	%rs132, %rs131, 56;
	cvt.u32.u16 	%r219, %rs132;
	or.b32  	%r220, %r218, %r217;
	add.s32 	%r65, %r220, %r219;
	cvt.u16.u32 	%rs133, %r95;
	shl.b16 	%rs134, %rs133, 1;
	mul.hi.u16 	%rs135, %rs134, 2731;
	cvt.u32.u16 	%r221, %rs135;
	add.s32 	%r66, %r100, %r221;
	mul.hi.u16 	%rs136, %rs134, 21846;
	cvt.u32.u16 	%r222, %rs136;
	add.s32 	%r67, %r101, %r222;
	add.s32 	%r68, %r104, %r221;
	mul.wide.u16 	%r69, %rs135, 576;
	mul.lo.s16 	%rs137, %rs135, 24;
	sub.s16 	%rs138, %rs134, %rs137;
	mul.lo.s16 	%rs1, %rs138, 3;
	or.b16  	%rs139, %rs134, 1;
	mul.hi.u16 	%rs140, %rs139, 2731;
	cvt.u32.u16 	%r223, %rs140;
	add.s32 	%r70, %r100, %r223;
	mul.hi.u16 	%rs141, %rs139, 21846;
	cvt.u32.u16 	%r224, %rs141;
	add.s32 	%r71, %r101, %r224;
	add.s32 	%r72, %r104, %r223;
	mul.wide.u16 	%r73, %rs140, 576;
	mul.lo.s16 	%rs142, %rs140, 24;
	sub.s16 	%rs143, %rs139, %rs142;
	mul.lo.s16 	%rs2, %rs143, 3;
	mov.b32 	%r366, 0;
	mov.f32 	%f636, 0f00000000;
	cvt.u64.u16 	%rd37, %rs1;
	cvt.u64.u32 	%rd38, %r69;
	add.s64 	%rd39, %rd38, %rd37;
	cvt.u64.u16 	%rd44, %rs2;
	cvt.u64.u32 	%rd45, %r73;
	add.s64 	%rd46, %rd45, %rd44;
	mov.f32 	%f637, %f636;
	mov.f32 	%f638, %f636;
	mov.f32 	%f639, %f636;
	mov.f32 	%f640, %f636;
	mov.f32 	%f641, %f636;
	mov.f32 	%f642, %f636;
	mov.f32 	%f643, %f636;
	mov.f32 	%f644, %f636;
	mov.f32 	%f645, %f636;
	mov.f32 	%f646, %f636;
	mov.f32 	%f647, %f636;
	mov.f32 	%f648, %f636;
	mov.f32 	%f649, %f636;
	mov.f32 	%f650, %f636;
	mov.f32 	%f651, %f636;
$L__BB0_1:
	ld.param.u64 	%rd52, [default_function_kernel0_param_0];
	cvta.to.global.u64 	%rd1, %rd52;
	mov.u32 	%r225, %tid.z;
	mov.u32 	%r226, %tid.y;
	mul.lo.s32 	%r227, %r226, 13;
	mad.lo.s32 	%r228, %r225, 696, %r227;
	shl.b32 	%r229, %r228, 2;
	mov.u32 	%r230, _ZZ24default_function_kernel0E15pad_temp_shared;
	add.s32 	%r77, %r230, %r229;
	setp.gt.u32 	%p5, %r226, 53;
	setp.gt.u32 	%p6, %r228, 2783;
	setp.gt.u32 	%p7, %r2, 463;
	setp.gt.u32 	%p8, %r1, 7;
	bar.sync 	0;
	mov.u32 	%r232, %ctaid.x;
	shl.b32 	%r233, %r232, 2;
	mad.lo.s32 	%r234, %r225, 6272, %r233;
	mad.lo.s32 	%r235, %r366, 25088, %r234;
	add.s32 	%r78, %r235, -57;
	or.pred  	%p9, %p8, %p7;
	or.pred  	%p10, %p9, %p6;
	or.pred  	%p11, %p10, %p5;
	@%p11 bra 	$L__BB0_5;
	setp.gt.u32 	%p12, %r4, 56;
	setp.eq.s32 	%p13, %r3, 0;
	setp.lt.u32 	%p14, %r226, 27;
	add.s32 	%r239, %r227, -348;
	selp.b32 	%r240, %r227, %r239, %p14;
	add.s32 	%r241, %r240, -342;
	setp.lt.u32 	%p15, %r241, -336;
	or.pred  	%p16, %p15, %p13;
	or.pred  	%p17, %p16, %p12;
	mov.f32 	%f623, 0f00000000;
	@%p17 bra 	$L__BB0_4;
	add.s32 	%r242, %r78, %r5;
	mul.wide.s32 	%rd9, %r242, 4;
	add.s64 	%rd10, %rd1, %rd9;
	ld.global.nc.f32 	%f623, [%rd10];
$L__BB0_4:
	st.shared.f32 	[%r77], %f623;
$L__BB0_5:
	setp.gt.u32 	%p18, %r228, 2782;
	setp.gt.u32 	%p19, %r7, 463;
	setp.gt.u32 	%p20, %r6, 7;
	setp.gt.u32 	%p21, %r226, 53;
	or.pred  	%p22, %p20, %p19;
	or.pred  	%p23, %p22, %p18;
	or.pred  	%p24, %p23, %p21;
	@%p24 bra 	$L__BB0_9;
	setp.gt.u32 	%p25, %r9, 56;
	setp.eq.s32 	%p26, %r8, 0;
	setp.lt.u32 	%p27, %r226, 27;
	selp.b32 	%r246, 1, -347, %p27;
	mad.lo.s32 	%r247, %r226, 13, %r246;
	add.s32 	%r248, %r247, -342;
	setp.lt.u32 	%p28, %r248, -336;
	or.pred  	%p29, %p28, %p26;
	or.pred  	%p30, %p29, %p25;
	mov.f32 	%f624, 0f00000000;
	@%p30 bra 	$L__BB0_8;
	add.s32 	%r249, %r78, %r10;
	mul.wide.s32 	%rd11, %r249, 4;
	add.s64 	%rd12, %rd1, %rd11;
	ld.global.nc.f32 	%f624, [%rd12];
$L__BB0_8:
	st.shared.f32 	[%r77+4], %f624;
$L__BB0_9:
	setp.gt.u32 	%p31, %r228, 2781;
	setp.gt.u32 	%p32, %r12, 463;
	setp.gt.u32 	%p33, %r11, 7;
	setp.gt.u32 	%p34, %r226, 53;
	or.pred  	%p35, %p33, %p32;
	or.pred  	%p36, %p35, %p31;
	or.pred  	%p37, %p36, %p34;
	@%p37 bra 	$L__BB0_13;
	setp.gt.u32 	%p38, %r14, 56;
	setp.eq.s32 	%p39, %r13, 0;
	setp.lt.u32 	%p40, %r226, 27;
	selp.b32 	%r253, 2, -346, %p40;
	mad.lo.s32 	%r254, %r226, 13, %r253;
	add.s32 	%r255, %r254, -342;
	setp.lt.u32 	%p41, %r255, -336;
	or.pred  	%p42, %p41, %p39;
	or.pred  	%p43, %p42, %p38;
	mov.f32 	%f625, 0f00000000;
	@%p43 bra 	$L__BB0_12;
	add.s32 	%r256, %r78, %r15;
	mul.wide.s32 	%rd13, %r256, 4;
	add.s64 	%rd14, %rd1, %rd13;
	ld.global.nc.f32 	%f625, [%rd14];
$L__BB0_12:
	st.shared.f32 	[%r77+8], %f625;
$L__BB0_13:
	setp.gt.u32 	%p44, %r228, 2780;
	setp.gt.u32 	%p45, %r17, 463;
	setp.gt.u32 	%p46, %r16, 7;
	setp.gt.u32 	%p47, %r226, 53;
	or.pred  	%p48, %p46, %p45;
	or.pred  	%p49, %p48, %p44;
	or.pred  	%p50, %p49, %p47;
	@%p50 bra 	$L__BB0_17;
	setp.gt.u32 	%p51, %r19, 56;
	setp.eq.s32 	%p52, %r18, 0;
	setp.lt.u32 	%p53, %r226, 27;
	selp.b32 	%r260, 3, -345, %p53;
	mad.lo.s32 	%r261, %r226, 13, %r260;
	add.s32 	%r262, %r261, -342;
	setp.lt.u32 	%p54, %r262, -336;
	or.pred  	%p55, %p54, %p52;
	or.pred  	%p56, %p55, %p51;
	mov.f32 	%f626, 0f00000000;
	@%p56 bra 	$L__BB0_16;
	add.s32 	%r263, %r78, %r20;
	mul.wide.s32 	%rd15, %r263, 4;
	add.s64 	%rd16, %rd1, %rd15;
	ld.global.nc.f32 	%f626, [%rd16];
$L__BB0_16:
	st.shared.f32 	[%r77+12], %f626;
$L__BB0_17:
	setp.gt.u32 	%p57, %r228, 2779;
	setp.gt.u32 	%p58, %r22, 463;
	setp.gt.u32 	%p59, %r21, 7;
	setp.gt.u32 	%p60, %r226, 53;
	or.pred  	%p61, %p59, %p58;
	or.pred  	%p62, %p61, %p57;
	or.pred  	%p63, %p62, %p60;
	@%p63 bra 	$L__BB0_21;
	setp.gt.u32 	%p64, %r24, 56;
	setp.eq.s32 	%p65, %r23, 0;
	setp.lt.u32 	%p66, %r226, 27;
	selp.b32 	%r267, 4, -344, %p66;
	mad.lo.s32 	%r268, %r226, 13, %r267;
	add.s32 	%r269, %r268, -342;
	setp.lt.u32 	%p67, %r269, -336;
	or.pred  	%p68, %p67, %p65;
	or.pred  	%p69, %p68, %p64;
	mov.f32 	%f627, 0f00000000;
	@%p69 bra 	$L__BB0_20;
	add.s32 	%r270, %r78, %r25;
	mul.wide.s32 	%rd17, %r270, 4;
	add.s64 	%rd18, %rd1, %rd17;
	ld.global.nc.f32 	%f627, [%rd18];
$L__BB0_20:
	st.shared.f32 	[%r77+16], %f627;
$L__BB0_21:
	setp.gt.u32 	%p70, %r228, 2778;
	setp.gt.u32 	%p71, %r27, 463;
	setp.gt.u32 	%p72, %r26, 7;
	setp.gt.u32 	%p73, %r226, 53;
	or.pred  	%p74, %p72, %p71;
	or.pred  	%p75, %p74, %p70;
	or.pred  	%p76, %p75, %p73;
	@%p76 bra 	$L__BB0_25;
	setp.gt.u32 	%p77, %r29, 56;
	setp.eq.s32 	%p78, %r28, 0;
	setp.lt.u32 	%p79, %r226, 27;
	selp.b32 	%r274, 5, -343, %p79;
	mad.lo.s32 	%r275, %r226, 13, %r274;
	add.s32 	%r276, %r275, -342;
	setp.lt.u32 	%p80, %r276, -336;
	or.pred  	%p81, %p80, %p78;
	or.pred  	%p82, %p81, %p77;
	mov.f32 	%f628, 0f00000000;
	@%p82 bra 	$L__BB0_24;
	add.s32 	%r277, %r78, %r30;
	mul.wide.s32 	%rd19, %r277, 4;
	add.s64 	%rd20, %rd1, %rd19;
	ld.global.nc.f32 	%f628, [%rd20];
$L__BB0_24:
	st.shared.f32 	[%r77+20], %f628;
$L__BB0_25:
	setp.gt.u32 	%p83, %r228, 2777;
	setp.gt.u32 	%p84, %r32, 463;
	setp.gt.u32 	%p85, %r31, 7;
	setp.gt.u32 	%p86, %r226, 53;
	or.pred  	%p87, %p85, %p84;
	or.pred  	%p88, %p87, %p83;
	or.pred  	%p89, %p88, %p86;
	@%p89 bra 	$L__BB0_29;
	setp.gt.u32 	%p90, %r34, 56;
	setp.eq.s32 	%p91, %r33, 0;
	setp.lt.u32 	%p92, %r226, 27;
	selp.b32 	%r281, 6, -342, %p92;
	mad.lo.s32 	%r282, %r226, 13, %r281;
	add.s32 	%r283, %r282, -342;
	setp.lt.u32 	%p93, %r283, -336;
	or.pred  	%p94, %p93, %p91;
	or.pred  	%p95, %p94, %p90;
	mov.f32 	%f629, 0f00000000;
	@%p95 bra 	$L__BB0_28;
	add.s32 	%r284, %r78, %r35;
	mul.wide.s32 	%rd21, %r284, 4;
	add.s64 	%rd22, %rd1, %rd21;
	ld.global.nc.f32 	%f629, [%rd22];
$L__BB0_28:
	st.shared.f32 	[%r77+24], %f629;
$L__BB0_29:
	setp.gt.u32 	%p96, %r226, 52;
	setp.gt.u32 	%p97, %r228, 2776;
	setp.gt.u32 	%p98, %r37, 463;
	setp.gt.u32 	%p99, %r36, 7;
	or.pred  	%p100, %p99, %p98;
	or.pred  	%p101, %p100, %p97;
	or.pred  	%p102, %p101, %p96;
	@%p102 bra 	$L__BB0_33;
	setp.gt.u32 	%p103, %r39, 56;
	setp.eq.s32 	%p104, %r38, 0;
	setp.lt.u32 	%p105, %r226, 27;
	selp.b32 	%r288, 7, -341, %p105;
	mad.lo.s32 	%r289, %r226, 13, %r288;
	add.s32 	%r290, %r289, -342;
	setp.lt.u32 	%p106, %r290, -336;
	or.pred  	%p107, %p106, %p104;
	or.pred  	%p108, %p107, %p103;
	mov.f32 	%f630, 0f00000000;
	@%p108 bra 	$L__BB0_32;
	add.s32 	%r291, %r78, %r40;
	mul.wide.s32 	%rd23, %r291, 4;
	add.s64 	%rd24, %rd1, %rd23;
	ld.global.nc.f32 	%f630, [%rd24];
$L__BB0_32:
	st.shared.f32 	[%r77+28], %f630;
$L__BB0_33:
	setp.gt.u32 	%p109, %r228, 2775;
	setp.gt.u32 	%p110, %r42, 463;
	setp.gt.u32 	%p111, %r41, 7;
	setp.gt.u32 	%p112, %r226, 52;
	or.pred  	%p113, %p111, %p110;
	or.pred  	%p114, %p113, %p109;
	or.pred  	%p115, %p114, %p112;
	@%p115 bra 	$L__BB0_37;
	setp.gt.u32 	%p116, %r44, 56;
	setp.eq.s32 	%p117, %r43, 0;
	setp.lt.u32 	%p118, %r226, 27;
	selp.b32 	%r295, 8, -340, %p118;
	mad.lo.s32 	%r296, %r226, 13, %r295;
	add.s32 	%r297, %r296, -342;
	setp.lt.u32 	%p119, %r297, -336;
	or.pred  	%p120, %p119, %p117;
	or.pred  	%p121, %p120, %p116;
	mov.f32 	%f631, 0f00000000;
	@%p121 bra 	$L__BB0_36;
	add.s32 	%r298, %r78, %r45;
	mul.wide.s32 	%rd25, %r298, 4;
	add.s64 	%rd26, %rd1, %rd25;
	ld.global.nc.f32 	%f631, [%rd26];
$L__BB0_36:
	st.shared.f32 	[%r77+32], %f631;
$L__BB0_37:
	setp.gt.u32 	%p122, %r228, 2774;
	setp.gt.u32 	%p123, %r47, 463;
	setp.gt.u32 	%p124, %r46, 7;
	setp.gt.u32 	%p125, %r226, 52;
	or.pred  	%p126, %p124, %p123;
	or.pred  	%p127, %p126, %p122;
	or.pred  	%p128, %p127, %p125;
	@%p128 bra 	$L__BB0_41;
	setp.gt.u32 	%p129, %r49, 56;
	setp.eq.s32 	%p130, %r48, 0;
	setp.lt.u32 	%p131, %r226, 27;
	selp.b32 	%r302, 9, -339, %p131;
	mad.lo.s32 	%r303, %r226, 13, %r302;
	add.s32 	%r304, %r303, -342;
	setp.lt.u32 	%p132, %r304, -336;
	or.pred  	%p133, %p132, %p130;
	or.pred  	%p134, %p133, %p129;
	mov.f32 	%f632, 0f00000000;
	@%p134 bra 	$L__BB0_40;
	add.s32 	%r305, %r78, %r50;
	mul.wide.s32 	%rd27, %r305, 4;
	add.s64 	%rd28, %rd1, %rd27;
	ld.global.nc.f32 	%f632, [%rd28];
$L__BB0_40:
	st.shared.f32 	[%r77+36], %f632;
$L__BB0_41:
	setp.gt.u32 	%p135, %r228, 2773;
	setp.gt.u32 	%p136, %r52, 463;
	setp.gt.u32 	%p137, %r51, 7;
	setp.gt.u32 	%p138, %r226, 52;
	or.pred  	%p139, %p137, %p136;
	or.pred  	%p140, %p139, %p135;
	or.pred  	%p141, %p140, %p138;
	@%p141 bra 	$L__BB0_45;
	setp.gt.u32 	%p142, %r54, 56;
	setp.eq.s32 	%p143, %r53, 0;
	setp.lt.u32 	%p144, %r226, 26;
	selp.b32 	%r309, 10, -338, %p144;
	mad.lo.s32 	%r310, %r226, 13, %r309;
	add.s32 	%r311, %r310, -342;
	setp.lt.u32 	%p145, %r311, -336;
	or.pred  	%p146, %p145, %p143;
	or.pred  	%p147, %p146, %p142;
	mov.f32 	%f633, 0f00000000;
	@%p147 bra 	$L__BB0_44;
	add.s32 	%r312, %r78, %r55;
	mul.wide.s32 	%rd29, %r312, 4;
	add.s64 	%rd30, %rd1, %rd29;
	ld.global.nc.f32 	%f633, [%rd30];
$L__BB0_44:
	st.shared.f32 	[%r77+40], %f633;
$L__BB0_45:
	setp.gt.u32 	%p148, %r228, 2772;
	setp.gt.u32 	%p149, %r57, 463;
	setp.gt.u32 	%p150, %r56, 7;
	setp.gt.u32 	%p151, %r226, 52;
	or.pred  	%p152, %p150, %p149;
	or.pred  	%p153, %p152, %p148;
	or.pred  	%p154, %p153, %p151;
	@%p154 bra 	$L__BB0_49;
	setp.gt.u32 	%p155, %r59, 56;
	setp.eq.s32 	%p156, %r58, 0;
	setp.lt.u32 	%p157, %r226, 26;
	selp.b32 	%r316, 11, -337, %p157;
	mad.lo.s32 	%r317, %r226, 13, %r316;
	add.s32 	%r318, %r317, -342;
	setp.lt.u32 	%p158, %r318, -336;
	or.pred  	%p159, %p158, %p156;
	or.pred  	%p160, %p159, %p155;
	mov.f32 	%f634, 0f00000000;
	@%p160 bra 	$L__BB0_48;
	add.s32 	%r319, %r78, %r60;
	mul.wide.s32 	%rd31, %r319, 4;
	add.s64 	%rd32, %rd1, %rd31;
	ld.global.nc.f32 	%f634, [%rd32];
$L__BB0_48:
	st.shared.f32 	[%r77+44], %f634;
$L__BB0_49:
	setp.gt.u32 	%p161, %r228, 2771;
	setp.gt.u32 	%p162, %r62, 463;
	setp.gt.u32 	%p163, %r61, 7;
	setp.gt.u32 	%p164, %r226, 52;
	or.pred  	%p165, %p163, %p162;
	or.pred  	%p166, %p165, %p161;
	or.pred  	%p167, %p166, %p164;
	@%p167 bra 	$L__BB0_53;
	setp.gt.u32 	%p168, %r64, 56;
	setp.eq.s32 	%p169, %r63, 0;
	setp.lt.u32 	%p170, %r226, 26;
	selp.b32 	%r323, 12, -336, %p170;
	mad.lo.s32 	%r324, %r226, 13, %r323;
	add.s32 	%r325, %r324, -342;
	setp.lt.u32 	%p171, %r325, -336;
	or.pred  	%p172, %p171, %p169;
	or.pred  	%p173, %p172, %p168;
	mov.f32 	%f635, 0f00000000;
	@%p173 bra 	$L__BB0_52;
	add.s32 	%r326, %r78, %r65;
	mul.wide.s32 	%rd33, %r326, 4;
	add.s64 	%rd34, %rd1, %rd33;
	ld.global.nc.f32 	%f635, [%rd34];
$L__BB0_52:
	st.shared.f32 	[%r77+48], %f635;
$L__BB0_53:
	ld.param.u64 	%rd53, [default_function_kernel0_param_1];
	cvta.to.global.u64 	%rd2, %rd53;
	mul.lo.s32 	%r328, %r226, 6;
	mad.lo.s32 	%r329, %r225, 288, %r328;
	shl.b32 	%r330, %r329, 2;
	mov.u32 	%r331, _ZZ24default_function_kernel0E13kernel_shared;
	add.s32 	%r80, %r331, %r330;
	setp.gt.u32 	%p174, %r68, 63;
	setp.gt.u32 	%p175, %r226, 47;
	setp.gt.u32 	%p176, %r329, 1151;
	shl.b32 	%r333, %r226, 1;
	mad.lo.s32 	%r334, %r225, 96, %r333;
	setp.gt.u32 	%p177, %r334, 383;
	setp.gt.u32 	%p178, %r67, 127;
	setp.gt.u32 	%p179, %r66, 15;
	mov.u32 	%r336, %ctaid.z;
	mul.lo.s32 	%r337, %r225, 2304;
	mad.lo.s32 	%r338, %r336, 9216, %r337;
	mad.lo.s32 	%r82, %r366, 72, %r338;
	or.pred  	%p180, %p179, %p178;
	or.pred  	%p1, %p180, %p177;
	or.pred  	%p181, %p1, %p176;
	or.pred  	%p182, %p181, %p175;
	or.pred  	%p183, %p182, %p174;
	@%p183 bra 	$L__BB0_55;
	cvt.u32.u16 	%r339, %rs1;
	add.s32 	%r340, %r69, %r339;
	add.s32 	%r341, %r82, %r340;
	mul.wide.u32 	%rd35, %r341, 4;
	add.s64 	%rd36, %rd2, %rd35;
	ld.global.nc.f32 	%f89, [%rd36];
	st.shared.f32 	[%r80], %f89;
$L__BB0_55:
	setp.gt.u32 	%p184, %r329, 1150;
	or.pred  	%p187, %p1, %p184;
	or.pred  	%p188, %p187, %p175;
	or.pred  	%p189, %p188, %p174;
	cvt.u64.u32 	%rd3, %r82;
	add.s64 	%rd40, %rd39, %rd3;
	shl.b64 	%rd41, %rd40, 2;
	add.s64 	%rd4, %rd2, %rd41;
	@%p189 bra 	$L__BB0_57;
	ld.global.nc.f32 	%f90, [%rd4+4];
	st.shared.f32 	[%r80+4], %f90;
$L__BB0_57:
	setp.gt.u32 	%p190, %r329, 1149;
	setp.gt.u32 	%p191, %r68, 63;
	setp.gt.u32 	%p192, %r226, 47;
	or.pred  	%p193, %p1, %p190;
	or.pred  	%p194, %p193, %p192;
	or.pred  	%p195, %p194, %p191;
	@%p195 bra 	$L__BB0_59;
	ld.global.nc.f32 	%f91, [%rd4+8];
	st.shared.f32 	[%r80+8], %f91;
$L__BB0_59:
	setp.gt.u32 	%p196, %r72, 63;
	setp.gt.u32 	%p197, %r329, 1148;
	setp.gt.u32 	%p198, %r334, 382;
	setp.gt.u32 	%p199, %r71, 127;
	setp.gt.u32 	%p200, %r70, 15;
	setp.gt.u32 	%p201, %r226, 47;
	or.pred  	%p202, %p200, %p199;
	or.pred  	%p2, %p202, %p198;
	or.pred  	%p203, %p2, %p197;
	or.pred  	%p204, %p203, %p201;
	or.pred  	%p205, %p204, %p196;
	@%p205 bra 	$L__BB0_61;
	cvt.u32.u16 	%r346, %rs2;
	add.s32 	%r347, %r73, %r346;
	add.s32 	%r348, %r82, %r347;
	mul.wide.u32 	%rd42, %r348, 4;
	add.s64 	%rd43, %rd2, %rd42;
	ld.global.nc.f32 	%f92, [%rd43];
	st.shared.f32 	[%r80+12], %f92;
$L__BB0_61:
	setp.gt.u32 	%p206, %r329, 1147;
	or.pred  	%p209, %p2, %p206;
	or.pred  	%p210, %p209, %p201;
	or.pred  	%p211, %p210, %p196;
	add.s64 	%rd47, %rd46, %rd3;
	shl.b64 	%rd48, %rd47, 2;
	add.s64 	%rd5, %rd2, %rd48;
	@%p211 bra 	$L__BB0_63;
	ld.global.nc.f32 	%f93, [%rd5+4];
	st.shared.f32 	[%r80+16], %f93;
$L__BB0_63:
	setp.gt.u32 	%p212, %r329, 1146;
	setp.gt.u32 	%p213, %r72, 63;
	setp.gt.u32 	%p214, %r226, 47;
	or.pred  	%p215, %p2, %p212;
	or.pred  	%p216, %p215, %p214;
	or.pred  	%p217, %p216, %p213;
	@%p217 bra 	$L__BB0_65;
	ld.global.nc.f32 	%f94, [%rd5+8];
	st.shared.f32 	[%r80+20], %f94;
$L__BB0_65:
	mad.lo.s32 	%r354, %r225, 576, %r331;
	add.s32 	%r367, %r354, 2304;
	mad.lo.s32 	%r356, %r226, 24, %r230;
	add.s32 	%r369, %r356, 5568;
	bar.sync 	0;
	mov.b32 	%r368, 5568;
$L__BB0_66:
	ld.shared.f32 	%f95, [%r369+-5568];
	ld.shared.f32 	%f96, [%r369+-5564];
	ld.shared.f32 	%f97, [%r369+-5560];
	ld.shared.f32 	%f98, [%r369+-5556];
	ld.shared.f32 	%f99, [%r369+-4176];
	ld.shared.f32 	%f100, [%r369+-4172];
	ld.shared.f32 	%f101, [%r369+-4168];
	ld.shared.f32 	%f102, [%r369+-4164];
	ld.shared.f32 	%f103, [%r369+-2784];
	ld.shared.f32 	%f104, [%r369+-2780];
	ld.shared.f32 	%f105, [%r369+-2776];
	ld.shared.f32 	%f106, [%r369+-2772];
	ld.shared.f32 	%f107, [%r369+-1392];
	ld.shared.f32 	%f108, [%r369+-1388];
	ld.shared.f32 	%f109, [%r369+-1384];
	ld.shared.f32 	%f110, [%r369+-1380];
	ld.shared.f32 	%f111, [%r369];
	ld.shared.f32 	%f112, [%r369+4];
	ld.shared.f32 	%f113, [%r369+8];
	ld.shared.f32 	%f114, [%r369+12];
	ld.shared.f32 	%f115, [%r369+1392];
	ld.shared.f32 	%f116, [%r369+1396];
	ld.shared.f32 	%f117, [%r369+1400];
	ld.shared.f32 	%f118, [%r369+1404];
	ld.shared.f32 	%f119, [%r369+2784];
	ld.shared.f32 	%f120, [%r369+2788];
	ld.shared.f32 	%f121, [%r369+2792];
	ld.shared.f32 	%f122, [%r369+2796];
	ld.shared.f32 	%f123, [%r369+4176];
	ld.shared.f32 	%f124, [%r369+4180];
	ld.shared.f32 	%f125, [%r369+4184];
	ld.shared.f32 	%f126, [%r369+4188];
	ld.shared.f32 	%f127, [%r367+-2304];
	ld.shared.f32 	%f128, [%r367];
	ld.shared.f32 	%f129, [%r367+-2268];
	ld.shared.f32 	%f130, [%r367+36];
	ld.shared.f32 	%f131, [%r367+-2232];
	ld.shared.f32 	%f132, [%r367+72];
	ld.shared.f32 	%f133, [%r367+-2196];
	ld.shared.f32 	%f134, [%r367+108];
	ld.shared.f32 	%f135, [%r367+-2160];
	ld.shared.f32 	%f136, [%r367+144];
	ld.shared.f32 	%f137, [%r367+-2124];
	ld.shared.f32 	%f138, [%r367+180];
	ld.shared.f32 	%f139, [%r367+-2088];
	ld.shared.f32 	%f140, [%r367+216];
	ld.shared.f32 	%f141, [%r367+-2052];
	ld.shared.f32 	%f142, [%r367+252];
	ld.shared.f32 	%f143, [%r367+-2016];
	ld.shared.f32 	%f144, [%r367+288];
	ld.shared.f32 	%f145, [%r367+-1980];
	ld.shared.f32 	%f146, [%r367+324];
	ld.shared.f32 	%f147, [%r367+-1944];
	ld.shared.f32 	%f148, [%r367+360];
	ld.shared.f32 	%f149, [%r367+-1908];
	ld.shared.f32 	%f150, [%r367+396];
	ld.shared.f32 	%f151, [%r367+-1872];
	ld.shared.f32 	%f152, [%r367+432];
	ld.shared.f32 	%f153, [%r367+-1836];
	ld.shared.f32 	%f154, [%r367+468];
	ld.shared.f32 	%f155, [%r367+-1800];
	ld.shared.f32 	%f156, [%r367+504];
	ld.shared.f32 	%f157, [%r367+-1764];
	ld.shared.f32 	%f158, [%r367+540];
	fma.rn.f32 	%f159, %f95, %f127, %f636;
	fma.rn.f32 	%f160, %f95, %f128, %f644;
	fma.rn.f32 	%f161, %f96, %f127, %f638;
	fma.rn.f32 	%f162, %f96, %f128, %f646;
	fma.rn.f32 	%f163, %f97, %f127, %f640;
	fma.rn.f32 	%f164, %f97, %f128, %f648;
	fma.rn.f32 	%f165, %f98, %f127, %f642;
	fma.rn.f32 	%f166, %f98, %f128, %f650;
	fma.rn.f32 	%f167, %f95, %f143, %f637;
	fma.rn.f32 	%f168, %f95, %f144, %f645;
	fma.rn.f32 	%f169, %f96, %f143, %f639;
	fma.rn.f32 	%f170, %f96, %f144, %f647;
	fma.rn.f32 	%f171, %f97, %f143, %f641;
	fma.rn.f32 	%f172, %f97, %f144, %f649;
	fma.rn.f32 	%f173, %f98, %f143, %f643;
	fma.rn.f32 	%f174, %f98, %f144, %f651;
	fma.rn.f32 	%f175, %f99, %f129, %f159;
	fma.rn.f32 	%f176, %f99, %f130, %f160;
	fma.rn.f32 	%f177, %f100, %f129, %f161;
	fma.rn.f32 	%f178, %f100, %f130, %f162;
	fma.rn.f32 	%f179, %f101, %f129, %f163;
	fma.rn.f32 	%f180, %f101, %f130, %f164;
	fma.rn.f32 	%f181, %f102, %f129, %f165;
	fma.rn.f32 	%f182, %f102, %f130, %f166;
	fma.rn.f32 	%f183, %f99, %f145, %f167;
	fma.rn.f32 	%f184, %f99, %f146, %f168;
	fma.rn.f32 	%f185, %f100, %f145, %f169;
	fma.rn.f32 	%f186, %f100, %f146, %f170;
	fma.rn.f32 	%f187, %f101, %f145, %f171;
	fma.rn.f32 	%f188, %f101, %f146, %f172;
	fma.rn.f32 	%f189, %f102, %f145, %f173;
	fma.rn.f32 	%f190, %f102, %f146, %f174;
	fma.rn.f32 	%f191, %f103, %f131, %f175;
	fma.rn.f32 	%f192, %f103, %f132, %f176;
	fma.rn.f32 	%f193, %f104, %f131, %f177;
	fma.rn.f32 	%f194, %f104, %f132, %f178;
	fma.rn.f32 	%f195, %f105, %f131, %f179;
	fma.rn.f32 	%f196, %f105, %f132, %f180;
	fma.rn.f32 	%f197, %f106, %f131, %f181;
	fma.rn.f32 	%f198, %f106, %f132, %f182;
	fma.rn.f32 	%f199, %f103, %f147, %f183;
	fma.rn.f32 	%f200, %f103, %f148, %f184;
	fma.rn.f32 	%f201, %f104, %f147, %f185;
	fma.rn.f32 	%f202, %f104, %f148, %f186;
	fma.rn.f32 	%f203, %f105, %f147, %f187;
	fma.rn.f32 	%f204, %f105, %f148, %f188;
	fma.rn.f32 	%f205, %f106, %f147, %f189;
	fma.rn.f32 	%f206, %f106, %f148, %f190;
	fma.rn.f32 	%f207, %f107, %f133, %f191;
	fma.rn.f32 	%f208, %f107, %f134, %f192;
	fma.rn.f32 	%f209, %f108, %f133, %f193;
	fma.rn.f32 	%f210, %f108, %f134, %f194;
	fma.rn.f32 	%f211, %f109, %f133, %f195;
	fma.rn.f32 	%f212, %f109, %f134, %f196;
	fma.rn.f32 	%f213, %f110, %f133, %f197;
	fma.rn.f32 	%f214, %f110, %f134, %f198;
	fma.rn.f32 	%f215, %f107, %f149, %f199;
	fma.rn.f32 	%f216, %f107, %f150, %f200;
	fma.rn.f32 	%f217, %f108, %f149, %f201;
	fma.rn.f32 	%f218, %f108, %f150, %f202;
	fma.rn.f32 	%f219, %f109, %f149, %f203;
	fma.rn.f32 	%f220, %f109, %f150, %f204;
	fma.rn.f32 	%f221, %f110, %f149, %f205;
	fma.rn.f32 	%f222, %f110, %f150, %f206;
	fma.rn.f32 	%f223, %f111, %f135, %f207;
	fma.rn.f32 	%f224, %f111, %f136, %f208;
	fma.rn.f32 	%f225, %f112, %f135, %f209;
	fma.rn.f32 	%f226, %f112, %f136, %f210;
	fma.rn.f32 	%f227, %f113, %f135, %f211;
	fma.rn.f32 	%f228, %f113, %f136, %f212;
	fma.rn.f32 	%f229, %f114, %f135, %f213;
	fma.rn.f32 	%f230, %f114, %f136, %f214;
	fma.rn.f32 	%f231, %f111, %f151, %f215;
	fma.rn.f32 	%f232, %f111, %f152, %f216;
	fma.rn.f32 	%f233, %f112, %f151, %f217;
	fma.rn.f32 	%f234, %f112, %f152, %f218;
	fma.rn.f32 	%f235, %f113, %f151, %f219;
	fma.rn.f32 	%f236, %f113, %f152, %f220;
	fma.rn.f32 	%f237, %f114, %f151, %f221;
	fma.rn.f32 	%f238, %f114, %f152, %f222;
	fma.rn.f32 	%f239, %f115, %f137, %f223;
	fma.rn.f32 	%f240, %f115, %f138, %f224;
	fma.rn.f32 	%f241, %f116, %f137, %f225;
	fma.rn.f32 	%f242, %f116, %f138, %f226;
	fma.rn.f32 	%f243, %f117, %f137, %f227;
	fma.rn.f32 	%f244, %f117, %f138, %f228;
	fma.rn.f32 	%f245, %f118, %f137, %f229;
	fma.rn.f32 	%f246, %f118, %f138, %f230;
	fma.rn.f32 	%f247, %f115, %f153, %f231;
	fma.rn.f32 	%f248, %f115, %f154, %f232;
	fma.rn.f32 	%f249, %f116, %f153, %f233;
	fma.rn.f32 	%f250, %f116, %f154, %f234;
	fma.rn.f32 	%f251, %f117, %f153, %f235;
	fma.rn.f32 	%f252, %f117, %f154, %f236;
	fma.rn.f32 	%f253, %f118, %f153, %f237;
	fma.rn.f32 	%f254, %f118, %f154, %f238;
	fma.rn.f32 	%f255, %f119, %f139, %f239;
	fma.rn.f32 	%f256, %f119, %f140, %f240;
	fma.rn.f32 	%f257, %f120, %f139, %f241;
	fma.rn.f32 	%f258, %f120, %f140, %f242;
	fma.rn.f32 	%f259, %f121, %f139, %f243;
	fma.rn.f32 	%f260, %f121, %f140, %f244;
	fma.rn.f32 	%f261, %f122, %f139, %f245;
	fma.rn.f32 	%f262, %f122, %f140, %f246;
	fma.rn.f32 	%f263, %f119, %f155, %f247;
	fma.rn.f32 	%f264, %f119, %f156, %f248;
	fma.rn.f32 	%f265, %f120, %f155, %f249;
	fma.rn.f32 	%f266, %f120, %f156, %f250;
	fma.rn.f32 	%f267, %f121, %f155, %f251;
	fma.rn.f32 	%f268, %f121, %f156, %f252;
	fma.rn.f32 	%f269, %f122, %f155, %f253;
	fma.rn.f32 	%f270, %f122, %f156, %f254;
	fma.rn.f32 	%f271, %f123, %f141, %f255;
	fma.rn.f32 	%f272, %f123, %f142, %f256;
	fma.rn.f32 	%f273, %f124, %f141, %f257;
	fma.rn.f32 	%f274, %f124, %f142, %f258;
	fma.rn.f32 	%f275, %f125, %f141, %f259;
	fma.rn.f32 	%f276, %f125, %f142, %f260;
	fma.rn.f32 	%f277, %f126, %f141, %f261;
	fma.rn.f32 	%f278, %f126, %f142, %f262;
	fma.rn.f32 	%f279, %f123, %f157, %f263;
	fma.rn.f32 	%f280, %f123, %f158, %f264;
	fma.rn.f32 	%f281, %f124, %f157, %f265;
	fma.rn.f32 	%f282, %f124, %f158, %f266;
	fma.rn.f32 	%f283, %f125, %f157, %f267;
	fma.rn.f32 	%f284, %f125, %f158, %f268;
	fma.rn.f32 	%f285, %f126, %f157, %f269;
	fma.rn.f32 	%f286, %f126, %f158, %f270;
	ld.shared.f32 	%f287, [%r369+-5552];
	ld.shared.f32 	%f288, [%r369+-4160];
	ld.shared.f32 	%f289, [%r369+-2768];
	ld.shared.f32 	%f290, [%r369+-1376];
	ld.shared.f32 	%f291, [%r369+16];
	ld.shared.f32 	%f292, [%r369+1408];
	ld.shared.f32 	%f293, [%r369+2800];
	ld.shared.f32 	%f294, [%r369+4192];
	ld.shared.f32 	%f295, [%r367+-2300];
	ld.shared.f32 	%f296, [%r367+4];
	ld.shared.f32 	%f297, [%r367+-2264];
	ld.shared.f32 	%f298, [%r367+40];
	ld.shared.f32 	%f299, [%r367+-2228];
	ld.shared.f32 	%f300, [%r367+76];
	ld.shared.f32 	%f301, [%r367+-2192];
	ld.shared.f32 	%f302, [%r367+112];
	ld.shared.f32 	%f303, [%r367+-2156];
	ld.shared.f32 	%f304, [%r367+148];
	ld.shared.f32 	%f305, [%r367+-2120];
	ld.shared.f32 	%f306, [%r367+184];
	ld.shared.f32 	%f307, [%r367+-2084];
	ld.shared.f32 	%f308, [%r367+220];
	ld.shared.f32 	%f309, [%r367+-2048];
	ld.shared.f32 	%f310, [%r367+256];
	ld.shared.f32 	%f311, [%r367+-2012];
	ld.shared.f32 	%f312, [%r367+292];
	ld.shared.f32 	%f313, [%r367+-1976];
	ld.shared.f32 	%f314, [%r367+328];
	ld.shared.f32 	%f315, [%r367+-1940];
	ld.shared.f32 	%f316, [%r367+364];
	ld.shared.f32 	%f317, [%r367+-1904];
	ld.shared.f32 	%f318, [%r367+400];
	ld.shared.f32 	%f319, [%r367+-1868];
	ld.shared.f32 	%f320, [%r367+436];
	ld.shared.f32 	%f321, [%r367+-1832];
	ld.shared.f32 	%f322, [%r367+472];
	ld.shared.f32 	%f323, [%r367+-1796];
	ld.shared.f32 	%f324, [%r367+508];
	ld.shared.f32 	%f325, [%r367+-1760];
	ld.shared.f32 	%f326, [%r367+544];
	fma.rn.f32 	%f327, %f96, %f295, %f271;
	fma.rn.f32 	%f328, %f96, %f296, %f272;
	fma.rn.f32 	%f329, %f97, %f295, %f273;
	fma.rn.f32 	%f330, %f97, %f296, %f274;
	fma.rn.f32 	%f331, %f98, %f295, %f275;
	fma.rn.f32 	%f332, %f98, %f296, %f276;
	fma.rn.f32 	%f333, %f287, %f295, %f277;
	fma.rn.f32 	%f334, %f287, %f296, %f278;
	fma.rn.f32 	%f335, %f96, %f311, %f279;
	fma.rn.f32 	%f336, %f96, %f312, %f280;
	fma.rn.f32 	%f337, %f97, %f311, %f281;
	fma.rn.f32 	%f338, %f97, %f312, %f282;
	fma.rn.f32 	%f339, %f98, %f311, %f283;
	fma.rn.f32 	%f340, %f98, %f312, %f284;
	fma.rn.f32 	%f341, %f287, %f311, %f285;
	fma.rn.f32 	%f342, %f287, %f312, %f286;
	fma.rn.f32 	%f343, %f100, %f297, %f327;
	fma.rn.f32 	%f344, %f100, %f298, %f328;
	fma.rn.f32 	%f345, %f101, %f297, %f329;
	fma.rn.f32 	%f346, %f101, %f298, %f330;
	fma.rn.f32 	%f347, %f102, %f297, %f331;
	fma.rn.f32 	%f348, %f102, %f298, %f332;
	fma.rn.f32 	%f349, %f288, %f297, %f333;
	fma.rn.f32 	%f350, %f288, %f298, %f334;
	fma.rn.f32 	%f351, %f100, %f313, %f335;
	fma.rn.f32 	%f352, %f100, %f314, %f336;
	fma.rn.f32 	%f353, %f101, %f313, %f337;
	fma.rn.f32 	%f354, %f101, %f314, %f338;
	fma.rn.f32 	%f355, %f102, %f313, %f339;
	fma.rn.f32 	%f356, %f102, %f314, %f340;
	fma.rn.f32 	%f357, %f288, %f313, %f341;
	fma.rn.f32 	%f358, %f288, %f314, %f342;
	fma.rn.f32 	%f359, %f104, %f299, %f343;
	fma.rn.f32 	%f360, %f104, %f300, %f344;
	fma.rn.f32 	%f361, %f105, %f299, %f345;
	fma.rn.f32 	%f362, %f105, %f300, %f346;
	fma.rn.f32 	%f363, %f106, %f299, %f347;
	fma.rn.f32 	%f364, %f106, %f300, %f348;
	fma.rn.f32 	%f365, %f289, %f299, %f349;
	fma.rn.f32 	%f366, %f289, %f300, %f350;
	fma.rn.f32 	%f367, %f104, %f315, %f351;
	fma.rn.f32 	%f368, %f104, %f316, %f352;
	fma.rn.f32 	%f369, %f105, %f315, %f353;
	fma.rn.f32 	%f370, %f105, %f316, %f354;
	fma.rn.f32 	%f371, %f106, %f315, %f355;
	fma.rn.f32 	%f372, %f106, %f316, %f356;
	fma.rn.f32 	%f373, %f289, %f315, %f357;
	fma.rn.f32 	%f374, %f289, %f316, %f358;
	fma.rn.f32 	%f375, %f108, %f301, %f359;
	fma.rn.f32 	%f376, %f108, %f302, %f360;
	fma.rn.f32 	%f377, %f109, %f301, %f361;
	fma.rn.f32 	%f378, %f109, %f302, %f362;
	fma.rn.f32 	%f379, %f110, %f301, %f363;
	fma.rn.f32 	%f380, %f110, %f302, %f364;
	fma.rn.f32 	%f381, %f290, %f301, %f365;
	fma.rn.f32 	%f382, %f290, %f302, %f366;
	fma.rn.f32 	%f383, %f108, %f317, %f367;
	fma.rn.f32 	%f384, %f108, %f318, %f368;
	fma.rn.f32 	%f385, %f109, %f317, %f369;
	fma.rn.f32 	%f386, %f109, %f318, %f370;
	fma.rn.f32 	%f387, %f110, %f317, %f371;
	fma.rn.f32 	%f388, %f110, %f318, %f372;
	fma.rn.f32 	%f389, %f290, %f317, %f373;
	fma.rn.f32 	%f390, %f290, %f318, %f374;
	fma.rn.f32 	%f391, %f112, %f303, %f375;
	fma.rn.f32 	%f392, %f112, %f304, %f376;
	fma.rn.f32 	%f393, %f113, %f303, %f377;
	fma.rn.f32 	%f394, %f113, %f304, %f378;
	fma.rn.f32 	%f395, %f114, %f303, %f379;
	fma.rn.f32 	%f396, %f114, %f304, %f380;
	fma.rn.f32 	%f397, %f291, %f303, %f381;
	fma.rn.f32 	%f398, %f291, %f304, %f382;
	fma.rn.f32 	%f399, %f112, %f319, %f383;
	fma.rn.f32 	%f400, %f112, %f320, %f384;
	fma.rn.f32 	%f401, %f113, %f319, %f385;
	fma.rn.f32 	%f402, %f113, %f320, %f386;
	fma.rn.f32 	%f403, %f114, %f319, %f387;
	fma.rn.f32 	%f404, %f114, %f320, %f388;
	fma.rn.f32 	%f405, %f291, %f319, %f389;
	fma.rn.f32 	%f406, %f291, %f320, %f390;
	fma.rn.f32 	%f407, %f116, %f305, %f391;
	fma.rn.f32 	%f408, %f116, %f306, %f392;
	fma.rn.f32 	%f409, %f117, %f305, %f393;
	fma.rn.f32 	%f410, %f117, %f306, %f394;
	fma.rn.f32 	%f411, %f118, %f305, %f395;
	fma.rn.f32 	%f412, %f118, %f306, %f396;
	fma.rn.f32 	%f413, %f292, %f305, %f397;
	fma.rn.f32 	%f414, %f292, %f306, %f398;
	fma.rn.f32 	%f415, %f116, %f321, %f399;
	fma.rn.f32 	%f416, %f116, %f322, %f400;
	fma.rn.f32 	%f417, %f117, %f321, %f401;
	fma.rn.f32 	%f418, %f117, %f322, %f402;
	fma.rn.f32 	%f419, %f118, %f321, %f403;
	fma.rn.f32 	%f420, %f118, %f322, %f404;
	fma.rn.f32 	%f421, %f292, %f321, %f405;
	fma.rn.f32 	%f422, %f292, %f322, %f406;
	fma.rn.f32 	%f423, %f120, %f307, %f407;
	fma.rn.f32 	%f424, %f120, %f308, %f408;
	fma.rn.f32 	%f425, %f121, %f307, %f409;
	fma.rn.f32 	%f426, %f121, %f308, %f410;
	fma.rn.f32 	%f427, %f122, %f307, %f411;
	fma.rn.f32 	%f428, %f122, %f308, %f412;
	fma.rn.f32 	%f429, %f293, %f307, %f413;
	fma.rn.f32 	%f430, %f293, %f308, %f414;
	fma.rn.f32 	%f431, %f120, %f323, %f415;
	fma.rn.f32 	%f432, %f120, %f324, %f416;
	fma.rn.f32 	%f433, %f121, %f323, %f417;
	fma.rn.f32 	%f434, %f121, %f324, %f418;
	fma.rn.f32 	%f435, %f122, %f323, %f419;
	fma.rn.f32 	%f436, %f122, %f324, %f420;
	fma.rn.f32 	%f437, %f293, %f323, %f421;
	fma.rn.f32 	%f438, %f293, %f324, %f422;
	fma.rn.f32 	%f439, %f124, %f309, %f423;
	fma.rn.f32 	%f440, %f124, %f310, %f424;
	fma.rn.f32 	%f441, %f125, %f309, %f425;
	fma.rn.f32 	%f442, %f125, %f310, %f426;
	fma.rn.f32 	%f443, %f126, %f309, %f427;
	fma.rn.f32 	%f444, %f126, %f310, %f428;
	fma.rn.f32 	%f445, %f294, %f309, %f429;
	fma.rn.f32 	%f446, %f294, %f310, %f430;
	fma.rn.f32 	%f447, %f124, %f325, %f431;
	fma.rn.f32 	%f448, %f124, %f326, %f432;
	fma.rn.f32 	%f449, %f125, %f325, %f433;
	fma.rn.f32 	%f450, %f125, %f326, %f434;
	fma.rn.f32 	%f451, %f126, %f325, %f435;
	fma.rn.f32 	%f452, %f126, %f326, %f436;
	fma.rn.f32 	%f453, %f294, %f325, %f437;
	fma.rn.f32 	%f454, %f294, %f326, %f438;
	ld.shared.f32 	%f455, [%r369+-5548];
	ld.shared.f32 	%f456, [%r369+-4156];
	ld.shared.f32 	%f457, [%r369+-2764];
	ld.shared.f32 	%f458, [%r369+-1372];
	ld.shared.f32 	%f459, [%r369+20];
	ld.shared.f32 	%f460, [%r369+1412];
	ld.shared.f32 	%f461, [%r369+2804];
	ld.shared.f32 	%f462, [%r369+4196];
	ld.shared.f32 	%f463, [%r367+-2296];
	ld.shared.f32 	%f464, [%r367+8];
	ld.shared.f32 	%f465, [%r367+-2260];
	ld.shared.f32 	%f466, [%r367+44];
	ld.shared.f32 	%f467, [%r367+-2224];
	ld.shared.f32 	%f468, [%r367+80];
	ld.shared.f32 	%f469, [%r367+-2188];
	ld.shared.f32 	%f470, [%r367+116];
	ld.shared.f32 	%f471, [%r367+-2152];
	ld.shared.f32 	%f472, [%r367+152];
	ld.shared.f32 	%f473, [%r367+-2116];
	ld.shared.f32 	%f474, [%r367+188];
	ld.shared.f32 	%f475, [%r367+-2080];
	ld.shared.f32 	%f476, [%r367+224];
	ld.shared.f32 	%f477, [%r367+-2044];
	ld.shared.f32 	%f478, [%r367+260];
	ld.shared.f32 	%f479, [%r367+-2008];
	ld.shared.f32 	%f480, [%r367+296];
	ld.shared.f32 	%f481, [%r367+-1972];
	ld.shared.f32 	%f482, [%r367+332];
	ld.shared.f32 	%f483, [%r367+-1936];
	ld.shared.f32 	%f484, [%r367+368];
	ld.shared.f32 	%f485, [%r367+-1900];
	ld.shared.f32 	%f486, [%r367+404];
	ld.shared.f32 	%f487, [%r367+-1864];
	ld.shared.f32 	%f488, [%r367+440];
	ld.shared.f32 	%f489, [%r367+-1828];
	ld.shared.f32 	%f490, [%r367+476];
	ld.shared.f32 	%f491, [%r367+-1792];
	ld.shared.f32 	%f492, [%r367+512];
	ld.shared.f32 	%f493, [%r367+-1756];
	ld.shared.f32 	%f494, [%r367+548];
	fma.rn.f32 	%f495, %f97, %f463, %f439;
	fma.rn.f32 	%f496, %f97, %f464, %f440;
	fma.rn.f32 	%f497, %f98, %f463, %f441;
	fma.rn.f32 	%f498, %f98, %f464, %f442;
	fma.rn.f32 	%f499, %f287, %f463, %f443;
	fma.rn.f32 	%f500, %f287, %f464, %f444;
	fma.rn.f32 	%f501, %f455, %f463, %f445;
	fma.rn.f32 	%f502, %f455, %f464, %f446;
	fma.rn.f32 	%f503, %f97, %f479, %f447;
	fma.rn.f32 	%f504, %f97, %f480, %f448;
	fma.rn.f32 	%f505, %f98, %f479, %f449;
	fma.rn.f32 	%f506, %f98, %f480, %f450;
	fma.rn.f32 	%f507, %f287, %f479, %f451;
	fma.rn.f32 	%f508, %f287, %f480, %f452;
	fma.rn.f32 	%f509, %f455, %f479, %f453;
	fma.rn.f32 	%f510, %f455, %f480, %f454;
	fma.rn.f32 	%f511, %f101, %f465, %f495;
	fma.rn.f32 	%f512, %f101, %f466, %f496;
	fma.rn.f32 	%f513, %f102, %f465, %f497;
	fma.rn.f32 	%f514, %f102, %f466, %f498;
	fma.rn.f32 	%f515, %f288, %f465, %f499;
	fma.rn.f32 	%f516, %f288, %f466, %f500;
	fma.rn.f32 	%f517, %f456, %f465, %f501;
	fma.rn.f32 	%f518, %f456, %f466, %f502;
	fma.rn.f32 	%f519, %f101, %f481, %f503;
	fma.rn.f32 	%f520, %f101, %f482, %f504;
	fma.rn.f32 	%f521, %f102, %f481, %f505;
	fma.rn.f32 	%f522, %f102, %f482, %f506;
	fma.rn.f32 	%f523, %f288, %f481, %f507;
	fma.rn.f32 	%f524, %f288, %f482, %f508;
	fma.rn.f32 	%f525, %f456, %f481, %f509;
	fma.rn.f32 	%f526, %f456, %f482, %f510;
	fma.rn.f32 	%f527, %f105, %f467, %f511;
	fma.rn.f32 	%f528, %f105, %f468, %f512;
	fma.rn.f32 	%f529, %f106, %f467, %f513;
	fma.rn.f32 	%f530, %f106, %f468, %f514;
	fma.rn.f32 	%f531, %f289, %f467, %f515;
	fma.rn.f32 	%f532, %f289, %f468, %f516;
	fma.rn.f32 	%f533, %f457, %f467, %f517;
	fma.rn.f32 	%f534, %f457, %f468, %f518;
	fma.rn.f32 	%f535, %f105, %f483, %f519;
	fma.rn.f32 	%f536, %f105, %f484, %f520;
	fma.rn.f32 	%f537, %f106, %f483, %f521;
	fma.rn.f32 	%f538, %f106, %f484, %f522;
	fma.rn.f32 	%f539, %f289, %f483, %f523;
	fma.rn.f32 	%f540, %f289, %f484, %f524;
	fma.rn.f32 	%f541, %f457, %f483, %f525;
	fma.rn.f32 	%f542, %f457, %f484, %f526;
	fma.rn.f32 	%f543, %f109, %f469, %f527;
	fma.rn.f32 	%f544, %f109, %f470, %f528;
	fma.rn.f32 	%f545, %f110, %f469, %f529;
	fma.rn.f32 	%f546, %f110, %f470, %f530;
	fma.rn.f32 	%f547, %f290, %f469, %f531;
	fma.rn.f32 	%f548, %f290, %f470, %f532;
	fma.rn.f32 	%f549, %f458, %f469, %f533;
	fma.rn.f32 	%f550, %f458, %f470, %f534;
	fma.rn.f32 	%f551, %f109, %f485, %f535;
	fma.rn.f32 	%f552, %f109, %f486, %f536;
	fma.rn.f32 	%f553, %f110, %f485, %f537;
	fma.rn.f32 	%f554, %f110, %f486, %f538;
	fma.rn.f32 	%f555, %f290, %f485, %f539;
	fma.rn.f32 	%f556, %f290, %f486, %f540;
	fma.rn.f32 	%f557, %f458, %f485, %f541;
	fma.rn.f32 	%f558, %f458, %f486, %f542;
	fma.rn.f32 	%f559, %f113, %f471, %f543;
	fma.rn.f32 	%f560, %f113, %f472, %f544;
	fma.rn.f32 	%f561, %f114, %f471, %f545;
	fma.rn.f32 	%f562, %f114, %f472, %f546;
	fma.rn.f32 	%f563, %f291, %f471, %f547;
	fma.rn.f32 	%f564, %f291, %f472, %f548;
	fma.rn.f32 	%f565, %f459, %f471, %f549;
	fma.rn.f32 	%f566, %f459, %f472, %f550;
	fma.rn.f32 	%f567, %f113, %f487, %f551;
	fma.rn.f32 	%f568, %f113, %f488, %f552;
	fma.rn.f32 	%f569, %f114, %f487, %f553;
	fma.rn.f32 	%f570, %f114, %f488, %f554;
	fma.rn.f32 	%f571, %f291, %f487, %f555;
	fma.rn.f32 	%f572, %f291, %f488, %f556;
	fma.rn.f32 	%f573, %f459, %f487, %f557;
	fma.rn.f32 	%f574, %f459, %f488, %f558;
	fma.rn.f32 	%f575, %f117, %f473, %f559;
	fma.rn.f32 	%f576, %f117, %f474, %f560;
	fma.rn.f32 	%f577, %f118, %f473, %f561;
	fma.rn.f32 	%f578, %f118, %f474, %f562;
	fma.rn.f32 	%f579, %f292, %f473, %f563;
	fma.rn.f32 	%f580, %f292, %f474, %f564;
	fma.rn.f32 	%f581, %f460, %f473, %f565;
	fma.rn.f32 	%f582, %f460, %f474, %f566;
	fma.rn.f32 	%f583, %f117, %f489, %f567;
	fma.rn.f32 	%f584, %f117, %f490, %f568;
	fma.rn.f32 	%f585, %f118, %f489, %f569;
	fma.rn.f32 	%f586, %f118, %f490, %f570;
	fma.rn.f32 	%f587, %f292, %f489, %f571;
	fma.rn.f32 	%f588, %f292, %f490, %f572;
	fma.rn.f32 	%f589, %f460, %f489, %f573;
	fma.rn.f32 	%f590, %f460, %f490, %f574;
	fma.rn.f32 	%f591, %f121, %f475, %f575;
	fma.rn.f32 	%f592, %f121, %f476, %f576;
	fma.rn.f32 	%f593, %f122, %f475, %f577;
	fma.rn.f32 	%f594, %f122, %f476, %f578;
	fma.rn.f32 	%f595, %f293, %f475, %f579;
	fma.rn.f32 	%f596, %f293, %f476, %f580;
	fma.rn.f32 	%f597, %f461, %f475, %f581;
	fma.rn.f32 	%f598, %f461, %f476, %f582;
	fma.rn.f32 	%f599, %f121, %f491, %f583;
	fma.rn.f32 	%f600, %f121, %f492, %f584;
	fma.rn.f32 	%f601, %f122, %f491, %f585;
	fma.rn.f32 	%f602, %f122, %f492, %f586;
	fma.rn.f32 	%f603, %f293, %f491, %f587;
	fma.rn.f32 	%f604, %f293, %f492, %f588;
	fma.rn.f32 	%f605, %f461, %f491, %f589;
	fma.rn.f32 	%f606, %f461, %f492, %f590;
	fma.rn.f32 	%f636, %f125, %f477, %f591;
	fma.rn.f32 	%f644, %f125, %f478, %f592;
	fma.rn.f32 	%f638, %f126, %f477, %f593;
	fma.rn.f32 	%f646, %f126, %f478, %f594;
	fma.rn.f32 	%f640, %f294, %f477, %f595;
	fma.rn.f32 	%f648, %f294, %f478, %f596;
	fma.rn.f32 	%f642, %f462, %f477, %f597;
	fma.rn.f32 	%f650, %f462, %f478, %f598;
	fma.rn.f32 	%f637, %f125, %f493, %f599;
	fma.rn.f32 	%f645, %f125, %f494, %f600;
	fma.rn.f32 	%f639, %f126, %f493, %f601;
	fma.rn.f32 	%f647, %f126, %f494, %f602;
	fma.rn.f32 	%f641, %f294, %f493, %f603;
	fma.rn.f32 	%f649, %f294, %f494, %f604;
	fma.rn.f32 	%f643, %f462, %f493, %f605;
	fma.rn.f32 	%f651, %f462, %f494, %f606;
	add.s32 	%r369, %r369, 24;
	add.s32 	%r368, %r368, 24;
	add.s32 	%r367, %r367, 12;
	setp.ne.s32 	%p218, %r368, 5640;
	@%p218 bra 	$L__BB0_66;
	add.s32 	%r366, %r366, 1;
	setp.ne.s32 	%p219, %r366, 8;
	@%p219 bra 	$L__BB0_1;
	ld.param.u64 	%rd54, [default_function_kernel0_param_2];
	mov.u32 	%r357, %ctaid.z;
	mov.u32 	%r358, %tid.z;
	mul.lo.s32 	%r359, %r358, 6272;
	mad.lo.s32 	%r360, %r357, 50176, %r359;
	mov.u32 	%r361, %tid.y;
	mad.lo.s32 	%r362, %r361, 56, %r360;
	mov.u32 	%r363, %ctaid.x;
	shl.b32 	%r364, %r363, 2;
	add.s32 	%r365, %r362, %r364;
	cvta.to.global.u64 	%rd49, %rd54;
	mul.wide.u32 	%rd50, %r365, 4;
	add.s64 	%rd51, %rd49, %rd50;
	st.global.f32 	[%rd51], %f636;
	st.global.f32 	[%rd51+100352], %f644;
	st.global.f32 	[%rd51+4], %f638;
	st.global.f32 	[%rd51+100356], %f646;
	st.global.f32 	[%rd51+8], %f640;
	st.global.f32 	[%rd51+100360], %f648;
	st.global.f32 	[%rd51+12], %f642;
	st.global.f32 	[%rd51+100364], %f650;
	st.global.f32 	[%rd51+12544], %f637;
	st.global.f32 	[%rd51+112896], %f645;
	st.global.f32 	[%rd51+12548], %f639;
	st.global.f32 	[%rd51+112900], %f647;
	st.global.f32 	[%rd51+12552], %f641;
	st.global.f32 	[%rd51+112904], %f649;
	st.global.f32 	[%rd51+12556], %f643;
	st.global.f32 	[%rd51+112908], %f651;
	ret;

}
	// .globl	_Z6conv2dPfPKfS_
.visible .entry _Z6conv2dPfPKfS_(
	.param .u64 .ptr .align 1 _Z6conv2dPfPKfS__param_0,
	.param .u64 .ptr .align 1 _Z6conv2dPfPKfS__param_1,
	.param .u64 .ptr .align 1 _Z6conv2dPfPKfS__param_2
)
{
	.reg .pred 	%p<23>;
	.reg .b16 	%rs<22>;
	.reg .b32 	%r<271>;
	.reg .b32 	%f<1799>;
	.reg .b64 	%rd<140>;

	ld.param.u64 	%rd4, [_Z6conv2dPfPKfS__param_0];
	ld.param.u64 	%rd2, [_Z6conv2dPfPKfS__param_1];
	cvta.to.global.u64 	%rd1, %rd4;
	mov.u32 	%r54, %ctaid.x;
	mul.hi.u32 	%r55, %r54, -1840700269;
	shr.u32 	%r1, %r55, 5;
	mul.lo.s32 	%r56, %r1, 56;
	sub.s32 	%r2, %r54, %r56;
	mov.u32 	%r3, %tid.x;
	shr.u32 	%r265, %r3, 6;
	and.b32  	%r5, %r3, 63;
	mov.u32 	%r6, %ntid.x;
	add.s32 	%r57, %r3, %r6;
	cvt.u16.u32 	%rs3, %r57;
	sub.s16 	%rs4, 2783, %rs3;
	cvt.u16.u32 	%rs5, %r6;
	div.u16 	%rs1, %rs4, %rs5;
	and.b16  	%rs2, %rs1, 3;
	setp.eq.s16 	%p1, %rs2, 2;
	mov.u32 	%r263, %r3;
	@%p1 bra 	$L__BB1_3;
	cvt.u32.u16 	%r7, %rs2;
	mov.b32 	%r262, 0;
	mov.u32 	%r263, %r3;
$L__BB1_2:
	.pragma "nounroll";
	shl.b32 	%r59, %r263, 2;
	mov.u32 	%r60, shared_input;
	add.s32 	%r61, %r60, %r59;
	mov.b32 	%r62, 0;
	st.shared.u32 	[%r61], %r62;
	add.s32 	%r263, %r263, %r6;
	add.s32 	%r262, %r262, 1;
	xor.b32  	%r63, %r262, %r7;
	setp.ne.s32 	%p2, %r63, 2;
	@%p2 bra 	$L__BB1_2;
$L__BB1_3:
	setp.lt.u16 	%p3, %rs1, 2;
	@%p3 bra 	$L__BB1_6;
	mov.u32 	%r65, shared_input;
	shl.b32 	%r68, %r6, 2;
$L__BB1_5:
	shl.b32 	%r64, %r263, 2;
	add.s32 	%r66, %r65, %r64;
	mov.b32 	%r67, 0;
	st.shared.u32 	[%r66], %r67;
	add.s32 	%r69, %r66, %r68;
	st.shared.u32 	[%r69], %r67;
	add.s32 	%r70, %r69, %r68;
	st.shared.u32 	[%r70], %r67;
	add.s32 	%r71, %r70, %r68;
	st.shared.u32 	[%r71], %r67;
	add.s32 	%r263, %r68, %r263;
	setp.lt.u32 	%p4, %r263, 2784;
	@%p4 bra 	$L__BB1_5;
$L__BB1_6:
	setp.ne.s32 	%p5, %r2, 0;
	max.u32 	%r15, %r2, 1;
	add.s32 	%r16, %r15, -1;
	min.u32 	%r17, %r2, 54;
	add.s32 	%r18, %r17, 2;
	bar.sync 	0;
	@%p5 bra 	$L__BB1_16;
	sub.s32 	%r137, %r18, %r16;
	mul.lo.s32 	%r19, %r137, 56;
	mul.lo.s32 	%r20, %r16, 56;
	mul.lo.s32 	%r138, %r17, 56;
	sub.s32 	%r139, %r138, %r5;
	mad.lo.s32 	%r140, %r15, -56, %r139;
	add.s32 	%r21, %r140, 167;
	and.b32  	%r22, %r21, 192;
	or.b32  	%r23, %r5, 64;
	cvt.u16.u32 	%rs14, %r23;
	mul.lo.s16 	%rs15, %rs14, 147;
	shr.u16 	%rs16, %rs15, 12;
	cvt.u32.u16 	%r141, %rs16;
	and.b32  	%r142, %r141, 6;
	add.s32 	%r24, %r23, %r142;
	or.b32  	%r25, %r5, 128;
	cvt.u16.u32 	%rs17, %r25;
	shr.u16 	%rs18, %rs17, 3;
	mul.lo.s16 	%rs19, %rs18, 37;
	shr.u16 	%rs20, %rs19, 7;
	and.b16  	%rs21, %rs20, 6;
	cvt.u32.u16 	%r143, %rs21;
	add.s32 	%r26, %r25, %r143;
$L__BB1_8:
	mov.u32 	%r44, %r265;
	setp.ge.u32 	%p14, %r5, %r19;
	@%p14 bra 	$L__BB1_15;
	setp.eq.s32 	%p15, %r22, 192;
	shl.b32 	%r144, %r1, 4;
	add.s32 	%r145, %r144, %r44;
	mad.lo.s32 	%r45, %r145, 3136, %r20;
	mul.lo.s32 	%r46, %r44, 174;
	mov.u32 	%r269, %r5;
	@%p15 bra 	$L__BB1_13;
	setp.eq.s32 	%p16, %r22, 0;
	add.s32 	%r47, %r45, %r5;
	mul.wide.u32 	%rd19, %r47, 4;
	add.s64 	%rd20, %rd1, %rd19;
	ld.global.nc.f32 	%f16, [%rd20];
	setp.gt.u32 	%p17, %r5, 55;
	selp.b32 	%r146, 2, 0, %p17;
	add.s32 	%r147, %r146, %r5;
	add.s32 	%r148, %r46, %r147;
	shl.b32 	%r149, %r148, 2;
	mov.u32 	%r150, shared_input;
	add.s32 	%r151, %r150, %r149;
	st.shared.f32 	[%r151+236], %f16;
	mov.u32 	%r269, %r23;
	@%p16 bra 	$L__BB1_13;
	setp.eq.s32 	%p18, %r22, 64;
	add.s32 	%r152, %r47, 64;
	mul.wide.u32 	%rd21, %r152, 4;
	add.s64 	%rd22, %rd1, %rd21;
	ld.global.nc.f32 	%f17, [%rd22];
	add.s32 	%r153, %r46, %r24;
	shl.b32 	%r154, %r153, 2;
	add.s32 	%r156, %r150, %r154;
	st.shared.f32 	[%r156+236], %f17;
	mov.u32 	%r269, %r25;
	@%p18 bra 	$L__BB1_13;
	or.b32  	%r269, %r5, 192;
	add.s32 	%r157, %r47, 128;
	mul.wide.u32 	%rd23, %r157, 4;
	add.s64 	%rd24, %rd1, %rd23;
	ld.global.nc.f32 	%f18, [%rd24];
	add.s32 	%r158, %r46, %r26;
	shl.b32 	%r159, %r158, 2;
	add.s32 	%r161, %r150, %r159;
	st.shared.f32 	[%r161+236], %f18;
$L__BB1_13:
	setp.lt.u32 	%p19, %r21, 192;
	@%p19 bra 	$L__BB1_15;
$L__BB1_14:
	shr.u32 	%r162, %r269, 3;
	mul.hi.u32 	%r163, %r162, 613566757;
	mul.lo.s32 	%r164, %r163, 56;
	sub.s32 	%r165, %r269, %r164;
	add.s32 	%r166, %r45, %r269;
	mul.wide.u32 	%rd25, %r166, 4;
	add.s64 	%rd26, %rd1, %rd25;
	ld.global.nc.f32 	%f19, [%rd26];
	add.s32 	%r167, %r46, %r165;
	mad.lo.s32 	%r168, %r163, 58, %r167;
	shl.b32 	%r169, %r168, 2;
	mov.u32 	%r170, shared_input;
	add.s32 	%r171, %r170, %r169;
	st.shared.f32 	[%r171+236], %f19;
	add.s32 	%r172, %r269, 64;
	shr.u32 	%r173, %r172, 3;
	mul.hi.u32 	%r174, %r173, 613566757;
	mul.lo.s32 	%r175, %r174, 56;
	sub.s32 	%r176, %r172, %r175;
	add.s32 	%r177, %r166, 64;
	mul.wide.u32 	%rd27, %r177, 4;
	add.s64 	%rd28, %rd1, %rd27;
	ld.global.nc.f32 	%f20, [%rd28];
	add.s32 	%r178, %r46, %r176;
	mad.lo.s32 	%r179, %r174, 58, %r178;
	shl.b32 	%r180, %r179, 2;
	add.s32 	%r181, %r170, %r180;
	st.shared.f32 	[%r181+236], %f20;
	add.s32 	%r182, %r269, 128;
	shr.u32 	%r183, %r182, 3;
	mul.hi.u32 	%r184, %r183, 613566757;
	mul.lo.s32 	%r185, %r184, 56;
	sub.s32 	%r186, %r182, %r185;
	add.s32 	%r187, %r166, 128;
	mul.wide.u32 	%rd29, %r187, 4;
	add.s64 	%rd30, %rd1, %rd29;
	ld.global.nc.f32 	%f21, [%rd30];
	add.s32 	%r188, %r46, %r186;
	mad.lo.s32 	%r189, %r184, 58, %r188;
	shl.b32 	%r190, %r189, 2;
	add.s32 	%r191, %r170, %r190;
	st.shared.f32 	[%r191+236], %f21;
	add.s32 	%r192, %r269, 192;
	shr.u32 	%r193, %r192, 3;
	mul.hi.u32 	%r194, %r193, 613566757;
	mul.lo.s32 	%r195, %r194, 56;
	sub.s32 	%r196, %r192, %r195;
	add.s32 	%r197, %r166, 192;
	mul.wide.u32 	%rd31, %r197, 4;
	add.s64 	%rd32, %rd1, %rd31;
	ld.global.nc.f32 	%f22, [%rd32];
	add.s32 	%r198, %r46, %r196;
	mad.lo.s32 	%r199, %r194, 58, %r198;
	shl.b32 	%r200, %r199, 2;
	add.s32 	%r201, %r170, %r200;
	st.shared.f32 	[%r201+236], %f22;
	add.s32 	%r269, %r269, 256;
	setp.lt.u32 	%p20, %r269, %r19;
	@%p20 bra 	$L__BB1_14;
$L__BB1_15:
	add.s32 	%r265, %r44, 7;
	setp.lt.u32 	%p21, %r44, 9;
	@%p21 bra 	$L__BB1_8;
	bra.uni 	$L__BB1_25;
$L__BB1_16:
	sub.s32 	%r72, %r18, %r16;
	mul.lo.s32 	%r27, %r72, 56;
	mul.lo.s32 	%r28, %r16, 56;
	mul.lo.s32 	%r73, %r17, 56;
	sub.s32 	%r74, %r73, %r5;
	mad.lo.s32 	%r75, %r15, -56, %r74;
	add.s32 	%r29, %r75, 167;
	and.b32  	%r30, %r29, 192;
	or.b32  	%r31, %r5, 64;
	cvt.u16.u32 	%rs6, %r31;
	mul.lo.s16 	%rs7, %rs6, 147;
	shr.u16 	%rs8, %rs7, 12;
	cvt.u32.u16 	%r76, %rs8;
	and.b32  	%r77, %r76, 6;
	add.s32 	%r32, %r31, %r77;
	or.b32  	%r33, %r5, 128;
	cvt.u16.u32 	%rs9, %r33;
	shr.u16 	%rs10, %rs9, 3;
	mul.lo.s16 	%rs11, %rs10, 37;
	shr.u16 	%rs12, %rs11, 7;
	and.b16  	%rs13, %rs12, 6;
	cvt.u32.u16 	%r78, %rs13;
	add.s32 	%r34, %r33, %r78;
$L__BB1_17:
	mov.u32 	%r35, %r265;
	setp.ge.u32 	%p6, %r5, %r27;
	@%p6 bra 	$L__BB1_24;
	setp.eq.s32 	%p7, %r30, 192;
	shl.b32 	%r79, %r1, 4;
	add.s32 	%r80, %r79, %r35;
	mad.lo.s32 	%r36, %r80, 3136, %r28;
	mul.lo.s32 	%r37, %r35, 174;
	mov.u32 	%r266, %r5;
	@%p7 bra 	$L__BB1_22;
	setp.eq.s32 	%p8, %r30, 0;
	add.s32 	%r38, %r36, %r5;
	mul.wide.u32 	%rd5, %r38, 4;
	add.s64 	%rd6, %rd1, %rd5;
	ld.global.nc.f32 	%f9, [%rd6];
	setp.gt.u32 	%p9, %r5, 55;
	selp.b32 	%r81, 2, 0, %p9;
	add.s32 	%r82, %r81, %r5;
	add.s32 	%r83, %r37, %r82;
	shl.b32 	%r84, %r83, 2;
	mov.u32 	%r85, shared_input;
	add.s32 	%r86, %r85, %r84;
	st.shared.f32 	[%r86+4], %f9;
	mov.u32 	%r266, %r31;
	@%p8 bra 	$L__BB1_22;
	setp.eq.s32 	%p10, %r30, 64;
	add.s32 	%r87, %r38, 64;
	mul.wide.u32 	%rd7, %r87, 4;
	add.s64 	%rd8, %rd1, %rd7;
	ld.global.nc.f32 	%f10, [%rd8];
	add.s32 	%r88, %r37, %r32;
	shl.b32 	%r89, %r88, 2;
	add.s32 	%r91, %r85, %r89;
	st.shared.f32 	[%r91+4], %f10;
	mov.u32 	%r266, %r33;
	@%p10 bra 	$L__BB1_22;
	or.b32  	%r266, %r5, 192;
	add.s32 	%r92, %r38, 128;
	mul.wide.u32 	%rd9, %r92, 4;
	add.s64 	%rd10, %rd1, %rd9;
	ld.global.nc.f32 	%f11, [%rd10];
	add.s32 	%r93, %r37, %r34;
	shl.b32 	%r94, %r93, 2;
	add.s32 	%r96, %r85, %r94;
	st.shared.f32 	[%r96+4], %f11;
$L__BB1_22:
	setp.lt.u32 	%p11, %r29, 192;
	@%p11 bra 	$L__BB1_24;
$L__BB1_23:
	shr.u32 	%r97, %r266, 3;
	mul.hi.u32 	%r98, %r97, 613566757;
	mul.lo.s32 	%r99, %r98, 56;
	sub.s32 	%r100, %r266, %r99;
	add.s32 	%r101, %r36, %r266;
	mul.wide.u32 	%rd11, %r101, 4;
	add.s64 	%rd12, %rd1, %rd11;
	ld.global.nc.f32 	%f12, [%rd12];
	add.s32 	%r102, %r37, %r100;
	mad.lo.s32 	%r103, %r98, 58, %r102;
	shl.b32 	%r104, %r103, 2;
	mov.u32 	%r105, shared_input;
	add.s32 	%r106, %r105, %r104;
	st.shared.f32 	[%r106+4], %f12;
	add.s32 	%r107, %r266, 64;
	shr.u32 	%r108, %r107, 3;
	mul.hi.u32 	%r109, %r108, 613566757;
	mul.lo.s32 	%r110, %r109, 56;
	sub.s32 	%r111, %r107, %r110;
	add.s32 	%r112, %r101, 64;
	mul.wide.u32 	%rd13, %r112, 4;
	add.s64 	%rd14, %rd1, %rd13;
	ld.global.nc.f32 	%f13, [%rd14];
	add.s32 	%r113, %r37, %r111;
	mad.lo.s32 	%r114, %r109, 58, %r113;
	shl.b32 	%r115, %r114, 2;
	add.s32 	%r116, %r105, %r115;
	st.shared.f32 	[%r116+4], %f13;
	add.s32 	%r117, %r266, 128;
	shr.u32 	%r118, %r117, 3;
	mul.hi.u32 	%r119, %r118, 613566757;
	mul.lo.s32 	%r120, %r119, 56;
	sub.s32 	%r121, %r117, %r120;
	add.s32 	%r122, %r101, 128;
	mul.wide.u32 	%rd15, %r122, 4;
	add.s64 	%rd16, %rd1, %rd15;
	ld.global.nc.f32 	%f14, [%rd16];
	add.s32 	%r123, %r37, %r121;
	mad.lo.s32 	%r124, %r119, 58, %r123;
	shl.b32 	%r125, %r124, 2;
	add.s32 	%r126, %r105, %r125;
	st.shared.f32 	[%r126+4], %f14;
	add.s32 	%r127, %r266, 192;
	shr.u32 	%r128, %r127, 3;
	mul.hi.u32 	%r129, %r128, 613566757;
	mul.lo.s32 	%r130, %r129, 56;
	sub.s32 	%r131, %r127, %r130;
	add.s32 	%r132, %r101, 192;
	mul.wide.u32 	%rd17, %r132, 4;
	add.s64 	%rd18, %rd1, %rd17;
	ld.global.nc.f32 	%f15, [%rd18];
	add.s32 	%r133, %r37, %r131;
	mad.lo.s32 	%r134, %r129, 58, %r133;
	shl.b32 	%r135, %r134, 2;
	add.s32 	%r136, %r105, %r135;
	st.shared.f32 	[%r136+4], %f15;
	add.s32 	%r266, %r266, 256;
	setp.lt.u32 	%p12, %r266, %r27;
	@%p12 bra 	$L__BB1_23;
$L__BB1_24:
	add.s32 	%r265, %r35, 7;
	setp.lt.u32 	%p13, %r35, 9;
	@%p13 bra 	$L__BB1_17;
$L__BB1_25:
	cvta.to.global.u64 	%rd33, %rd2;
	bar.sync 	0;
	shr.u32 	%r202, %r3, 6;
	shl.b32 	%r53, %r202, 3;
	mul.lo.s32 	%r203, %r1, 9216;
	or.b32  	%r204, %r203, %r5;
	mul.wide.u32 	%rd34, %r204, 4;
	add.s64 	%rd35, %rd33, %rd34;
	ld.global.nc.f32 	%f23, [%rd35];
	ld.global.nc.f32 	%f24, [%rd35+256];
	ld.global.nc.f32 	%f25, [%rd35+512];
	ld.global.nc.f32 	%f26, [%rd35+768];
	ld.global.nc.f32 	%f27, [%rd35+1024];
	ld.global.nc.f32 	%f28, [%rd35+1280];
	ld.global.nc.f32 	%f29, [%rd35+1536];
	ld.global.nc.f32 	%f30, [%rd35+1792];
	ld.global.nc.f32 	%f31, [%rd35+2048];
	shl.b32 	%r205, %r202, 5;
	mov.u32 	%r206, shared_input;
	add.s32 	%r207, %r206, %r205;
	ld.shared.v4.f32 	{%f32, %f33, %f34, %f35}, [%r207];
	fma.rn.f32 	%f36, %f32, %f23, 0f00000000;
	fma.rn.f32 	%f37, %f33, %f23, 0f00000000;
	fma.rn.f32 	%f38, %f33, %f24, %f36;
	fma.rn.f32 	%f39, %f34, %f23, 0f00000000;
	fma.rn.f32 	%f40, %f34, %f24, %f37;
	fma.rn.f32 	%f41, %f34, %f25, %f38;
	fma.rn.f32 	%f42, %f35, %f23, 0f00000000;
	fma.rn.f32 	%f43, %f35, %f24, %f39;
	fma.rn.f32 	%f44, %f35, %f25, %f40;
	ld.shared.v4.f32 	{%f45, %f46, %f47, %f48}, [%r207+16];
	fma.rn.f32 	%f49, %f45, %f23, 0f00000000;
	fma.rn.f32 	%f50, %f45, %f24, %f42;
	fma.rn.f32 	%f51, %f45, %f25, %f43;
	fma.rn.f32 	%f52, %f46, %f23, 0f00000000;
	fma.rn.f32 	%f53, %f46, %f24, %f49;
	fma.rn.f32 	%f54, %f46, %f25, %f50;
	fma.rn.f32 	%f55, %f47, %f23, 0f00000000;
	fma.rn.f32 	%f56, %f47, %f24, %f52;
	fma.rn.f32 	%f57, %f47, %f25, %f53;
	fma.rn.f32 	%f58, %f48, %f23, 0f00000000;
	fma.rn.f32 	%f59, %f48, %f24, %f55;
	fma.rn.f32 	%f60, %f48, %f25, %f56;
	ld.shared.v2.f32 	{%f61, %f62}, [%r207+32];
	fma.rn.f32 	%f63, %f61, %f24, %f58;
	fma.rn.f32 	%f64, %f61, %f25, %f59;
	fma.rn.f32 	%f65, %f62, %f25, %f63;
	ld.shared.v2.f32 	{%f66, %f67}, [%r207+232];
	fma.rn.f32 	%f68, %f66, %f26, %f41;
	fma.rn.f32 	%f69, %f67, %f26, %f44;
	fma.rn.f32 	%f70, %f67, %f27, %f68;
	ld.shared.v4.f32 	{%f71, %f72, %f73, %f74}, [%r207+240];
	fma.rn.f32 	%f75, %f71, %f26, %f51;
	fma.rn.f32 	%f76, %f71, %f27, %f69;
	fma.rn.f32 	%f77, %f71, %f28, %f70;
	fma.rn.f32 	%f78, %f72, %f26, %f54;
	fma.rn.f32 	%f79, %f72, %f27, %f75;
	fma.rn.f32 	%f80, %f72, %f28, %f76;
	fma.rn.f32 	%f81, %f73, %f26, %f57;
	fma.rn.f32 	%f82, %f73, %f27, %f78;
	fma.rn.f32 	%f83, %f73, %f28, %f79;
	fma.rn.f32 	%f84, %f74, %f26, %f60;
	fma.rn.f32 	%f85, %f74, %f27, %f81;
	fma.rn.f32 	%f86, %f74, %f28, %f82;
	ld.shared.v4.f32 	{%f87, %f88, %f89, %f90}, [%r207+256];
	fma.rn.f32 	%f91, %f87, %f26, %f64;
	fma.rn.f32 	%f92, %f87, %f27, %f84;
	fma.rn.f32 	%f93, %f87, %f28, %f85;
	fma.rn.f32 	%f94, %f88, %f26, %f65;
	fma.rn.f32 	%f95, %f88, %f27, %f91;
	fma.rn.f32 	%f96, %f88, %f28, %f92;
	fma.rn.f32 	%f97, %f89, %f27, %f94;
	fma.rn.f32 	%f98, %f89, %f28, %f95;
	fma.rn.f32 	%f99, %f90, %f28, %f97;
	ld.shared.v4.f32 	{%f100, %f101, %f102, %f103}, [%r207+464];
	fma.rn.f32 	%f104, %f100, %f29, %f77;
	fma.rn.f32 	%f105, %f101, %f29, %f80;
	fma.rn.f32 	%f106, %f101, %f30, %f104;
	fma.rn.f32 	%f107, %f102, %f29, %f83;
	fma.rn.f32 	%f108, %f102, %f30, %f105;
	fma.rn.f32 	%f109, %f102, %f31, %f106;
	fma.rn.f32 	%f110, %f103, %f29, %f86;
	fma.rn.f32 	%f111, %f103, %f30, %f107;
	fma.rn.f32 	%f112, %f103, %f31, %f108;
	ld.shared.v4.f32 	{%f113, %f114, %f115, %f116}, [%r207+480];
	fma.rn.f32 	%f117, %f113, %f29, %f93;
	fma.rn.f32 	%f118, %f113, %f30, %f110;
	fma.rn.f32 	%f119, %f113, %f31, %f111;
	fma.rn.f32 	%f120, %f114, %f29, %f96;
	fma.rn.f32 	%f121, %f114, %f30, %f117;
	fma.rn.f32 	%f122, %f114, %f31, %f118;
	fma.rn.f32 	%f123, %f115, %f29, %f98;
	fma.rn.f32 	%f124, %f115, %f30, %f120;
	fma.rn.f32 	%f125, %f115, %f31, %f121;
	fma.rn.f32 	%f126, %f116, %f29, %f99;
	fma.rn.f32 	%f127, %f116, %f30, %f123;
	fma.rn.f32 	%f128, %f116, %f31, %f124;
	ld.shared.v2.f32 	{%f129, %f130}, [%r207+496];
	fma.rn.f32 	%f131, %f129, %f30, %f126;
	fma.rn.f32 	%f132, %f129, %f31, %f127;
	fma.rn.f32 	%f133, %f130, %f31, %f131;
	ld.global.nc.f32 	%f134, [%rd35+2304];
	ld.global.nc.f32 	%f135, [%rd35+2560];
	ld.global.nc.f32 	%f136, [%rd35+2816];
	ld.global.nc.f32 	%f137, [%rd35+3072];
	ld.global.nc.f32 	%f138, [%rd35+3328];
	ld.global.nc.f32 	%f139, [%rd35+3584];
	ld.global.nc.f32 	%f140, [%rd35+3840];
	add.s32 	%r208, %r204, 1024;
	mul.wide.u32 	%rd36, %r208, 4;
	add.s64 	%rd37, %rd33, %rd36;
	ld.global.nc.f32 	%f141, [%rd37];
	add.s32 	%r209, %r204, 1088;
	mul.wide.u32 	%rd38, %r209, 4;
	add.s64 	%rd39, %rd33, %rd38;
	ld.global.nc.f32 	%f142, [%rd39];
	ld.shared.v2.f32 	{%f143, %f144}, [%r207+696];
	fma.rn.f32 	%f145, %f143, %f134, %f109;
	fma.rn.f32 	%f146, %f144, %f134, %f112;
	fma.rn.f32 	%f147, %f144, %f135, %f145;
	ld.shared.v4.f32 	{%f148, %f149, %f150, %f151}, [%r207+704];
	fma.rn.f32 	%f152, %f148, %f134, %f119;
	fma.rn.f32 	%f153, %f148, %f135, %f146;
	fma.rn.f32 	%f154, %f148, %f136, %f147;
	fma.rn.f32 	%f155, %f149, %f134, %f122;
	fma.rn.f32 	%f156, %f149, %f135, %f152;
	fma.rn.f32 	%f157, %f149, %f136, %f153;
	fma.rn.f32 	%f158, %f150, %f134, %f125;
	fma.rn.f32 	%f159, %f150, %f135, %f155;
	fma.rn.f32 	%f160, %f150, %f136, %f156;
	fma.rn.f32 	%f161, %f151, %f134, %f128;
	fma.rn.f32 	%f162, %f151, %f135, %f158;
	fma.rn.f32 	%f163, %f151, %f136, %f159;
	ld.shared.v4.f32 	{%f164, %f165, %f166, %f167}, [%r207+720];
	fma.rn.f32 	%f168, %f164, %f134, %f132;
	fma.rn.f32 	%f169, %f164, %f135, %f161;
	fma.rn.f32 	%f170, %f164, %f136, %f162;
	fma.rn.f32 	%f171, %f165, %f134, %f133;
	fma.rn.f32 	%f172, %f165, %f135, %f168;
	fma.rn.f32 	%f173, %f165, %f136, %f169;
	fma.rn.f32 	%f174, %f166, %f135, %f171;
	fma.rn.f32 	%f175, %f166, %f136, %f172;
	fma.rn.f32 	%f176, %f167, %f136, %f174;
	ld.shared.v4.f32 	{%f177, %f178, %f179, %f180}, [%r207+928];
	fma.rn.f32 	%f181, %f177, %f137, %f154;
	fma.rn.f32 	%f182, %f178, %f137, %f157;
	fma.rn.f32 	%f183, %f178, %f138, %f181;
	fma.rn.f32 	%f184, %f179, %f137, %f160;
	fma.rn.f32 	%f185, %f179, %f138, %f182;
	fma.rn.f32 	%f186, %f179, %f139, %f183;
	fma.rn.f32 	%f187, %f180, %f137, %f163;
	fma.rn.f32 	%f188, %f180, %f138, %f184;
	fma.rn.f32 	%f189, %f180, %f139, %f185;
	ld.shared.v4.f32 	{%f190, %f191, %f192, %f193}, [%r207+944];
	fma.rn.f32 	%f194, %f190, %f137, %f170;
	fma.rn.f32 	%f195, %f190, %f138, %f187;
	fma.rn.f32 	%f196, %f190, %f139, %f188;
	fma.rn.f32 	%f197, %f191, %f137, %f173;
	fma.rn.f32 	%f198, %f191, %f138, %f194;
	fma.rn.f32 	%f199, %f191, %f139, %f195;
	fma.rn.f32 	%f200, %f192, %f137, %f175;
	fma.rn.f32 	%f201, %f192, %f138, %f197;
	fma.rn.f32 	%f202, %f192, %f139, %f198;
	fma.rn.f32 	%f203, %f193, %f137, %f176;
	fma.rn.f32 	%f204, %f193, %f138, %f200;
	fma.rn.f32 	%f205, %f193, %f139, %f201;
	ld.shared.v2.f32 	{%f206, %f207}, [%r207+960];
	fma.rn.f32 	%f208, %f206, %f138, %f203;
	fma.rn.f32 	%f209, %f206, %f139, %f204;
	fma.rn.f32 	%f210, %f207, %f139, %f208;
	ld.shared.v2.f32 	{%f211, %f212}, [%r207+1160];
	fma.rn.f32 	%f213, %f211, %f140, %f186;
	fma.rn.f32 	%f214, %f212, %f140, %f189;
	fma.rn.f32 	%f215, %f212, %f141, %f213;
	ld.shared.v4.f32 	{%f216, %f217, %f218, %f219}, [%r207+1168];
	fma.rn.f32 	%f220, %f216, %f140, %f196;
	fma.rn.f32 	%f221, %f216, %f141, %f214;
	fma.rn.f32 	%f222, %f216, %f142, %f215;
	fma.rn.f32 	%f223, %f217, %f140, %f199;
	fma.rn.f32 	%f224, %f217, %f141, %f220;
	fma.rn.f32 	%f225, %f217, %f142, %f221;
	fma.rn.f32 	%f226, %f218, %f140, %f202;
	fma.rn.f32 	%f227, %f218, %f141, %f223;
	fma.rn.f32 	%f228, %f218, %f142, %f224;
	fma.rn.f32 	%f229, %f219, %f140, %f205;
	fma.rn.f32 	%f230, %f219, %f141, %f226;
	fma.rn.f32 	%f231, %f219, %f142, %f227;
	ld.shared.v4.f32 	{%f232, %f233, %f234, %f235}, [%r207+1184];
	fma.rn.f32 	%f236, %f232, %f140, %f209;
	fma.rn.f32 	%f237, %f232, %f141, %f229;
	fma.rn.f32 	%f238, %f232, %f142, %f230;
	fma.rn.f32 	%f239, %f233, %f140, %f210;
	fma.rn.f32 	%f240, %f233, %f141, %f236;
	fma.rn.f32 	%f241, %f233, %f142, %f237;
	fma.rn.f32 	%f242, %f234, %f141, %f239;
	fma.rn.f32 	%f243, %f234, %f142, %f240;
	fma.rn.f32 	%f244, %f235, %f142, %f242;
	add.s32 	%r210, %r204, 1152;
	mul.wide.u32 	%rd40, %r210, 4;
	add.s64 	%rd41, %rd33, %rd40;
	ld.global.nc.f32 	%f245, [%rd41];
	ld.global.nc.f32 	%f246, [%rd41+256];
	ld.global.nc.f32 	%f247, [%rd41+512];
	ld.global.nc.f32 	%f248, [%rd41+768];
	ld.global.nc.f32 	%f249, [%rd41+1024];
	ld.global.nc.f32 	%f250, [%rd41+1280];
	ld.global.nc.f32 	%f251, [%rd41+1536];
	ld.global.nc.f32 	%f252, [%rd41+1792];
	ld.global.nc.f32 	%f253, [%rd41+2048];
	ld.shared.v4.f32 	{%f254, %f255, %f256, %f257}, [%r207+1392];
	fma.rn.f32 	%f258, %f254, %f245, %f222;
	fma.rn.f32 	%f259, %f255, %f245, %f225;
	fma.rn.f32 	%f260, %f255, %f246, %f258;
	fma.rn.f32 	%f261, %f256, %f245, %f228;
	fma.rn.f32 	%f262, %f256, %f246, %f259;
	fma.rn.f32 	%f263, %f256, %f247, %f260;
	fma.rn.f32 	%f264, %f257, %f245, %f231;
	fma.rn.f32 	%f265, %f257, %f246, %f261;
	fma.rn.f32 	%f266, %f257, %f247, %f262;
	ld.shared.v4.f32 	{%f267, %f268, %f269, %f270}, [%r207+1408];
	fma.rn.f32 	%f271, %f267, %f245, %f238;
	fma.rn.f32 	%f272, %f267, %f246, %f264;
	fma.rn.f32 	%f273, %f267, %f247, %f265;
	fma.rn.f32 	%f274, %f268, %f245, %f241;
	fma.rn.f32 	%f275, %f268, %f246, %f271;
	fma.rn.f32 	%f276, %f268, %f247, %f272;
	fma.rn.f32 	%f277, %f269, %f245, %f243;
	fma.rn.f32 	%f278, %f269, %f246, %f274;
	fma.rn.f32 	%f279, %f269, %f247, %f275;
	fma.rn.f32 	%f280, %f270, %f245, %f244;
	fma.rn.f32 	%f281, %f270, %f246, %f277;
	fma.rn.f32 	%f282, %f270, %f247, %f278;
	ld.shared.v2.f32 	{%f283, %f284}, [%r207+1424];
	fma.rn.f32 	%f285, %f283, %f246, %f280;
	fma.rn.f32 	%f286, %f283, %f247, %f281;
	fma.rn.f32 	%f287, %f284, %f247, %f285;
	ld.shared.v2.f32 	{%f288, %f289}, [%r207+1624];
	fma.rn.f32 	%f290, %f288, %f248, %f263;
	fma.rn.f32 	%f291, %f289, %f248, %f266;
	fma.rn.f32 	%f292, %f289, %f249, %f290;
	ld.shared.v4.f32 	{%f293, %f294, %f295, %f296}, [%r207+1632];
	fma.rn.f32 	%f297, %f293, %f248, %f273;
	fma.rn.f32 	%f298, %f293, %f249, %f291;
	fma.rn.f32 	%f299, %f293, %f250, %f292;
	fma.rn.f32 	%f300, %f294, %f248, %f276;
	fma.rn.f32 	%f301, %f294, %f249, %f297;
	fma.rn.f32 	%f302, %f294, %f250, %f298;
	fma.rn.f32 	%f303, %f295, %f248, %f279;
	fma.rn.f32 	%f304, %f295, %f249, %f300;
	fma.rn.f32 	%f305, %f295, %f250, %f301;
	fma.rn.f32 	%f306, %f296, %f248, %f282;
	fma.rn.f32 	%f307, %f296, %f249, %f303;
	fma.rn.f32 	%f308, %f296, %f250, %f304;
	ld.shared.v4.f32 	{%f309, %f310, %f311, %f312}, [%r207+1648];
	fma.rn.f32 	%f313, %f309, %f248, %f286;
	fma.rn.f32 	%f314, %f309, %f249, %f306;
	fma.rn.f32 	%f315, %f309, %f250, %f307;
	fma.rn.f32 	%f316, %f310, %f248, %f287;
	fma.rn.f32 	%f317, %f310, %f249, %f313;
	fma.rn.f32 	%f318, %f310, %f250, %f314;
	fma.rn.f32 	%f319, %f311, %f249, %f316;
	fma.rn.f32 	%f320, %f311, %f250, %f317;
	fma.rn.f32 	%f321, %f312, %f250, %f319;
	ld.shared.v4.f32 	{%f322, %f323, %f324, %f325}, [%r207+1856];
	fma.rn.f32 	%f326, %f322, %f251, %f299;
	fma.rn.f32 	%f327, %f323, %f251, %f302;
	fma.rn.f32 	%f328, %f323, %f252, %f326;
	fma.rn.f32 	%f329, %f324, %f251, %f305;
	fma.rn.f32 	%f330, %f324, %f252, %f327;
	fma.rn.f32 	%f331, %f324, %f253, %f328;
	fma.rn.f32 	%f332, %f325, %f251, %f308;
	fma.rn.f32 	%f333, %f325, %f252, %f329;
	fma.rn.f32 	%f334, %f325, %f253, %f330;
	ld.shared.v4.f32 	{%f335, %f336, %f337, %f338}, [%r207+1872];
	fma.rn.f32 	%f339, %f335, %f251, %f315;
	fma.rn.f32 	%f340, %f335, %f252, %f332;
	fma.rn.f32 	%f341, %f335, %f253, %f333;
	fma.rn.f32 	%f342, %f336, %f251, %f318;
	fma.rn.f32 	%f343, %f336, %f252, %f339;
	fma.rn.f32 	%f344, %f336, %f253, %f340;
	fma.rn.f32 	%f345, %f337, %f251, %f320;
	fma.rn.f32 	%f346, %f337, %f252, %f342;
	fma.rn.f32 	%f347, %f337, %f253, %f343;
	fma.rn.f32 	%f348, %f338, %f251, %f321;
	fma.rn.f32 	%f349, %f338, %f252, %f345;
	fma.rn.f32 	%f350, %f338, %f253, %f346;
	ld.shared.v2.f32 	{%f351, %f352}, [%r207+1888];
	fma.rn.f32 	%f353, %f351, %f252, %f348;
	fma.rn.f32 	%f354, %f351, %f253, %f349;
	fma.rn.f32 	%f355, %f352, %f253, %f353;
	add.s32 	%r211, %r204, 1728;
	mul.wide.u32 	%rd42, %r211, 4;
	add.s64 	%rd43, %rd33, %rd42;
	ld.global.nc.f32 	%f356, [%rd43];
	ld.global.nc.f32 	%f357, [%rd43+256];
	ld.global.nc.f32 	%f358, [%rd43+512];
	ld.global.nc.f32 	%f359, [%rd43+768];
	ld.global.nc.f32 	%f360, [%rd43+1024];
	add.s32 	%r212, %r204, 2048;
	mul.wide.u32 	%rd44, %r212, 4;
	add.s64 	%rd45, %rd33, %rd44;
	ld.global.nc.f32 	%f361, [%rd45];
	add.s32 	%r213, %r204, 2112;
	mul.wide.u32 	%rd46, %r213, 4;
	add.s64 	%rd47, %rd33, %rd46;
	ld.global.nc.f32 	%f362, [%rd47];
	add.s32 	%r214, %r204, 2176;
	mul.wide.u32 	%rd48, %r214, 4;
	add.s64 	%rd49, %rd33, %rd48;
	ld.global.nc.f32 	%f363, [%rd49];
	add.s32 	%r215, %r204, 2240;
	mul.wide.u32 	%rd50, %r215, 4;
	add.s64 	%rd51, %rd33, %rd50;
	ld.global.nc.f32 	%f364, [%rd51];
	ld.shared.v2.f32 	{%f365, %f366}, [%r207+2088];
	fma.rn.f32 	%f367, %f365, %f356, %f331;
	fma.rn.f32 	%f368, %f366, %f356, %f334;
	fma.rn.f32 	%f369, %f366, %f357, %f367;
	ld.shared.v4.f32 	{%f370, %f371, %f372, %f373}, [%r207+2096];
	fma.rn.f32 	%f374, %f370, %f356, %f341;
	fma.rn.f32 	%f375, %f370, %f357, %f368;
	fma.rn.f32 	%f376, %f370, %f358, %f369;
	fma.rn.f32 	%f377, %f371, %f356, %f344;
	fma.rn.f32 	%f378, %f371, %f357, %f374;
	fma.rn.f32 	%f379, %f371, %f358, %f375;
	fma.rn.f32 	%f380, %f372, %f356, %f347;
	fma.rn.f32 	%f381, %f372, %f357, %f377;
	fma.rn.f32 	%f382, %f372, %f358, %f378;
	fma.rn.f32 	%f383, %f373, %f356, %f350;
	fma.rn.f32 	%f384, %f373, %f357, %f380;
	fma.rn.f32 	%f385, %f373, %f358, %f381;
	ld.shared.v4.f32 	{%f386, %f387, %f388, %f389}, [%r207+2112];
	fma.rn.f32 	%f390, %f386, %f356, %f354;
	fma.rn.f32 	%f391, %f386, %f357, %f383;
	fma.rn.f32 	%f392, %f386, %f358, %f384;
	fma.rn.f32 	%f393, %f387, %f356, %f355;
	fma.rn.f32 	%f394, %f387, %f357, %f390;
	fma.rn.f32 	%f395, %f387, %f358, %f391;
	fma.rn.f32 	%f396, %f388, %f357, %f393;
	fma.rn.f32 	%f397, %f388, %f358, %f394;
	fma.rn.f32 	%f398, %f389, %f358, %f396;
	ld.shared.v4.f32 	{%f399, %f400, %f401, %f402}, [%r207+2320];
	fma.rn.f32 	%f403, %f399, %f359, %f376;
	fma.rn.f32 	%f404, %f400, %f359, %f379;
	fma.rn.f32 	%f405, %f400, %f360, %f403;
	fma.rn.f32 	%f406, %f401, %f359, %f382;
	fma.rn.f32 	%f407, %f401, %f360, %f404;
	fma.rn.f32 	%f408, %f401, %f361, %f405;
	fma.rn.f32 	%f409, %f402, %f359, %f385;
	fma.rn.f32 	%f410, %f402, %f360, %f406;
	fma.rn.f32 	%f411, %f402, %f361, %f407;
	ld.shared.v4.f32 	{%f412, %f413, %f414, %f415}, [%r207+2336];
	fma.rn.f32 	%f416, %f412, %f359, %f392;
	fma.rn.f32 	%f417, %f412, %f360, %f409;
	fma.rn.f32 	%f418, %f412, %f361, %f410;
	fma.rn.f32 	%f419, %f413, %f359, %f395;
	fma.rn.f32 	%f420, %f413, %f360, %f416;
	fma.rn.f32 	%f421, %f413, %f361, %f417;
	fma.rn.f32 	%f422, %f414, %f359, %f397;
	fma.rn.f32 	%f423, %f414, %f360, %f419;
	fma.rn.f32 	%f424, %f414, %f361, %f420;
	fma.rn.f32 	%f425, %f415, %f359, %f398;
	fma.rn.f32 	%f426, %f415, %f360, %f422;
	fma.rn.f32 	%f427, %f415, %f361, %f423;
	ld.shared.v2.f32 	{%f428, %f429}, [%r207+2352];
	fma.rn.f32 	%f430, %f428, %f360, %f425;
	fma.rn.f32 	%f431, %f428, %f361, %f426;
	fma.rn.f32 	%f432, %f429, %f361, %f430;
	ld.shared.v2.f32 	{%f433, %f434}, [%r207+2552];
	fma.rn.f32 	%f435, %f433, %f362, %f408;
	fma.rn.f32 	%f436, %f434, %f362, %f411;
	fma.rn.f32 	%f437, %f434, %f363, %f435;
	ld.shared.v4.f32 	{%f438, %f439, %f440, %f441}, [%r207+2560];
	fma.rn.f32 	%f442, %f438, %f362, %f418;
	fma.rn.f32 	%f443, %f438, %f363, %f436;
	fma.rn.f32 	%f444, %f438, %f364, %f437;
	fma.rn.f32 	%f445, %f439, %f362, %f421;
	fma.rn.f32 	%f446, %f439, %f363, %f442;
	fma.rn.f32 	%f447, %f439, %f364, %f443;
	fma.rn.f32 	%f448, %f440, %f362, %f424;
	fma.rn.f32 	%f449, %f440, %f363, %f445;
	fma.rn.f32 	%f450, %f440, %f364, %f446;
	fma.rn.f32 	%f451, %f441, %f362, %f427;
	fma.rn.f32 	%f452, %f441, %f363, %f448;
	fma.rn.f32 	%f453, %f441, %f364, %f449;
	ld.shared.v4.f32 	{%f454, %f455, %f456, %f457}, [%r207+2576];
	fma.rn.f32 	%f458, %f454, %f362, %f431;
	fma.rn.f32 	%f459, %f454, %f363, %f451;
	fma.rn.f32 	%f460, %f454, %f364, %f452;
	fma.rn.f32 	%f461, %f455, %f362, %f432;
	fma.rn.f32 	%f462, %f455, %f363, %f458;
	fma.rn.f32 	%f463, %f455, %f364, %f459;
	fma.rn.f32 	%f464, %f456, %f363, %f461;
	fma.rn.f32 	%f465, %f456, %f364, %f462;
	fma.rn.f32 	%f466, %f457, %f364, %f464;
	add.s32 	%r216, %r204, 2304;
	mul.wide.u32 	%rd52, %r216, 4;
	add.s64 	%rd53, %rd33, %rd52;
	ld.global.nc.f32 	%f467, [%rd53];
	ld.global.nc.f32 	%f468, [%rd53+256];
	ld.global.nc.f32 	%f469, [%rd53+512];
	ld.global.nc.f32 	%f470, [%rd53+768];
	ld.global.nc.f32 	%f471, [%rd53+1024];
	ld.global.nc.f32 	%f472, [%rd53+1280];
	ld.global.nc.f32 	%f473, [%rd53+1536];
	ld.global.nc.f32 	%f474, [%rd53+1792];
	ld.global.nc.f32 	%f475, [%rd53+2048];
	ld.shared.v4.f32 	{%f476, %f477, %f478, %f479}, [%r207+2784];
	fma.rn.f32 	%f480, %f476, %f467, %f444;
	fma.rn.f32 	%f481, %f477, %f467, %f447;
	fma.rn.f32 	%f482, %f477, %f468, %f480;
	fma.rn.f32 	%f483, %f478, %f467, %f450;
	fma.rn.f32 	%f484, %f478, %f468, %f481;
	fma.rn.f32 	%f485, %f478, %f469, %f482;
	fma.rn.f32 	%f486, %f479, %f467, %f453;
	fma.rn.f32 	%f487, %f479, %f468, %f483;
	fma.rn.f32 	%f488, %f479, %f469, %f484;
	ld.shared.v4.f32 	{%f489, %f490, %f491, %f492}, [%r207+2800];
	fma.rn.f32 	%f493, %f489, %f467, %f460;
	fma.rn.f32 	%f494, %f489, %f468, %f486;
	fma.rn.f32 	%f495, %f489, %f469, %f487;
	fma.rn.f32 	%f496, %f490, %f467, %f463;
	fma.rn.f32 	%f497, %f490, %f468, %f493;
	fma.rn.f32 	%f498, %f490, %f469, %f494;
	fma.rn.f32 	%f499, %f491, %f467, %f465;
	fma.rn.f32 	%f500, %f491, %f468, %f496;
	fma.rn.f32 	%f501, %f491, %f469, %f497;
	fma.rn.f32 	%f502, %f492, %f467, %f466;
	fma.rn.f32 	%f503, %f492, %f468, %f499;
	fma.rn.f32 	%f504, %f492, %f469, %f500;
	ld.shared.v2.f32 	{%f505, %f506}, [%r207+2816];
	fma.rn.f32 	%f507, %f505, %f468, %f502;
	fma.rn.f32 	%f508, %f505, %f469, %f503;
	fma.rn.f32 	%f509, %f506, %f469, %f507;
	ld.shared.v2.f32 	{%f510, %f511}, [%r207+3016];
	fma.rn.f32 	%f512, %f510, %f470, %f485;
	fma.rn.f32 	%f513, %f511, %f470, %f488;
	fma.rn.f32 	%f514, %f511, %f471, %f512;
	ld.shared.v4.f32 	{%f515, %f516, %f517, %f518}, [%r207+3024];
	fma.rn.f32 	%f519, %f515, %f470, %f495;
	fma.rn.f32 	%f520, %f515, %f471, %f513;
	fma.rn.f32 	%f521, %f515, %f472, %f514;
	fma.rn.f32 	%f522, %f516, %f470, %f498;
	fma.rn.f32 	%f523, %f516, %f471, %f519;
	fma.rn.f32 	%f524, %f516, %f472, %f520;
	fma.rn.f32 	%f525, %f517, %f470, %f501;
	fma.rn.f32 	%f526, %f517, %f471, %f522;
	fma.rn.f32 	%f527, %f517, %f472, %f523;
	fma.rn.f32 	%f528, %f518, %f470, %f504;
	fma.rn.f32 	%f529, %f518, %f471, %f525;
	fma.rn.f32 	%f530, %f518, %f472, %f526;
	ld.shared.v4.f32 	{%f531, %f532, %f533, %f534}, [%r207+3040];
	fma.rn.f32 	%f535, %f531, %f470, %f508;
	fma.rn.f32 	%f536, %f531, %f471, %f528;
	fma.rn.f32 	%f537, %f531, %f472, %f529;
	fma.rn.f32 	%f538, %f532, %f470, %f509;
	fma.rn.f32 	%f539, %f532, %f471, %f535;
	fma.rn.f32 	%f540, %f532, %f472, %f536;
	fma.rn.f32 	%f541, %f533, %f471, %f538;
	fma.rn.f32 	%f542, %f533, %f472, %f539;
	fma.rn.f32 	%f543, %f534, %f472, %f541;
	ld.shared.v4.f32 	{%f544, %f545, %f546, %f547}, [%r207+3248];
	fma.rn.f32 	%f548, %f544, %f473, %f521;
	fma.rn.f32 	%f549, %f545, %f473, %f524;
	fma.rn.f32 	%f550, %f545, %f474, %f548;
	fma.rn.f32 	%f551, %f546, %f473, %f527;
	fma.rn.f32 	%f552, %f546, %f474, %f549;
	fma.rn.f32 	%f553, %f546, %f475, %f550;
	fma.rn.f32 	%f554, %f547, %f473, %f530;
	fma.rn.f32 	%f555, %f547, %f474, %f551;
	fma.rn.f32 	%f556, %f547, %f475, %f552;
	ld.shared.v4.f32 	{%f557, %f558, %f559, %f560}, [%r207+3264];
	fma.rn.f32 	%f561, %f557, %f473, %f537;
	fma.rn.f32 	%f562, %f557, %f474, %f554;
	fma.rn.f32 	%f563, %f557, %f475, %f555;
	fma.rn.f32 	%f564, %f558, %f473, %f540;
	fma.rn.f32 	%f565, %f558, %f474, %f561;
	fma.rn.f32 	%f566, %f558, %f475, %f562;
	fma.rn.f32 	%f567, %f559, %f473, %f542;
	fma.rn.f32 	%f568, %f559, %f474, %f564;
	fma.rn.f32 	%f569, %f559, %f475, %f565;
	fma.rn.f32 	%f570, %f560, %f473, %f543;
	fma.rn.f32 	%f571, %f560, %f474, %f567;
	fma.rn.f32 	%f572, %f560, %f475, %f568;
	ld.shared.v2.f32 	{%f573, %f574}, [%r207+3280];
	fma.rn.f32 	%f575, %f573, %f474, %f570;
	fma.rn.f32 	%f576, %f573, %f475, %f571;
	fma.rn.f32 	%f577, %f574, %f475, %f575;
	add.s32 	%r217, %r204, 2880;
	mul.wide.u32 	%rd54, %r217, 4;
	add.s64 	%rd55, %rd33, %rd54;
	ld.global.nc.f32 	%f578, [%rd55];
	ld.global.nc.f32 	%f579, [%rd55+256];
	ld.global.nc.f32 	%f580, [%rd55+512];
	add.s32 	%r218, %r204, 3072;
	mul.wide.u32 	%rd56, %r218, 4;
	add.s64 	%rd57, %rd33, %rd56;
	ld.global.nc.f32 	%f581, [%rd57];
	add.s32 	%r219, %r204, 3136;
	mul.wide.u32 	%rd58, %r219, 4;
	add.s64 	%rd59, %rd33, %rd58;
	ld.global.nc.f32 	%f582, [%rd59];
	add.s32 	%r220, %r204, 3200;
	mul.wide.u32 	%rd60, %r220, 4;
	add.s64 	%rd61, %rd33, %rd60;
	ld.global.nc.f32 	%f583, [%rd61];
	add.s32 	%r221, %r204, 3264;
	mul.wide.u32 	%rd62, %r221, 4;
	add.s64 	%rd63, %rd33, %rd62;
	ld.global.nc.f32 	%f584, [%rd63];
	add.s32 	%r222, %r204, 3328;
	mul.wide.u32 	%rd64, %r222, 4;
	add.s64 	%rd65, %rd33, %rd64;
	ld.global.nc.f32 	%f585, [%rd65];
	add.s32 	%r223, %r204, 3392;
	mul.wide.u32 	%rd66, %r223, 4;
	add.s64 	%rd67, %rd33, %rd66;
	ld.global.nc.f32 	%f586, [%rd67];
	ld.shared.v2.f32 	{%f587, %f588}, [%r207+3480];
	fma.rn.f32 	%f589, %f587, %f578, %f553;
	fma.rn.f32 	%f590, %f588, %f578, %f556;
	fma.rn.f32 	%f591, %f588, %f579, %f589;
	ld.shared.v4.f32 	{%f592, %f593, %f594, %f595}, [%r207+3488];
	fma.rn.f32 	%f596, %f592, %f578, %f563;
	fma.rn.f32 	%f597, %f592, %f579, %f590;
	fma.rn.f32 	%f598, %f592, %f580, %f591;
	fma.rn.f32 	%f599, %f593, %f578, %f566;
	fma.rn.f32 	%f600, %f593, %f579, %f596;
	fma.rn.f32 	%f601, %f593, %f580, %f597;
	fma.rn.f32 	%f602, %f594, %f578, %f569;
	fma.rn.f32 	%f603, %f594, %f579, %f599;
	fma.rn.f32 	%f604, %f594, %f580, %f600;
	fma.rn.f32 	%f605, %f595, %f578, %f572;
	fma.rn.f32 	%f606, %f595, %f579, %f602;
	fma.rn.f32 	%f607, %f595, %f580, %f603;
	ld.shared.v4.f32 	{%f608, %f609, %f610, %f611}, [%r207+3504];
	fma.rn.f32 	%f612, %f608, %f578, %f576;
	fma.rn.f32 	%f613, %f608, %f579, %f605;
	fma.rn.f32 	%f614, %f608, %f580, %f606;
	fma.rn.f32 	%f615, %f609, %f578, %f577;
	fma.rn.f32 	%f616, %f609, %f579, %f612;
	fma.rn.f32 	%f617, %f609, %f580, %f613;
	fma.rn.f32 	%f618, %f610, %f579, %f615;
	fma.rn.f32 	%f619, %f610, %f580, %f616;
	fma.rn.f32 	%f620, %f611, %f580, %f618;
	ld.shared.v4.f32 	{%f621, %f622, %f623, %f624}, [%r207+3712];
	fma.rn.f32 	%f625, %f621, %f581, %f598;
	fma.rn.f32 	%f626, %f622, %f581, %f601;
	fma.rn.f32 	%f627, %f622, %f582, %f625;
	fma.rn.f32 	%f628, %f623, %f581, %f604;
	fma.rn.f32 	%f629, %f623, %f582, %f626;
	fma.rn.f32 	%f630, %f623, %f583, %f627;
	fma.rn.f32 	%f631, %f624, %f581, %f607;
	fma.rn.f32 	%f632, %f624, %f582, %f628;
	fma.rn.f32 	%f633, %f624, %f583, %f629;
	ld.shared.v4.f32 	{%f634, %f635, %f636, %f637}, [%r207+3728];
	fma.rn.f32 	%f638, %f634, %f581, %f614;
	fma.rn.f32 	%f639, %f634, %f582, %f631;
	fma.rn.f32 	%f640, %f634, %f583, %f632;
	fma.rn.f32 	%f641, %f635, %f581, %f617;
	fma.rn.f32 	%f642, %f635, %f582, %f638;
	fma.rn.f32 	%f643, %f635, %f583, %f639;
	fma.rn.f32 	%f644, %f636, %f581, %f619;
	fma.rn.f32 	%f645, %f636, %f582, %f641;
	fma.rn.f32 	%f646, %f636, %f583, %f642;
	fma.rn.f32 	%f647, %f637, %f581, %f620;
	fma.rn.f32 	%f648, %f637, %f582, %f644;
	fma.rn.f32 	%f649, %f637, %f583, %f645;
	ld.shared.v2.f32 	{%f650, %f651}, [%r207+3744];
	fma.rn.f32 	%f652, %f650, %f582, %f647;
	fma.rn.f32 	%f653, %f650, %f583, %f648;
	fma.rn.f32 	%f654, %f651, %f583, %f652;
	ld.shared.v2.f32 	{%f655, %f656}, [%r207+3944];
	fma.rn.f32 	%f657, %f655, %f584, %f630;
	fma.rn.f32 	%f658, %f656, %f584, %f633;
	fma.rn.f32 	%f659, %f656, %f585, %f657;
	ld.shared.v4.f32 	{%f660, %f661, %f662, %f663}, [%r207+3952];
	fma.rn.f32 	%f664, %f660, %f584, %f640;
	fma.rn.f32 	%f665, %f660, %f585, %f658;
	fma.rn.f32 	%f666, %f660, %f586, %f659;
	fma.rn.f32 	%f667, %f661, %f584, %f643;
	fma.rn.f32 	%f668, %f661, %f585, %f664;
	fma.rn.f32 	%f669, %f661, %f586, %f665;
	fma.rn.f32 	%f670, %f662, %f584, %f646;
	fma.rn.f32 	%f671, %f662, %f585, %f667;
	fma.rn.f32 	%f672, %f662, %f586, %f668;
	fma.rn.f32 	%f673, %f663, %f584, %f649;
	fma.rn.f32 	%f674, %f663, %f585, %f670;
	fma.rn.f32 	%f675, %f663, %f586, %f671;
	ld.shared.v4.f32 	{%f676, %f677, %f678, %f679}, [%r207+3968];
	fma.rn.f32 	%f680, %f676, %f584, %f653;
	fma.rn.f32 	%f681, %f676, %f585, %f673;
	fma.rn.f32 	%f682, %f676, %f586, %f674;
	fma.rn.f32 	%f683, %f677, %f584, %f654;
	fma.rn.f32 	%f684, %f677, %f585, %f680;
	fma.rn.f32 	%f685, %f677, %f586, %f681;
	fma.rn.f32 	%f686, %f678, %f585, %f683;
	fma.rn.f32 	%f687, %f678, %f586, %f684;
	fma.rn.f32 	%f688, %f679, %f586, %f686;
	add.s32 	%r224, %r204, 3456;
	mul.wide.u32 	%rd68, %r224, 4;
	add.s64 	%rd69, %rd33, %rd68;
	ld.global.nc.f32 	%f689, [%rd69];
	ld.global.nc.f32 	%f690, [%rd69+256];
	ld.global.nc.f32 	%f691, [%rd69+512];
	ld.global.nc.f32 	%f692, [%rd69+768];
	ld.global.nc.f32 	%f693, [%rd69+1024];
	ld.global.nc.f32 	%f694, [%rd69+1280];
	ld.global.nc.f32 	%f695, [%rd69+1536];
	ld.global.nc.f32 	%f696, [%rd69+1792];
	ld.global.nc.f32 	%f697, [%rd69+2048];
	ld.shared.v4.f32 	{%f698, %f699, %f700, %f701}, [%r207+4176];
	fma.rn.f32 	%f702, %f698, %f689, %f666;
	fma.rn.f32 	%f703, %f699, %f689, %f669;
	fma.rn.f32 	%f704, %f699, %f690, %f702;
	fma.rn.f32 	%f705, %f700, %f689, %f672;
	fma.rn.f32 	%f706, %f700, %f690, %f703;
	fma.rn.f32 	%f707, %f700, %f691, %f704;
	fma.rn.f32 	%f708, %f701, %f689, %f675;
	fma.rn.f32 	%f709, %f701, %f690, %f705;
	fma.rn.f32 	%f710, %f701, %f691, %f706;
	ld.shared.v4.f32 	{%f711, %f712, %f713, %f714}, [%r207+4192];
	fma.rn.f32 	%f715, %f711, %f689, %f682;
	fma.rn.f32 	%f716, %f711, %f690, %f708;
	fma.rn.f32 	%f717, %f711, %f691, %f709;
	fma.rn.f32 	%f718, %f712, %f689, %f685;
	fma.rn.f32 	%f719, %f712, %f690, %f715;
	fma.rn.f32 	%f720, %f712, %f691, %f716;
	fma.rn.f32 	%f721, %f713, %f689, %f687;
	fma.rn.f32 	%f722, %f713, %f690, %f718;
	fma.rn.f32 	%f723, %f713, %f691, %f719;
	fma.rn.f32 	%f724, %f714, %f689, %f688;
	fma.rn.f32 	%f725, %f714, %f690, %f721;
	fma.rn.f32 	%f726, %f714, %f691, %f722;
	ld.shared.v2.f32 	{%f727, %f728}, [%r207+4208];
	fma.rn.f32 	%f729, %f727, %f690, %f724;
	fma.rn.f32 	%f730, %f727, %f691, %f725;
	fma.rn.f32 	%f731, %f728, %f691, %f729;
	ld.shared.v2.f32 	{%f732, %f733}, [%r207+4408];
	fma.rn.f32 	%f734, %f732, %f692, %f707;
	fma.rn.f32 	%f735, %f733, %f692, %f710;
	fma.rn.f32 	%f736, %f733, %f693, %f734;
	ld.shared.v4.f32 	{%f737, %f738, %f739, %f740}, [%r207+4416];
	fma.rn.f32 	%f741, %f737, %f692, %f717;
	fma.rn.f32 	%f742, %f737, %f693, %f735;
	fma.rn.f32 	%f743, %f737, %f694, %f736;
	fma.rn.f32 	%f744, %f738, %f692, %f720;
	fma.rn.f32 	%f745, %f738, %f693, %f741;
	fma.rn.f32 	%f746, %f738, %f694, %f742;
	fma.rn.f32 	%f747, %f739, %f692, %f723;
	fma.rn.f32 	%f748, %f739, %f693, %f744;
	fma.rn.f32 	%f749, %f739, %f694, %f745;
	fma.rn.f32 	%f750, %f740, %f692, %f726;
	fma.rn.f32 	%f751, %f740, %f693, %f747;
	fma.rn.f32 	%f752, %f740, %f694, %f748;
	ld.shared.v4.f32 	{%f753, %f754, %f755, %f756}, [%r207+4432];
	fma.rn.f32 	%f757, %f753, %f692, %f730;
	fma.rn.f32 	%f758, %f753, %f693, %f750;
	fma.rn.f32 	%f759, %f753, %f694, %f751;
	fma.rn.f32 	%f760, %f754, %f692, %f731;
	fma.rn.f32 	%f761, %f754, %f693, %f757;
	fma.rn.f32 	%f762, %f754, %f694, %f758;
	fma.rn.f32 	%f763, %f755, %f693, %f760;
	fma.rn.f32 	%f764, %f755, %f694, %f761;
	fma.rn.f32 	%f765, %f756, %f694, %f763;
	ld.shared.v4.f32 	{%f766, %f767, %f768, %f769}, [%r207+4640];
	fma.rn.f32 	%f770, %f766, %f695, %f743;
	fma.rn.f32 	%f771, %f767, %f695, %f746;
	fma.rn.f32 	%f772, %f767, %f696, %f770;
	fma.rn.f32 	%f773, %f768, %f695, %f749;
	fma.rn.f32 	%f774, %f768, %f696, %f771;
	fma.rn.f32 	%f775, %f768, %f697, %f772;
	fma.rn.f32 	%f776, %f769, %f695, %f752;
	fma.rn.f32 	%f777, %f769, %f696, %f773;
	fma.rn.f32 	%f778, %f769, %f697, %f774;
	ld.shared.v4.f32 	{%f779, %f780, %f781, %f782}, [%r207+4656];
	fma.rn.f32 	%f783, %f779, %f695, %f759;
	fma.rn.f32 	%f784, %f779, %f696, %f776;
	fma.rn.f32 	%f785, %f779, %f697, %f777;
	fma.rn.f32 	%f786, %f780, %f695, %f762;
	fma.rn.f32 	%f787, %f780, %f696, %f783;
	fma.rn.f32 	%f788, %f780, %f697, %f784;
	fma.rn.f32 	%f789, %f781, %f695, %f764;
	fma.rn.f32 	%f790, %f781, %f696, %f786;
	fma.rn.f32 	%f791, %f781, %f697, %f787;
	fma.rn.f32 	%f792, %f782, %f695, %f765;
	fma.rn.f32 	%f793, %f782, %f696, %f789;
	fma.rn.f32 	%f794, %f782, %f697, %f790;
	ld.shared.v2.f32 	{%f795, %f796}, [%r207+4672];
	fma.rn.f32 	%f797, %f795, %f696, %f792;
	fma.rn.f32 	%f798, %f795, %f697, %f793;
	fma.rn.f32 	%f799, %f796, %f697, %f797;
	add.s32 	%r225, %r204, 4032;
	mul.wide.u32 	%rd70, %r225, 4;
	add.s64 	%rd71, %rd33, %rd70;
	ld.global.nc.f32 	%f800, [%rd71];
	add.s32 	%r226, %r204, 4096;
	mul.wide.u32 	%rd72, %r226, 4;
	add.s64 	%rd73, %rd33, %rd72;
	ld.global.nc.f32 	%f801, [%rd73];
	add.s32 	%r227, %r204, 4160;
	mul.wide.u32 	%rd74, %r227, 4;
	add.s64 	%rd75, %rd33, %rd74;
	ld.global.nc.f32 	%f802, [%rd75];
	add.s32 	%r228, %r204, 4224;
	mul.wide.u32 	%rd76, %r228, 4;
	add.s64 	%rd77, %rd33, %rd76;
	ld.global.nc.f32 	%f803, [%rd77];
	add.s32 	%r229, %r204, 4288;
	mul.wide.u32 	%rd78, %r229, 4;
	add.s64 	%rd79, %rd33, %rd78;
	ld.global.nc.f32 	%f804, [%rd79];
	add.s32 	%r230, %r204, 4352;
	mul.wide.u32 	%rd80, %r230, 4;
	add.s64 	%rd81, %rd33, %rd80;
	ld.global.nc.f32 	%f805, [%rd81];
	add.s32 	%r231, %r204, 4416;
	mul.wide.u32 	%rd82, %r231, 4;
	add.s64 	%rd83, %rd33, %rd82;
	ld.global.nc.f32 	%f806, [%rd83];
	add.s32 	%r232, %r204, 4480;
	mul.wide.u32 	%rd84, %r232, 4;
	add.s64 	%rd85, %rd33, %rd84;
	ld.global.nc.f32 	%f807, [%rd85];
	add.s32 	%r233, %r204, 4544;
	mul.wide.u32 	%rd86, %r233, 4;
	add.s64 	%rd87, %rd33, %rd86;
	ld.global.nc.f32 	%f808, [%rd87];
	ld.shared.v2.f32 	{%f809, %f810}, [%r207+4872];
	fma.rn.f32 	%f811, %f809, %f800, %f775;
	fma.rn.f32 	%f812, %f810, %f800, %f778;
	fma.rn.f32 	%f813, %f810, %f801, %f811;
	ld.shared.v4.f32 	{%f814, %f815, %f816, %f817}, [%r207+4880];
	fma.rn.f32 	%f818, %f814, %f800, %f785;
	fma.rn.f32 	%f819, %f814, %f801, %f812;
	fma.rn.f32 	%f820, %f814, %f802, %f813;
	fma.rn.f32 	%f821, %f815, %f800, %f788;
	fma.rn.f32 	%f822, %f815, %f801, %f818;
	fma.rn.f32 	%f823, %f815, %f802, %f819;
	fma.rn.f32 	%f824, %f816, %f800, %f791;
	fma.rn.f32 	%f825, %f816, %f801, %f821;
	fma.rn.f32 	%f826, %f816, %f802, %f822;
	fma.rn.f32 	%f827, %f817, %f800, %f794;
	fma.rn.f32 	%f828, %f817, %f801, %f824;
	fma.rn.f32 	%f829, %f817, %f802, %f825;
	ld.shared.v4.f32 	{%f830, %f831, %f832, %f833}, [%r207+4896];
	fma.rn.f32 	%f834, %f830, %f800, %f798;
	fma.rn.f32 	%f835, %f830, %f801, %f827;
	fma.rn.f32 	%f836, %f830, %f802, %f828;
	fma.rn.f32 	%f837, %f831, %f800, %f799;
	fma.rn.f32 	%f838, %f831, %f801, %f834;
	fma.rn.f32 	%f839, %f831, %f802, %f835;
	fma.rn.f32 	%f840, %f832, %f801, %f837;
	fma.rn.f32 	%f841, %f832, %f802, %f838;
	fma.rn.f32 	%f842, %f833, %f802, %f840;
	ld.shared.v4.f32 	{%f843, %f844, %f845, %f846}, [%r207+5104];
	fma.rn.f32 	%f847, %f843, %f803, %f820;
	fma.rn.f32 	%f848, %f844, %f803, %f823;
	fma.rn.f32 	%f849, %f844, %f804, %f847;
	fma.rn.f32 	%f850, %f845, %f803, %f826;
	fma.rn.f32 	%f851, %f845, %f804, %f848;
	fma.rn.f32 	%f852, %f845, %f805, %f849;
	fma.rn.f32 	%f853, %f846, %f803, %f829;
	fma.rn.f32 	%f854, %f846, %f804, %f850;
	fma.rn.f32 	%f855, %f846, %f805, %f851;
	ld.shared.v4.f32 	{%f856, %f857, %f858, %f859}, [%r207+5120];
	fma.rn.f32 	%f860, %f856, %f803, %f836;
	fma.rn.f32 	%f861, %f856, %f804, %f853;
	fma.rn.f32 	%f862, %f856, %f805, %f854;
	fma.rn.f32 	%f863, %f857, %f803, %f839;
	fma.rn.f32 	%f864, %f857, %f804, %f860;
	fma.rn.f32 	%f865, %f857, %f805, %f861;
	fma.rn.f32 	%f866, %f858, %f803, %f841;
	fma.rn.f32 	%f867, %f858, %f804, %f863;
	fma.rn.f32 	%f868, %f858, %f805, %f864;
	fma.rn.f32 	%f869, %f859, %f803, %f842;
	fma.rn.f32 	%f870, %f859, %f804, %f866;
	fma.rn.f32 	%f871, %f859, %f805, %f867;
	ld.shared.v2.f32 	{%f872, %f873}, [%r207+5136];
	fma.rn.f32 	%f874, %f872, %f804, %f869;
	fma.rn.f32 	%f875, %f872, %f805, %f870;
	fma.rn.f32 	%f876, %f873, %f805, %f874;
	ld.shared.v2.f32 	{%f877, %f878}, [%r207+5336];
	fma.rn.f32 	%f879, %f877, %f806, %f852;
	fma.rn.f32 	%f880, %f878, %f806, %f855;
	fma.rn.f32 	%f881, %f878, %f807, %f879;
	ld.shared.v4.f32 	{%f882, %f883, %f884, %f885}, [%r207+5344];
	fma.rn.f32 	%f886, %f882, %f806, %f862;
	fma.rn.f32 	%f887, %f882, %f807, %f880;
	fma.rn.f32 	%f888, %f882, %f808, %f881;
	fma.rn.f32 	%f889, %f883, %f806, %f865;
	fma.rn.f32 	%f890, %f883, %f807, %f886;
	fma.rn.f32 	%f891, %f883, %f808, %f887;
	fma.rn.f32 	%f892, %f884, %f806, %f868;
	fma.rn.f32 	%f893, %f884, %f807, %f889;
	fma.rn.f32 	%f894, %f884, %f808, %f890;
	fma.rn.f32 	%f895, %f885, %f806, %f871;
	fma.rn.f32 	%f896, %f885, %f807, %f892;
	fma.rn.f32 	%f897, %f885, %f808, %f893;
	ld.shared.v4.f32 	{%f898, %f899, %f900, %f901}, [%r207+5360];
	fma.rn.f32 	%f902, %f898, %f806, %f875;
	fma.rn.f32 	%f903, %f898, %f807, %f895;
	fma.rn.f32 	%f904, %f898, %f808, %f896;
	fma.rn.f32 	%f905, %f899, %f806, %f876;
	fma.rn.f32 	%f906, %f899, %f807, %f902;
	fma.rn.f32 	%f907, %f899, %f808, %f903;
	fma.rn.f32 	%f908, %f900, %f807, %f905;
	fma.rn.f32 	%f909, %f900, %f808, %f906;
	fma.rn.f32 	%f910, %f901, %f808, %f908;
	add.s32 	%r234, %r204, 4608;
	mul.wide.u32 	%rd88, %r234, 4;
	add.s64 	%rd89, %rd33, %rd88;
	ld.global.nc.f32 	%f911, [%rd89];
	ld.global.nc.f32 	%f912, [%rd89+256];
	ld.global.nc.f32 	%f913, [%rd89+512];
	ld.global.nc.f32 	%f914, [%rd89+768];
	ld.global.nc.f32 	%f915, [%rd89+1024];
	ld.global.nc.f32 	%f916, [%rd89+1280];
	ld.global.nc.f32 	%f917, [%rd89+1536];
	ld.global.nc.f32 	%f918, [%rd89+1792];
	add.s32 	%r235, %r204, 5120;
	mul.wide.u32 	%rd90, %r235, 4;
	add.s64 	%rd91, %rd33, %rd90;
	ld.global.nc.f32 	%f919, [%rd91];
	ld.shared.v4.f32 	{%f920, %f921, %f922, %f923}, [%r207+5568];
	fma.rn.f32 	%f924, %f920, %f911, %f888;
	fma.rn.f32 	%f925, %f921, %f911, %f891;
	fma.rn.f32 	%f926, %f921, %f912, %f924;
	fma.rn.f32 	%f927, %f922, %f911, %f894;
	fma.rn.f32 	%f928, %f922, %f912, %f925;
	fma.rn.f32 	%f929, %f922, %f913, %f926;
	fma.rn.f32 	%f930, %f923, %f911, %f897;
	fma.rn.f32 	%f931, %f923, %f912, %f927;
	fma.rn.f32 	%f932, %f923, %f913, %f928;
	ld.shared.v4.f32 	{%f933, %f934, %f935, %f936}, [%r207+5584];
	fma.rn.f32 	%f937, %f933, %f911, %f904;
	fma.rn.f32 	%f938, %f933, %f912, %f930;
	fma.rn.f32 	%f939, %f933, %f913, %f931;
	fma.rn.f32 	%f940, %f934, %f911, %f907;
	fma.rn.f32 	%f941, %f934, %f912, %f937;
	fma.rn.f32 	%f942, %f934, %f913, %f938;
	fma.rn.f32 	%f943, %f935, %f911, %f909;
	fma.rn.f32 	%f944, %f935, %f912, %f940;
	fma.rn.f32 	%f945, %f935, %f913, %f941;
	fma.rn.f32 	%f946, %f936, %f911, %f910;
	fma.rn.f32 	%f947, %f936, %f912, %f943;
	fma.rn.f32 	%f948, %f936, %f913, %f944;
	ld.shared.v2.f32 	{%f949, %f950}, [%r207+5600];
	fma.rn.f32 	%f951, %f949, %f912, %f946;
	fma.rn.f32 	%f952, %f949, %f913, %f947;
	fma.rn.f32 	%f953, %f950, %f913, %f951;
	ld.shared.v2.f32 	{%f954, %f955}, [%r207+5800];
	fma.rn.f32 	%f956, %f954, %f914, %f929;
	fma.rn.f32 	%f957, %f955, %f914, %f932;
	fma.rn.f32 	%f958, %f955, %f915, %f956;
	ld.shared.v4.f32 	{%f959, %f960, %f961, %f962}, [%r207+5808];
	fma.rn.f32 	%f963, %f959, %f914, %f939;
	fma.rn.f32 	%f964, %f959, %f915, %f957;
	fma.rn.f32 	%f965, %f959, %f916, %f958;
	fma.rn.f32 	%f966, %f960, %f914, %f942;
	fma.rn.f32 	%f967, %f960, %f915, %f963;
	fma.rn.f32 	%f968, %f960, %f916, %f964;
	fma.rn.f32 	%f969, %f961, %f914, %f945;
	fma.rn.f32 	%f970, %f961, %f915, %f966;
	fma.rn.f32 	%f971, %f961, %f916, %f967;
	fma.rn.f32 	%f972, %f962, %f914, %f948;
	fma.rn.f32 	%f973, %f962, %f915, %f969;
	fma.rn.f32 	%f974, %f962, %f916, %f970;
	ld.shared.v4.f32 	{%f975, %f976, %f977, %f978}, [%r207+5824];
	fma.rn.f32 	%f979, %f975, %f914, %f952;
	fma.rn.f32 	%f980, %f975, %f915, %f972;
	fma.rn.f32 	%f981, %f975, %f916, %f973;
	fma.rn.f32 	%f982, %f976, %f914, %f953;
	fma.rn.f32 	%f983, %f976, %f915, %f979;
	fma.rn.f32 	%f984, %f976, %f916, %f980;
	fma.rn.f32 	%f985, %f977, %f915, %f982;
	fma.rn.f32 	%f986, %f977, %f916, %f983;
	fma.rn.f32 	%f987, %f978, %f916, %f985;
	ld.shared.v4.f32 	{%f988, %f989, %f990, %f991}, [%r207+6032];
	fma.rn.f32 	%f992, %f988, %f917, %f965;
	fma.rn.f32 	%f993, %f989, %f917, %f968;
	fma.rn.f32 	%f994, %f989, %f918, %f992;
	fma.rn.f32 	%f995, %f990, %f917, %f971;
	fma.rn.f32 	%f996, %f990, %f918, %f993;
	fma.rn.f32 	%f997, %f990, %f919, %f994;
	fma.rn.f32 	%f998, %f991, %f917, %f974;
	fma.rn.f32 	%f999, %f991, %f918, %f995;
	fma.rn.f32 	%f1000, %f991, %f919, %f996;
	ld.shared.v4.f32 	{%f1001, %f1002, %f1003, %f1004}, [%r207+6048];
	fma.rn.f32 	%f1005, %f1001, %f917, %f981;
	fma.rn.f32 	%f1006, %f1001, %f918, %f998;
	fma.rn.f32 	%f1007, %f1001, %f919, %f999;
	fma.rn.f32 	%f1008, %f1002, %f917, %f984;
	fma.rn.f32 	%f1009, %f1002, %f918, %f1005;
	fma.rn.f32 	%f1010, %f1002, %f919, %f1006;
	fma.rn.f32 	%f1011, %f1003, %f917, %f986;
	fma.rn.f32 	%f1012, %f1003, %f918, %f1008;
	fma.rn.f32 	%f1013, %f1003, %f919, %f1009;
	fma.rn.f32 	%f1014, %f1004, %f917, %f987;
	fma.rn.f32 	%f1015, %f1004, %f918, %f1011;
	fma.rn.f32 	%f1016, %f1004, %f919, %f1012;
	ld.shared.v2.f32 	{%f1017, %f1018}, [%r207+6064];
	fma.rn.f32 	%f1019, %f1017, %f918, %f1014;
	fma.rn.f32 	%f1020, %f1017, %f919, %f1015;
	fma.rn.f32 	%f1021, %f1018, %f919, %f1019;
	add.s32 	%r236, %r204, 5184;
	mul.wide.u32 	%rd92, %r236, 4;
	add.s64 	%rd93, %rd33, %rd92;
	ld.global.nc.f32 	%f1022, [%rd93];
	ld.global.nc.f32 	%f1023, [%rd93+256];
	ld.global.nc.f32 	%f1024, [%rd93+512];
	ld.global.nc.f32 	%f1025, [%rd93+768];
	ld.global.nc.f32 	%f1026, [%rd93+1024];
	ld.global.nc.f32 	%f1027, [%rd93+1280];
	ld.global.nc.f32 	%f1028, [%rd93+1536];
	ld.global.nc.f32 	%f1029, [%rd93+1792];
	ld.global.nc.f32 	%f1030, [%rd93+2048];
	ld.shared.v2.f32 	{%f1031, %f1032}, [%r207+6264];
	fma.rn.f32 	%f1033, %f1031, %f1022, %f997;
	fma.rn.f32 	%f1034, %f1032, %f1022, %f1000;
	fma.rn.f32 	%f1035, %f1032, %f1023, %f1033;
	ld.shared.v4.f32 	{%f1036, %f1037, %f1038, %f1039}, [%r207+6272];
	fma.rn.f32 	%f1040, %f1036, %f1022, %f1007;
	fma.rn.f32 	%f1041, %f1036, %f1023, %f1034;
	fma.rn.f32 	%f1042, %f1036, %f1024, %f1035;
	fma.rn.f32 	%f1043, %f1037, %f1022, %f1010;
	fma.rn.f32 	%f1044, %f1037, %f1023, %f1040;
	fma.rn.f32 	%f1045, %f1037, %f1024, %f1041;
	fma.rn.f32 	%f1046, %f1038, %f1022, %f1013;
	fma.rn.f32 	%f1047, %f1038, %f1023, %f1043;
	fma.rn.f32 	%f1048, %f1038, %f1024, %f1044;
	fma.rn.f32 	%f1049, %f1039, %f1022, %f1016;
	fma.rn.f32 	%f1050, %f1039, %f1023, %f1046;
	fma.rn.f32 	%f1051, %f1039, %f1024, %f1047;
	ld.shared.v4.f32 	{%f1052, %f1053, %f1054, %f1055}, [%r207+6288];
	fma.rn.f32 	%f1056, %f1052, %f1022, %f1020;
	fma.rn.f32 	%f1057, %f1052, %f1023, %f1049;
	fma.rn.f32 	%f1058, %f1052, %f1024, %f1050;
	fma.rn.f32 	%f1059, %f1053, %f1022, %f1021;
	fma.rn.f32 	%f1060, %f1053, %f1023, %f1056;
	fma.rn.f32 	%f1061, %f1053, %f1024, %f1057;
	fma.rn.f32 	%f1062, %f1054, %f1023, %f1059;
	fma.rn.f32 	%f1063, %f1054, %f1024, %f1060;
	fma.rn.f32 	%f1064, %f1055, %f1024, %f1062;
	ld.shared.v4.f32 	{%f1065, %f1066, %f1067, %f1068}, [%r207+6496];
	fma.rn.f32 	%f1069, %f1065, %f1025, %f1042;
	fma.rn.f32 	%f1070, %f1066, %f1025, %f1045;
	fma.rn.f32 	%f1071, %f1066, %f1026, %f1069;
	fma.rn.f32 	%f1072, %f1067, %f1025, %f1048;
	fma.rn.f32 	%f1073, %f1067, %f1026, %f1070;
	fma.rn.f32 	%f1074, %f1067, %f1027, %f1071;
	fma.rn.f32 	%f1075, %f1068, %f1025, %f1051;
	fma.rn.f32 	%f1076, %f1068, %f1026, %f1072;
	fma.rn.f32 	%f1077, %f1068, %f1027, %f1073;
	ld.shared.v4.f32 	{%f1078, %f1079, %f1080, %f1081}, [%r207+6512];
	fma.rn.f32 	%f1082, %f1078, %f1025, %f1058;
	fma.rn.f32 	%f1083, %f1078, %f1026, %f1075;
	fma.rn.f32 	%f1084, %f1078, %f1027, %f1076;
	fma.rn.f32 	%f1085, %f1079, %f1025, %f1061;
	fma.rn.f32 	%f1086, %f1079, %f1026, %f1082;
	fma.rn.f32 	%f1087, %f1079, %f1027, %f1083;
	fma.rn.f32 	%f1088, %f1080, %f1025, %f1063;
	fma.rn.f32 	%f1089, %f1080, %f1026, %f1085;
	fma.rn.f32 	%f1090, %f1080, %f1027, %f1086;
	fma.rn.f32 	%f1091, %f1081, %f1025, %f1064;
	fma.rn.f32 	%f1092, %f1081, %f1026, %f1088;
	fma.rn.f32 	%f1093, %f1081, %f1027, %f1089;
	ld.shared.v2.f32 	{%f1094, %f1095}, [%r207+6528];
	fma.rn.f32 	%f1096, %f1094, %f1026, %f1091;
	fma.rn.f32 	%f1097, %f1094, %f1027, %f1092;
	fma.rn.f32 	%f1098, %f1095, %f1027, %f1096;
	ld.shared.v2.f32 	{%f1099, %f1100}, [%r207+6728];
	fma.rn.f32 	%f1101, %f1099, %f1028, %f1074;
	fma.rn.f32 	%f1102, %f1100, %f1028, %f1077;
	fma.rn.f32 	%f1103, %f1100, %f1029, %f1101;
	ld.shared.v4.f32 	{%f1104, %f1105, %f1106, %f1107}, [%r207+6736];
	fma.rn.f32 	%f1108, %f1104, %f1028, %f1084;
	fma.rn.f32 	%f1109, %f1104, %f1029, %f1102;
	fma.rn.f32 	%f1110, %f1104, %f1030, %f1103;
	fma.rn.f32 	%f1111, %f1105, %f1028, %f1087;
	fma.rn.f32 	%f1112, %f1105, %f1029, %f1108;
	fma.rn.f32 	%f1113, %f1105, %f1030, %f1109;
	fma.rn.f32 	%f1114, %f1106, %f1028, %f1090;
	fma.rn.f32 	%f1115, %f1106, %f1029, %f1111;
	fma.rn.f32 	%f1116, %f1106, %f1030, %f1112;
	fma.rn.f32 	%f1117, %f1107, %f1028, %f1093;
	fma.rn.f32 	%f1118, %f1107, %f1029, %f1114;
	fma.rn.f32 	%f1119, %f1107, %f1030, %f1115;
	ld.shared.v4.f32 	{%f1120, %f1121, %f1122, %f1123}, [%r207+6752];
	fma.rn.f32 	%f1124, %f1120, %f1028, %f1097;
	fma.rn.f32 	%f1125, %f1120, %f1029, %f1117;
	fma.rn.f32 	%f1126, %f1120, %f1030, %f1118;
	fma.rn.f32 	%f1127, %f1121, %f1028, %f1098;
	fma.rn.f32 	%f1128, %f1121, %f1029, %f1124;
	fma.rn.f32 	%f1129, %f1121, %f1030, %f1125;
	fma.rn.f32 	%f1130, %f1122, %f1029, %f1127;
	fma.rn.f32 	%f1131, %f1122, %f1030, %f1128;
	fma.rn.f32 	%f1132, %f1123, %f1030, %f1130;
	add.s32 	%r237, %r204, 5760;
	mul.wide.u32 	%rd94, %r237, 4;
	add.s64 	%rd95, %rd33, %rd94;
	ld.global.nc.f32 	%f1133, [%rd95];
	ld.global.nc.f32 	%f1134, [%rd95+256];
	ld.global.nc.f32 	%f1135, [%rd95+512];
	ld.global.nc.f32 	%f1136, [%rd95+768];
	ld.global.nc.f32 	%f1137, [%rd95+1024];
	ld.global.nc.f32 	%f1138, [%rd95+1280];
	add.s32 	%r238, %r204, 6144;
	mul.wide.u32 	%rd96, %r238, 4;
	add.s64 	%rd97, %rd33, %rd96;
	ld.global.nc.f32 	%f1139, [%rd97];
	add.s32 	%r239, %r204, 6208;
	mul.wide.u32 	%rd98, %r239, 4;
	add.s64 	%rd99, %rd33, %rd98;
	ld.global.nc.f32 	%f1140, [%rd99];
	add.s32 	%r240, %r204, 6272;
	mul.wide.u32 	%rd100, %r240, 4;
	add.s64 	%rd101, %rd33, %rd100;
	ld.global.nc.f32 	%f1141, [%rd101];
	ld.shared.v4.f32 	{%f1142, %f1143, %f1144, %f1145}, [%r207+6960];
	fma.rn.f32 	%f1146, %f1142, %f1133, %f1110;
	fma.rn.f32 	%f1147, %f1143, %f1133, %f1113;
	fma.rn.f32 	%f1148, %f1143, %f1134, %f1146;
	fma.rn.f32 	%f1149, %f1144, %f1133, %f1116;
	fma.rn.f32 	%f1150, %f1144, %f1134, %f1147;
	fma.rn.f32 	%f1151, %f1144, %f1135, %f1148;
	fma.rn.f32 	%f1152, %f1145, %f1133, %f1119;
	fma.rn.f32 	%f1153, %f1145, %f1134, %f1149;
	fma.rn.f32 	%f1154, %f1145, %f1135, %f1150;
	ld.shared.v4.f32 	{%f1155, %f1156, %f1157, %f1158}, [%r207+6976];
	fma.rn.f32 	%f1159, %f1155, %f1133, %f1126;
	fma.rn.f32 	%f1160, %f1155, %f1134, %f1152;
	fma.rn.f32 	%f1161, %f1155, %f1135, %f1153;
	fma.rn.f32 	%f1162, %f1156, %f1133, %f1129;
	fma.rn.f32 	%f1163, %f1156, %f1134, %f1159;
	fma.rn.f32 	%f1164, %f1156, %f1135, %f1160;
	fma.rn.f32 	%f1165, %f1157, %f1133, %f1131;
	fma.rn.f32 	%f1166, %f1157, %f1134, %f1162;
	fma.rn.f32 	%f1167, %f1157, %f1135, %f1163;
	fma.rn.f32 	%f1168, %f1158, %f1133, %f1132;
	fma.rn.f32 	%f1169, %f1158, %f1134, %f1165;
	fma.rn.f32 	%f1170, %f1158, %f1135, %f1166;
	ld.shared.v2.f32 	{%f1171, %f1172}, [%r207+6992];
	fma.rn.f32 	%f1173, %f1171, %f1134, %f1168;
	fma.rn.f32 	%f1174, %f1171, %f1135, %f1169;
	fma.rn.f32 	%f1175, %f1172, %f1135, %f1173;
	ld.shared.v2.f32 	{%f1176, %f1177}, [%r207+7192];
	fma.rn.f32 	%f1178, %f1176, %f1136, %f1151;
	fma.rn.f32 	%f1179, %f1177, %f1136, %f1154;
	fma.rn.f32 	%f1180, %f1177, %f1137, %f1178;
	ld.shared.v4.f32 	{%f1181, %f1182, %f1183, %f1184}, [%r207+7200];
	fma.rn.f32 	%f1185, %f1181, %f1136, %f1161;
	fma.rn.f32 	%f1186, %f1181, %f1137, %f1179;
	fma.rn.f32 	%f1187, %f1181, %f1138, %f1180;
	fma.rn.f32 	%f1188, %f1182, %f1136, %f1164;
	fma.rn.f32 	%f1189, %f1182, %f1137, %f1185;
	fma.rn.f32 	%f1190, %f1182, %f1138, %f1186;
	fma.rn.f32 	%f1191, %f1183, %f1136, %f1167;
	fma.rn.f32 	%f1192, %f1183, %f1137, %f1188;
	fma.rn.f32 	%f1193, %f1183, %f1138, %f1189;
	fma.rn.f32 	%f1194, %f1184, %f1136, %f1170;
	fma.rn.f32 	%f1195, %f1184, %f1137, %f1191;
	fma.rn.f32 	%f1196, %f1184, %f1138, %f1192;
	ld.shared.v4.f32 	{%f1197, %f1198, %f1199, %f1200}, [%r207+7216];
	fma.rn.f32 	%f1201, %f1197, %f1136, %f1174;
	fma.rn.f32 	%f1202, %f1197, %f1137, %f1194;
	fma.rn.f32 	%f1203, %f1197, %f1138, %f1195;
	fma.rn.f32 	%f1204, %f1198, %f1136, %f1175;
	fma.rn.f32 	%f1205, %f1198, %f1137, %f1201;
	fma.rn.f32 	%f1206, %f1198, %f1138, %f1202;
	fma.rn.f32 	%f1207, %f1199, %f1137, %f1204;
	fma.rn.f32 	%f1208, %f1199, %f1138, %f1205;
	fma.rn.f32 	%f1209, %f1200, %f1138, %f1207;
	ld.shared.v4.f32 	{%f1210, %f1211, %f1212, %f1213}, [%r207+7424];
	fma.rn.f32 	%f1214, %f1210, %f1139, %f1187;
	fma.rn.f32 	%f1215, %f1211, %f1139, %f1190;
	fma.rn.f32 	%f1216, %f1211, %f1140, %f1214;
	fma.rn.f32 	%f1217, %f1212, %f1139, %f1193;
	fma.rn.f32 	%f1218, %f1212, %f1140, %f1215;
	fma.rn.f32 	%f1219, %f1212, %f1141, %f1216;
	fma.rn.f32 	%f1220, %f1213, %f1139, %f1196;
	fma.rn.f32 	%f1221, %f1213, %f1140, %f1217;
	fma.rn.f32 	%f1222, %f1213, %f1141, %f1218;
	ld.shared.v4.f32 	{%f1223, %f1224, %f1225, %f1226}, [%r207+7440];
	fma.rn.f32 	%f1227, %f1223, %f1139, %f1203;
	fma.rn.f32 	%f1228, %f1223, %f1140, %f1220;
	fma.rn.f32 	%f1229, %f1223, %f1141, %f1221;
	fma.rn.f32 	%f1230, %f1224, %f1139, %f1206;
	fma.rn.f32 	%f1231, %f1224, %f1140, %f1227;
	fma.rn.f32 	%f1232, %f1224, %f1141, %f1228;
	fma.rn.f32 	%f1233, %f1225, %f1139, %f1208;
	fma.rn.f32 	%f1234, %f1225, %f1140, %f1230;
	fma.rn.f32 	%f1235, %f1225, %f1141, %f1231;
	fma.rn.f32 	%f1236, %f1226, %f1139, %f1209;
	fma.rn.f32 	%f1237, %f1226, %f1140, %f1233;
	fma.rn.f32 	%f1238, %f1226, %f1141, %f1234;
	ld.shared.v2.f32 	{%f1239, %f1240}, [%r207+7456];
	fma.rn.f32 	%f1241, %f1239, %f1140, %f1236;
	fma.rn.f32 	%f1242, %f1239, %f1141, %f1237;
	fma.rn.f32 	%f1243, %f1240, %f1141, %f1241;
	add.s32 	%r241, %r204, 6336;
	mul.wide.u32 	%rd102, %r241, 4;
	add.s64 	%rd103, %rd33, %rd102;
	ld.global.nc.f32 	%f1244, [%rd103];
	ld.global.nc.f32 	%f1245, [%rd103+256];
	ld.global.nc.f32 	%f1246, [%rd103+512];
	ld.global.nc.f32 	%f1247, [%rd103+768];
	ld.global.nc.f32 	%f1248, [%rd103+1024];
	ld.global.nc.f32 	%f1249, [%rd103+1280];
	ld.global.nc.f32 	%f1250, [%rd103+1536];
	ld.global.nc.f32 	%f1251, [%rd103+1792];
	ld.global.nc.f32 	%f1252, [%rd103+2048];
	ld.shared.v2.f32 	{%f1253, %f1254}, [%r207+7656];
	fma.rn.f32 	%f1255, %f1253, %f1244, %f1219;
	fma.rn.f32 	%f1256, %f1254, %f1244, %f1222;
	fma.rn.f32 	%f1257, %f1254, %f1245, %f1255;
	ld.shared.v4.f32 	{%f1258, %f1259, %f1260, %f1261}, [%r207+7664];
	fma.rn.f32 	%f1262, %f1258, %f1244, %f1229;
	fma.rn.f32 	%f1263, %f1258, %f1245, %f1256;
	fma.rn.f32 	%f1264, %f1258, %f1246, %f1257;
	fma.rn.f32 	%f1265, %f1259, %f1244, %f1232;
	fma.rn.f32 	%f1266, %f1259, %f1245, %f1262;
	fma.rn.f32 	%f1267, %f1259, %f1246, %f1263;
	fma.rn.f32 	%f1268, %f1260, %f1244, %f1235;
	fma.rn.f32 	%f1269, %f1260, %f1245, %f1265;
	fma.rn.f32 	%f1270, %f1260, %f1246, %f1266;
	fma.rn.f32 	%f1271, %f1261, %f1244, %f1238;
	fma.rn.f32 	%f1272, %f1261, %f1245, %f1268;
	fma.rn.f32 	%f1273, %f1261, %f1246, %f1269;
	ld.shared.v4.f32 	{%f1274, %f1275, %f1276, %f1277}, [%r207+7680];
	fma.rn.f32 	%f1278, %f1274, %f1244, %f1242;
	fma.rn.f32 	%f1279, %f1274, %f1245, %f1271;
	fma.rn.f32 	%f1280, %f1274, %f1246, %f1272;
	fma.rn.f32 	%f1281, %f1275, %f1244, %f1243;
	fma.rn.f32 	%f1282, %f1275, %f1245, %f1278;
	fma.rn.f32 	%f1283, %f1275, %f1246, %f1279;
	fma.rn.f32 	%f1284, %f1276, %f1245, %f1281;
	fma.rn.f32 	%f1285, %f1276, %f1246, %f1282;
	fma.rn.f32 	%f1286, %f1277, %f1246, %f1284;
	ld.shared.v4.f32 	{%f1287, %f1288, %f1289, %f1290}, [%r207+7888];
	fma.rn.f32 	%f1291, %f1287, %f1247, %f1264;
	fma.rn.f32 	%f1292, %f1288, %f1247, %f1267;
	fma.rn.f32 	%f1293, %f1288, %f1248, %f1291;
	fma.rn.f32 	%f1294, %f1289, %f1247, %f1270;
	fma.rn.f32 	%f1295, %f1289, %f1248, %f1292;
	fma.rn.f32 	%f1296, %f1289, %f1249, %f1293;
	fma.rn.f32 	%f1297, %f1290, %f1247, %f1273;
	fma.rn.f32 	%f1298, %f1290, %f1248, %f1294;
	fma.rn.f32 	%f1299, %f1290, %f1249, %f1295;
	ld.shared.v4.f32 	{%f1300, %f1301, %f1302, %f1303}, [%r207+7904];
	fma.rn.f32 	%f1304, %f1300, %f1247, %f1280;
	fma.rn.f32 	%f1305, %f1300, %f1248, %f1297;
	fma.rn.f32 	%f1306, %f1300, %f1249, %f1298;
	fma.rn.f32 	%f1307, %f1301, %f1247, %f1283;
	fma.rn.f32 	%f1308, %f1301, %f1248, %f1304;
	fma.rn.f32 	%f1309, %f1301, %f1249, %f1305;
	fma.rn.f32 	%f1310, %f1302, %f1247, %f1285;
	fma.rn.f32 	%f1311, %f1302, %f1248, %f1307;
	fma.rn.f32 	%f1312, %f1302, %f1249, %f1308;
	fma.rn.f32 	%f1313, %f1303, %f1247, %f1286;
	fma.rn.f32 	%f1314, %f1303, %f1248, %f1310;
	fma.rn.f32 	%f1315, %f1303, %f1249, %f1311;
	ld.shared.v2.f32 	{%f1316, %f1317}, [%r207+7920];
	fma.rn.f32 	%f1318, %f1316, %f1248, %f1313;
	fma.rn.f32 	%f1319, %f1316, %f1249, %f1314;
	fma.rn.f32 	%f1320, %f1317, %f1249, %f1318;
	ld.shared.v2.f32 	{%f1321, %f1322}, [%r207+8120];
	fma.rn.f32 	%f1323, %f1321, %f1250, %f1296;
	fma.rn.f32 	%f1324, %f1322, %f1250, %f1299;
	fma.rn.f32 	%f1325, %f1322, %f1251, %f1323;
	ld.shared.v4.f32 	{%f1326, %f1327, %f1328, %f1329}, [%r207+8128];
	fma.rn.f32 	%f1330, %f1326, %f1250, %f1306;
	fma.rn.f32 	%f1331, %f1326, %f1251, %f1324;
	fma.rn.f32 	%f1332, %f1326, %f1252, %f1325;
	fma.rn.f32 	%f1333, %f1327, %f1250, %f1309;
	fma.rn.f32 	%f1334, %f1327, %f1251, %f1330;
	fma.rn.f32 	%f1335, %f1327, %f1252, %f1331;
	fma.rn.f32 	%f1336, %f1328, %f1250, %f1312;
	fma.rn.f32 	%f1337, %f1328, %f1251, %f1333;
	fma.rn.f32 	%f1338, %f1328, %f1252, %f1334;
	fma.rn.f32 	%f1339, %f1329, %f1250, %f1315;
	fma.rn.f32 	%f1340, %f1329, %f1251, %f1336;
	fma.rn.f32 	%f1341, %f1329, %f1252, %f1337;
	ld.shared.v4.f32 	{%f1342, %f1343, %f1344, %f1345}, [%r207+8144];
	fma.rn.f32 	%f1346, %f1342, %f1250, %f1319;
	fma.rn.f32 	%f1347, %f1342, %f1251, %f1339;
	fma.rn.f32 	%f1348, %f1342, %f1252, %f1340;
	fma.rn.f32 	%f1349, %f1343, %f1250, %f1320;
	fma.rn.f32 	%f1350, %f1343, %f1251, %f1346;
	fma.rn.f32 	%f1351, %f1343, %f1252, %f1347;
	fma.rn.f32 	%f1352, %f1344, %f1251, %f1349;
	fma.rn.f32 	%f1353, %f1344, %f1252, %f1350;
	fma.rn.f32 	%f1354, %f1345, %f1252, %f1352;
	add.s32 	%r242, %r204, 6912;
	mul.wide.u32 	%rd104, %r242, 4;
	add.s64 	%rd105, %rd33, %rd104;
	ld.global.nc.f32 	%f1355, [%rd105];
	ld.global.nc.f32 	%f1356, [%rd105+256];
	ld.global.nc.f32 	%f1357, [%rd105+512];
	ld.global.nc.f32 	%f1358, [%rd105+768];
	add.s32 	%r243, %r204, 7168;
	mul.wide.u32 	%rd106, %r243, 4;
	add.s64 	%rd107, %rd33, %rd106;
	ld.global.nc.f32 	%f1359, [%rd107];
	add.s32 	%r244, %r204, 7232;
	mul.wide.u32 	%rd108, %r244, 4;
	add.s64 	%rd109, %rd33, %rd108;
	ld.global.nc.f32 	%f1360, [%rd109];
	add.s32 	%r245, %r204, 7296;
	mul.wide.u32 	%rd110, %r245, 4;
	add.s64 	%rd111, %rd33, %rd110;
	ld.global.nc.f32 	%f1361, [%rd111];
	add.s32 	%r246, %r204, 7360;
	mul.wide.u32 	%rd112, %r246, 4;
	add.s64 	%rd113, %rd33, %rd112;
	ld.global.nc.f32 	%f1362, [%rd113];
	add.s32 	%r247, %r204, 7424;
	mul.wide.u32 	%rd114, %r247, 4;
	add.s64 	%rd115, %rd33, %rd114;
	ld.global.nc.f32 	%f1363, [%rd115];
	ld.shared.v4.f32 	{%f1364, %f1365, %f1366, %f1367}, [%r207+8352];
	fma.rn.f32 	%f1368, %f1364, %f1355, %f1332;
	fma.rn.f32 	%f1369, %f1365, %f1355, %f1335;
	fma.rn.f32 	%f1370, %f1365, %f1356, %f1368;
	fma.rn.f32 	%f1371, %f1366, %f1355, %f1338;
	fma.rn.f32 	%f1372, %f1366, %f1356, %f1369;
	fma.rn.f32 	%f1373, %f1366, %f1357, %f1370;
	fma.rn.f32 	%f1374, %f1367, %f1355, %f1341;
	fma.rn.f32 	%f1375, %f1367, %f1356, %f1371;
	fma.rn.f32 	%f1376, %f1367, %f1357, %f1372;
	ld.shared.v4.f32 	{%f1377, %f1378, %f1379, %f1380}, [%r207+8368];
	fma.rn.f32 	%f1381, %f1377, %f1355, %f1348;
	fma.rn.f32 	%f1382, %f1377, %f1356, %f1374;
	fma.rn.f32 	%f1383, %f1377, %f1357, %f1375;
	fma.rn.f32 	%f1384, %f1378, %f1355, %f1351;
	fma.rn.f32 	%f1385, %f1378, %f1356, %f1381;
	fma.rn.f32 	%f1386, %f1378, %f1357, %f1382;
	fma.rn.f32 	%f1387, %f1379, %f1355, %f1353;
	fma.rn.f32 	%f1388, %f1379, %f1356, %f1384;
	fma.rn.f32 	%f1389, %f1379, %f1357, %f1385;
	fma.rn.f32 	%f1390, %f1380, %f1355, %f1354;
	fma.rn.f32 	%f1391, %f1380, %f1356, %f1387;
	fma.rn.f32 	%f1392, %f1380, %f1357, %f1388;
	ld.shared.v2.f32 	{%f1393, %f1394}, [%r207+8384];
	fma.rn.f32 	%f1395, %f1393, %f1356, %f1390;
	fma.rn.f32 	%f1396, %f1393, %f1357, %f1391;
	fma.rn.f32 	%f1397, %f1394, %f1357, %f1395;
	ld.shared.v2.f32 	{%f1398, %f1399}, [%r207+8584];
	fma.rn.f32 	%f1400, %f1398, %f1358, %f1373;
	fma.rn.f32 	%f1401, %f1399, %f1358, %f1376;
	fma.rn.f32 	%f1402, %f1399, %f1359, %f1400;
	ld.shared.v4.f32 	{%f1403, %f1404, %f1405, %f1406}, [%r207+8592];
	fma.rn.f32 	%f1407, %f1403, %f1358, %f1383;
	fma.rn.f32 	%f1408, %f1403, %f1359, %f1401;
	fma.rn.f32 	%f1409, %f1403, %f1360, %f1402;
	fma.rn.f32 	%f1410, %f1404, %f1358, %f1386;
	fma.rn.f32 	%f1411, %f1404, %f1359, %f1407;
	fma.rn.f32 	%f1412, %f1404, %f1360, %f1408;
	fma.rn.f32 	%f1413, %f1405, %f1358, %f1389;
	fma.rn.f32 	%f1414, %f1405, %f1359, %f1410;
	fma.rn.f32 	%f1415, %f1405, %f1360, %f1411;
	fma.rn.f32 	%f1416, %f1406, %f1358, %f1392;
	fma.rn.f32 	%f1417, %f1406, %f1359, %f1413;
	fma.rn.f32 	%f1418, %f1406, %f1360, %f1414;
	ld.shared.v4.f32 	{%f1419, %f1420, %f1421, %f1422}, [%r207+8608];
	fma.rn.f32 	%f1423, %f1419, %f1358, %f1396;
	fma.rn.f32 	%f1424, %f1419, %f1359, %f1416;
	fma.rn.f32 	%f1425, %f1419, %f1360, %f1417;
	fma.rn.f32 	%f1426, %f1420, %f1358, %f1397;
	fma.rn.f32 	%f1427, %f1420, %f1359, %f1423;
	fma.rn.f32 	%f1428, %f1420, %f1360, %f1424;
	fma.rn.f32 	%f1429, %f1421, %f1359, %f1426;
	fma.rn.f32 	%f1430, %f1421, %f1360, %f1427;
	fma.rn.f32 	%f1431, %f1422, %f1360, %f1429;
	ld.shared.v4.f32 	{%f1432, %f1433, %f1434, %f1435}, [%r207+8816];
	fma.rn.f32 	%f1436, %f1432, %f1361, %f1409;
	fma.rn.f32 	%f1437, %f1433, %f1361, %f1412;
	fma.rn.f32 	%f1438, %f1433, %f1362, %f1436;
	fma.rn.f32 	%f1439, %f1434, %f1361, %f1415;
	fma.rn.f32 	%f1440, %f1434, %f1362, %f1437;
	fma.rn.f32 	%f1441, %f1434, %f1363, %f1438;
	fma.rn.f32 	%f1442, %f1435, %f1361, %f1418;
	fma.rn.f32 	%f1443, %f1435, %f1362, %f1439;
	fma.rn.f32 	%f1444, %f1435, %f1363, %f1440;
	ld.shared.v4.f32 	{%f1445, %f1446, %f1447, %f1448}, [%r207+8832];
	fma.rn.f32 	%f1449, %f1445, %f1361, %f1425;
	fma.rn.f32 	%f1450, %f1445, %f1362, %f1442;
	fma.rn.f32 	%f1451, %f1445, %f1363, %f1443;
	fma.rn.f32 	%f1452, %f1446, %f1361, %f1428;
	fma.rn.f32 	%f1453, %f1446, %f1362, %f1449;
	fma.rn.f32 	%f1454, %f1446, %f1363, %f1450;
	fma.rn.f32 	%f1455, %f1447, %f1361, %f1430;
	fma.rn.f32 	%f1456, %f1447, %f1362, %f1452;
	fma.rn.f32 	%f1457, %f1447, %f1363, %f1453;
	fma.rn.f32 	%f1458, %f1448, %f1361, %f1431;
	fma.rn.f32 	%f1459, %f1448, %f1362, %f1455;
	fma.rn.f32 	%f1460, %f1448, %f1363, %f1456;
	ld.shared.v2.f32 	{%f1461, %f1462}, [%r207+8848];
	fma.rn.f32 	%f1463, %f1461, %f1362, %f1458;
	fma.rn.f32 	%f1464, %f1461, %f1363, %f1459;
	fma.rn.f32 	%f1465, %f1462, %f1363, %f1463;
	add.s32 	%r248, %r204, 7488;
	mul.wide.u32 	%rd116, %r248, 4;
	add.s64 	%rd117, %rd33, %rd116;
	ld.global.nc.f32 	%f1466, [%rd117];
	ld.global.nc.f32 	%f1467, [%rd117+256];
	ld.global.nc.f32 	%f1468, [%rd117+512];
	ld.global.nc.f32 	%f1469, [%rd117+768];
	ld.global.nc.f32 	%f1470, [%rd117+1024];
	ld.global.nc.f32 	%f1471, [%rd117+1280];
	ld.global.nc.f32 	%f1472, [%rd117+1536];
	ld.global.nc.f32 	%f1473, [%rd117+1792];
	ld.global.nc.f32 	%f1474, [%rd117+2048];
	ld.shared.v2.f32 	{%f1475, %f1476}, [%r207+9048];
	fma.rn.f32 	%f1477, %f1475, %f1466, %f1441;
	fma.rn.f32 	%f1478, %f1476, %f1466, %f1444;
	fma.rn.f32 	%f1479, %f1476, %f1467, %f1477;
	ld.shared.v4.f32 	{%f1480, %f1481, %f1482, %f1483}, [%r207+9056];
	fma.rn.f32 	%f1484, %f1480, %f1466, %f1451;
	fma.rn.f32 	%f1485, %f1480, %f1467, %f1478;
	fma.rn.f32 	%f1486, %f1480, %f1468, %f1479;
	fma.rn.f32 	%f1487, %f1481, %f1466, %f1454;
	fma.rn.f32 	%f1488, %f1481, %f1467, %f1484;
	fma.rn.f32 	%f1489, %f1481, %f1468, %f1485;
	fma.rn.f32 	%f1490, %f1482, %f1466, %f1457;
	fma.rn.f32 	%f1491, %f1482, %f1467, %f1487;
	fma.rn.f32 	%f1492, %f1482, %f1468, %f1488;
	fma.rn.f32 	%f1493, %f1483, %f1466, %f1460;
	fma.rn.f32 	%f1494, %f1483, %f1467, %f1490;
	fma.rn.f32 	%f1495, %f1483, %f1468, %f1491;
	ld.shared.v4.f32 	{%f1496, %f1497, %f1498, %f1499}, [%r207+9072];
	fma.rn.f32 	%f1500, %f1496, %f1466, %f1464;
	fma.rn.f32 	%f1501, %f1496, %f1467, %f1493;
	fma.rn.f32 	%f1502, %f1496, %f1468, %f1494;
	fma.rn.f32 	%f1503, %f1497, %f1466, %f1465;
	fma.rn.f32 	%f1504, %f1497, %f1467, %f1500;
	fma.rn.f32 	%f1505, %f1497, %f1468, %f1501;
	fma.rn.f32 	%f1506, %f1498, %f1467, %f1503;
	fma.rn.f32 	%f1507, %f1498, %f1468, %f1504;
	fma.rn.f32 	%f1508, %f1499, %f1468, %f1506;
	ld.shared.v4.f32 	{%f1509, %f1510, %f1511, %f1512}, [%r207+9280];
	fma.rn.f32 	%f1513, %f1509, %f1469, %f1486;
	fma.rn.f32 	%f1514, %f1510, %f1469, %f1489;
	fma.rn.f32 	%f1515, %f1510, %f1470, %f1513;
	fma.rn.f32 	%f1516, %f1511, %f1469, %f1492;
	fma.rn.f32 	%f1517, %f1511, %f1470, %f1514;
	fma.rn.f32 	%f1518, %f1511, %f1471, %f1515;
	fma.rn.f32 	%f1519, %f1512, %f1469, %f1495;
	fma.rn.f32 	%f1520, %f1512, %f1470, %f1516;
	fma.rn.f32 	%f1521, %f1512, %f1471, %f1517;
	ld.shared.v4.f32 	{%f1522, %f1523, %f1524, %f1525}, [%r207+9296];
	fma.rn.f32 	%f1526, %f1522, %f1469, %f1502;
	fma.rn.f32 	%f1527, %f1522, %f1470, %f1519;
	fma.rn.f32 	%f1528, %f1522, %f1471, %f1520;
	fma.rn.f32 	%f1529, %f1523, %f1469, %f1505;
	fma.rn.f32 	%f1530, %f1523, %f1470, %f1526;
	fma.rn.f32 	%f1531, %f1523, %f1471, %f1527;
	fma.rn.f32 	%f1532, %f1524, %f1469, %f1507;
	fma.rn.f32 	%f1533, %f1524, %f1470, %f1529;
	fma.rn.f32 	%f1534, %f1524, %f1471, %f1530;
	fma.rn.f32 	%f1535, %f1525, %f1469, %f1508;
	fma.rn.f32 	%f1536, %f1525, %f1470, %f1532;
	fma.rn.f32 	%f1537, %f1525, %f1471, %f1533;
	ld.shared.v2.f32 	{%f1538, %f1539}, [%r207+9312];
	fma.rn.f32 	%f1540, %f1538, %f1470, %f1535;
	fma.rn.f32 	%f1541, %f1538, %f1471, %f1536;
	fma.rn.f32 	%f1542, %f1539, %f1471, %f1540;
	ld.shared.v2.f32 	{%f1543, %f1544}, [%r207+9512];
	fma.rn.f32 	%f1545, %f1543, %f1472, %f1518;
	fma.rn.f32 	%f1546, %f1544, %f1472, %f1521;
	fma.rn.f32 	%f1547, %f1544, %f1473, %f1545;
	ld.shared.v4.f32 	{%f1548, %f1549, %f1550, %f1551}, [%r207+9520];
	fma.rn.f32 	%f1552, %f1548, %f1472, %f1528;
	fma.rn.f32 	%f1553, %f1548, %f1473, %f1546;
	fma.rn.f32 	%f1554, %f1548, %f1474, %f1547;
	fma.rn.f32 	%f1555, %f1549, %f1472, %f1531;
	fma.rn.f32 	%f1556, %f1549, %f1473, %f1552;
	fma.rn.f32 	%f1557, %f1549, %f1474, %f1553;
	fma.rn.f32 	%f1558, %f1550, %f1472, %f1534;
	fma.rn.f32 	%f1559, %f1550, %f1473, %f1555;
	fma.rn.f32 	%f1560, %f1550, %f1474, %f1556;
	fma.rn.f32 	%f1561, %f1551, %f1472, %f1537;
	fma.rn.f32 	%f1562, %f1551, %f1473, %f1558;
	fma.rn.f32 	%f1563, %f1551, %f1474, %f1559;
	ld.shared.v4.f32 	{%f1564, %f1565, %f1566, %f1567}, [%r207+9536];
	fma.rn.f32 	%f1568, %f1564, %f1472, %f1541;
	fma.rn.f32 	%f1569, %f1564, %f1473, %f1561;
	fma.rn.f32 	%f1570, %f1564, %f1474, %f1562;
	fma.rn.f32 	%f1571, %f1565, %f1472, %f1542;
	fma.rn.f32 	%f1572, %f1565, %f1473, %f1568;
	fma.rn.f32 	%f1573, %f1565, %f1474, %f1569;
	fma.rn.f32 	%f1574, %f1566, %f1473, %f1571;
	fma.rn.f32 	%f1575, %f1566, %f1474, %f1572;
	fma.rn.f32 	%f1576, %f1567, %f1474, %f1574;
	add.s32 	%r249, %r204, 8064;
	mul.wide.u32 	%rd118, %r249, 4;
	add.s64 	%rd119, %rd33, %rd118;
	ld.global.nc.f32 	%f1577, [%rd119];
	ld.global.nc.f32 	%f1578, [%rd119+256];
	add.s32 	%r250, %r204, 8192;
	mul.wide.u32 	%rd120, %r250, 4;
	add.s64 	%rd121, %rd33, %rd120;
	ld.global.nc.f32 	%f1579, [%rd121];
	add.s32 	%r251, %r204, 8256;
	mul.wide.u32 	%rd122, %r251, 4;
	add.s64 	%rd123, %rd33, %rd122;
	ld.global.nc.f32 	%f1580, [%rd123];
	add.s32 	%r252, %r204, 8320;
	mul.wide.u32 	%rd124, %r252, 4;
	add.s64 	%rd125, %rd33, %rd124;
	ld.global.nc.f32 	%f1581, [%rd125];
	add.s32 	%r253, %r204, 8384;
	mul.wide.u32 	%rd126, %r253, 4;
	add.s64 	%rd127, %rd33, %rd126;
	ld.global.nc.f32 	%f1582, [%rd127];
	add.s32 	%r254, %r204, 8448;
	mul.wide.u32 	%rd128, %r254, 4;
	add.s64 	%rd129, %rd33, %rd128;
	ld.global.nc.f32 	%f1583, [%rd129];
	add.s32 	%r255, %r204, 8512;
	mul.wide.u32 	%rd130, %r255, 4;
	add.s64 	%rd131, %rd33, %rd130;
	ld.global.nc.f32 	%f1584, [%rd131];
	add.s32 	%r256, %r204, 8576;
	mul.wide.u32 	%rd132, %r256, 4;
	add.s64 	%rd133, %rd33, %rd132;
	ld.global.nc.f32 	%f1585, [%rd133];
	ld.shared.v4.f32 	{%f1586, %f1587, %f1588, %f1589}, [%r207+9744];
	fma.rn.f32 	%f1590, %f1586, %f1577, %f1554;
	fma.rn.f32 	%f1591, %f1587, %f1577, %f1557;
	fma.rn.f32 	%f1592, %f1587, %f1578, %f1590;
	fma.rn.f32 	%f1593, %f1588, %f1577, %f1560;
	fma.rn.f32 	%f1594, %f1588, %f1578, %f1591;
	fma.rn.f32 	%f1595, %f1588, %f1579, %f1592;
	fma.rn.f32 	%f1596, %f1589, %f1577, %f1563;
	fma.rn.f32 	%f1597, %f1589, %f1578, %f1593;
	fma.rn.f32 	%f1598, %f1589, %f1579, %f1594;
	ld.shared.v4.f32 	{%f1599, %f1600, %f1601, %f1602}, [%r207+9760];
	fma.rn.f32 	%f1603, %f1599, %f1577, %f1570;
	fma.rn.f32 	%f1604, %f1599, %f1578, %f1596;
	fma.rn.f32 	%f1605, %f1599, %f1579, %f1597;
	fma.rn.f32 	%f1606, %f1600, %f1577, %f1573;
	fma.rn.f32 	%f1607, %f1600, %f1578, %f1603;
	fma.rn.f32 	%f1608, %f1600, %f1579, %f1604;
	fma.rn.f32 	%f1609, %f1601, %f1577, %f1575;
	fma.rn.f32 	%f1610, %f1601, %f1578, %f1606;
	fma.rn.f32 	%f1611, %f1601, %f1579, %f1607;
	fma.rn.f32 	%f1612, %f1602, %f1577, %f1576;
	fma.rn.f32 	%f1613, %f1602, %f1578, %f1609;
	fma.rn.f32 	%f1614, %f1602, %f1579, %f1610;
	ld.shared.v2.f32 	{%f1615, %f1616}, [%r207+9776];
	fma.rn.f32 	%f1617, %f1615, %f1578, %f1612;
	fma.rn.f32 	%f1618, %f1615, %f1579, %f1613;
	fma.rn.f32 	%f1619, %f1616, %f1579, %f1617;
	ld.shared.v2.f32 	{%f1620, %f1621}, [%r207+9976];
	fma.rn.f32 	%f1622, %f1620, %f1580, %f1595;
	fma.rn.f32 	%f1623, %f1621, %f1580, %f1598;
	fma.rn.f32 	%f1624, %f1621, %f1581, %f1622;
	ld.shared.v4.f32 	{%f1625, %f1626, %f1627, %f1628}, [%r207+9984];
	fma.rn.f32 	%f1629, %f1625, %f1580, %f1605;
	fma.rn.f32 	%f1630, %f1625, %f1581, %f1623;
	fma.rn.f32 	%f1631, %f1625, %f1582, %f1624;
	fma.rn.f32 	%f1632, %f1626, %f1580, %f1608;
	fma.rn.f32 	%f1633, %f1626, %f1581, %f1629;
	fma.rn.f32 	%f1634, %f1626, %f1582, %f1630;
	fma.rn.f32 	%f1635, %f1627, %f1580, %f1611;
	fma.rn.f32 	%f1636, %f1627, %f1581, %f1632;
	fma.rn.f32 	%f1637, %f1627, %f1582, %f1633;
	fma.rn.f32 	%f1638, %f1628, %f1580, %f1614;
	fma.rn.f32 	%f1639, %f1628, %f1581, %f1635;
	fma.rn.f32 	%f1640, %f1628, %f1582, %f1636;
	ld.shared.v4.f32 	{%f1641, %f1642, %f1643, %f1644}, [%r207+10000];
	fma.rn.f32 	%f1645, %f1641, %f1580, %f1618;
	fma.rn.f32 	%f1646, %f1641, %f1581, %f1638;
	fma.rn.f32 	%f1647, %f1641, %f1582, %f1639;
	fma.rn.f32 	%f1648, %f1642, %f1580, %f1619;
	fma.rn.f32 	%f1649, %f1642, %f1581, %f1645;
	fma.rn.f32 	%f1650, %f1642, %f1582, %f1646;
	fma.rn.f32 	%f1651, %f1643, %f1581, %f1648;
	fma.rn.f32 	%f1652, %f1643, %f1582, %f1649;
	fma.rn.f32 	%f1653, %f1644, %f1582, %f1651;
	ld.shared.v4.f32 	{%f1654, %f1655, %f1656, %f1657}, [%r207+10208];
	fma.rn.f32 	%f1658, %f1654, %f1583, %f1631;
	fma.rn.f32 	%f1659, %f1655, %f1583, %f1634;
	fma.rn.f32 	%f1660, %f1655, %f1584, %f1658;
	fma.rn.f32 	%f1661, %f1656, %f1583, %f1637;
	fma.rn.f32 	%f1662, %f1656, %f1584, %f1659;
	fma.rn.f32 	%f1663, %f1656, %f1585, %f1660;
	fma.rn.f32 	%f1664, %f1657, %f1583, %f1640;
	fma.rn.f32 	%f1665, %f1657, %f1584, %f1661;
	fma.rn.f32 	%f1666, %f1657, %f1585, %f1662;
	ld.shared.v4.f32 	{%f1667, %f1668, %f1669, %f1670}, [%r207+10224];
	fma.rn.f32 	%f1671, %f1667, %f1583, %f1647;
	fma.rn.f32 	%f1672, %f1667, %f1584, %f1664;
	fma.rn.f32 	%f1673, %f1667, %f1585, %f1665;
	fma.rn.f32 	%f1674, %f1668, %f1583, %f1650;
	fma.rn.f32 	%f1675, %f1668, %f1584, %f1671;
	fma.rn.f32 	%f1676, %f1668, %f1585, %f1672;
	fma.rn.f32 	%f1677, %f1669, %f1583, %f1652;
	fma.rn.f32 	%f1678, %f1669, %f1584, %f1674;
	fma.rn.f32 	%f1679, %f1669, %f1585, %f1675;
	fma.rn.f32 	%f1680, %f1670, %f1583, %f1653;
	fma.rn.f32 	%f1681, %f1670, %f1584, %f1677;
	fma.rn.f32 	%f1682, %f1670, %f1585, %f1678;
	ld.shared.v2.f32 	{%f1683, %f1684}, [%r207+10240];
	fma.rn.f32 	%f1685, %f1683, %f1584, %f1680;
	fma.rn.f32 	%f1686, %f1683, %f1585, %f1681;
	fma.rn.f32 	%f1687, %f1684, %f1585, %f1685;
	add.s32 	%r257, %r204, 8640;
	mul.wide.u32 	%rd134, %r257, 4;
	add.s64 	%rd135, %rd33, %rd134;
	ld.global.nc.f32 	%f1688, [%rd135];
	ld.global.nc.f32 	%f1689, [%rd135+256];
	ld.global.nc.f32 	%f1690, [%rd135+512];
	ld.global.nc.f32 	%f1691, [%rd135+768];
	ld.global.nc.f32 	%f1692, [%rd135+1024];
	ld.global.nc.f32 	%f1693, [%rd135+1280];
	ld.global.nc.f32 	%f1694, [%rd135+1536];
	ld.global.nc.f32 	%f1695, [%rd135+1792];
	ld.global.nc.f32 	%f1696, [%rd135+2048];
	ld.shared.v2.f32 	{%f1697, %f1698}, [%r207+10440];
	fma.rn.f32 	%f1699, %f1697, %f1688, %f1663;
	fma.rn.f32 	%f1700, %f1698, %f1688, %f1666;
	fma.rn.f32 	%f1701, %f1698, %f1689, %f1699;
	ld.shared.v4.f32 	{%f1702, %f1703, %f1704, %f1705}, [%r207+10448];
	fma.rn.f32 	%f1706, %f1702, %f1688, %f1673;
	fma.rn.f32 	%f1707, %f1702, %f1689, %f1700;
	fma.rn.f32 	%f1708, %f1702, %f1690, %f1701;
	fma.rn.f32 	%f1709, %f1703, %f1688, %f1676;
	fma.rn.f32 	%f1710, %f1703, %f1689, %f1706;
	fma.rn.f32 	%f1711, %f1703, %f1690, %f1707;
	fma.rn.f32 	%f1712, %f1704, %f1688, %f1679;
	fma.rn.f32 	%f1713, %f1704, %f1689, %f1709;
	fma.rn.f32 	%f1714, %f1704, %f1690, %f1710;
	fma.rn.f32 	%f1715, %f1705, %f1688, %f1682;
	fma.rn.f32 	%f1716, %f1705, %f1689, %f1712;
	fma.rn.f32 	%f1717, %f1705, %f1690, %f1713;
	ld.shared.v4.f32 	{%f1718, %f1719, %f1720, %f1721}, [%r207+10464];
	fma.rn.f32 	%f1722, %f1718, %f1688, %f1686;
	fma.rn.f32 	%f1723, %f1718, %f1689, %f1715;
	fma.rn.f32 	%f1724, %f1718, %f1690, %f1716;
	fma.rn.f32 	%f1725, %f1719, %f1688, %f1687;
	fma.rn.f32 	%f1726, %f1719, %f1689, %f1722;
	fma.rn.f32 	%f1727, %f1719, %f1690, %f1723;
	fma.rn.f32 	%f1728, %f1720, %f1689, %f1725;
	fma.rn.f32 	%f1729, %f1720, %f1690, %f1726;
	fma.rn.f32 	%f1730, %f1721, %f1690, %f1728;
	ld.shared.v4.f32 	{%f1731, %f1732, %f1733, %f1734}, [%r207+10672];
	fma.rn.f32 	%f1735, %f1731, %f1691, %f1708;
	fma.rn.f32 	%f1736, %f1732, %f1691, %f1711;
	fma.rn.f32 	%f1737, %f1732, %f1692, %f1735;
	fma.rn.f32 	%f1738, %f1733, %f1691, %f1714;
	fma.rn.f32 	%f1739, %f1733, %f1692, %f1736;
	fma.rn.f32 	%f1740, %f1733, %f1693, %f1737;
	fma.rn.f32 	%f1741, %f1734, %f1691, %f1717;
	fma.rn.f32 	%f1742, %f1734, %f1692, %f1738;
	fma.rn.f32 	%f1743, %f1734, %f1693, %f1739;
	ld.shared.v4.f32 	{%f1744, %f1745, %f1746, %f1747}, [%r207+10688];
	fma.rn.f32 	%f1748, %f1744, %f1691, %f1724;
	fma.rn.f32 	%f1749, %f1744, %f1692, %f1741;
	fma.rn.f32 	%f1750, %f1744, %f1693, %f1742;
	fma.rn.f32 	%f1751, %f1745, %f1691, %f1727;
	fma.rn.f32 	%f1752, %f1745, %f1692, %f1748;
	fma.rn.f32 	%f1753, %f1745, %f1693, %f1749;
	fma.rn.f32 	%f1754, %f1746, %f1691, %f1729;
	fma.rn.f32 	%f1755, %f1746, %f1692, %f1751;
	fma.rn.f32 	%f1756, %f1746, %f1693, %f1752;
	fma.rn.f32 	%f1757, %f1747, %f1691, %f1730;
	fma.rn.f32 	%f1758, %f1747, %f1692, %f1754;
	fma.rn.f32 	%f1759, %f1747, %f1693, %f1755;
	ld.shared.v2.f32 	{%f1760, %f1761}, [%r207+10704];
	fma.rn.f32 	%f1762, %f1760, %f1692, %f1757;
	fma.rn.f32 	%f1763, %f1760, %f1693, %f1758;
	fma.rn.f32 	%f1764, %f1761, %f1693, %f1762;
	ld.shared.v2.f32 	{%f1765, %f1766}, [%r207+10904];
	fma.rn.f32 	%f1767, %f1765, %f1694, %f1740;
	fma.rn.f32 	%f1768, %f1766, %f1694, %f1743;
	fma.rn.f32 	%f1769, %f1766, %f1695, %f1767;
	ld.shared.v4.f32 	{%f1770, %f1771, %f1772, %f1773}, [%r207+10912];
	fma.rn.f32 	%f1774, %f1770, %f1694, %f1750;
	fma.rn.f32 	%f1775, %f1770, %f1695, %f1768;
	fma.rn.f32 	%f1, %f1770, %f1696, %f1769;
	fma.rn.f32 	%f1776, %f1771, %f1694, %f1753;
	fma.rn.f32 	%f1777, %f1771, %f1695, %f1774;
	fma.rn.f32 	%f2, %f1771, %f1696, %f1775;
	fma.rn.f32 	%f1778, %f1772, %f1694, %f1756;
	fma.rn.f32 	%f1779, %f1772, %f1695, %f1776;
	fma.rn.f32 	%f3, %f1772, %f1696, %f1777;
	fma.rn.f32 	%f1780, %f1773, %f1694, %f1759;
	fma.rn.f32 	%f1781, %f1773, %f1695, %f1778;
	fma.rn.f32 	%f4, %f1773, %f1696, %f1779;
	ld.shared.v4.f32 	{%f1782, %f1783, %f1784, %f1785}, [%r207+10928];
	fma.rn.f32 	%f1786, %f1782, %f1694, %f1763;
	fma.rn.f32 	%f1787, %f1782, %f1695, %f1780;
	fma.rn.f32 	%f5, %f1782, %f1696, %f1781;
	fma.rn.f32 	%f1788, %f1783, %f1694, %f1764;
	fma.rn.f32 	%f1789, %f1783, %f1695, %f1786;
	fma.rn.f32 	%f6, %f1783, %f1696, %f1787;
	fma.rn.f32 	%f1790, %f1784, %f1695, %f1788;
	fma.rn.f32 	%f7, %f1784, %f1696, %f1789;
	fma.rn.f32 	%f8, %f1785, %f1696, %f1790;
	setp.gt.u32 	%p22, %r3, 447;
	@%p22 bra 	$L__BB1_27;
	ld.param.u64 	%rd139, [_Z6conv2dPfPKfS__param_2];
	mul.lo.s32 	%r258, %r2, 56;
	mad.lo.s32 	%r259, %r5, 3136, %r258;
	add.s32 	%r260, %r259, %r53;
	cvta.to.global.u64 	%rd136, %rd139;
	mul.wide.u32 	%rd137, %r260, 4;
	add.s64 	%rd138, %rd136, %rd137;
	atom.global.add.f32 	%f1791, [%rd138], %f1;
	atom.global.add.f32 	%f1792, [%rd138+4], %f2;
	atom.global.add.f32 	%f1793, [%rd138+8], %f3;
	atom.global.add.f32 	%f1794, [%rd138+12], %f4;
	atom.global.add.f32 	%f1795, [%rd138+16], %f5;
	atom.global.add.f32 	%f1796, [%rd138+20], %f6;
	atom.global.add.f32 	%f1797, [%rd138+24], %f7;
	atom.global.add.f32 	%f1798, [%rd138+28], %f8;
$L__BB1_27:
	ret;

}


// ===== COMPILED SASS (sm_100) =====

	.target	sm_100

	.elftype	@"ET_EXEC"


//--------------------- .note.nv.tkinfo           --------------------------
	.section	.note.nv.tkinfo,"",@"SHT_NOTE"
	.sectionflags	@"SHF_NOTE_NV_TKINFO"
	.tkinfo
        /*0018*/ 	.word	0x00000002
        /*0030*/ 	.string	""
        /*0030*/ 	.string	"ptxas"
        /*0030*/ 	.string	"Cuda compilation tools, release 13.0, V13.0.88"
        /*0030*/ 	.string	"Build cuda_13.0.r13.0/compiler.36424714_0"
        /*0030*/ 	.string	"-arch sm_100 -m 64 "



//--------------------- .note.nv.cuinfo           --------------------------
	.section	.note.nv.cuinfo,"",@"SHT_NOTE"
	.sectionflags	@"SHF_NOTE_NV_CUINFO"
        /*0018*/ 	.short	0x0002
        /*001a*/ 	.short	0x0064
        /*001c*/ 	.short	0x0082
	.zero		2


//--------------------- .nv.info                  --------------------------
	.section	.nv.info,"",@"SHT_CUDA_INFO"
	.align	4


	//----- nvinfo : EIATTR_REGCOUNT
	.align		4
        /*0000*/ 	.byte	0x04, 0x2f
        /*0002*/ 	.short	(.L_1 - .L_0)
	.align		4
.L_0:
        /*0004*/ 	.word	index@(default_function_kernel0)
        /*0008*/ 	.word	0x00000060


	//----- nvinfo : EIATTR_FRAME_SIZE
	.align		4
.L_1:
        /*000c*/ 	.byte	0x04, 0x11
        /*000e*/ 	.short	(.L_3 - .L_2)
	.align		4
.L_2:
        /*0010*/ 	.word	index@(default_function_kernel0)
        /*0014*/ 	.word	0x00000000


	//----- nvinfo : EIATTR_REGCOUNT
	.align		4
.L_3:
        /*0018*/ 	.byte	0x04, 0x2f
        /*001a*/ 	.short	(.L_5 - .L_4)
	.align		4
.L_4:
        /*001c*/ 	.word	index@(_Z6conv2dPfPKfS_)
        /*0020*/ 	.word	0x00000028


	//----- nvinfo : EIATTR_FRAME_SIZE
	.align		4
.L_5:
        /*0024*/ 	.byte	0x04, 0x11
        /*0026*/ 	.short	(.L_7 - .L_6)
	.align		4
.L_6:
        /*0028*/ 	.word	index@($__internal_0_$__cuda_sm20_div_u16)
        /*002c*/ 	.word	0x00000000


	//----- nvinfo : EIATTR_FRAME_SIZE
	.align		4
.L_7:
        /*0030*/ 	.byte	0x04, 0x11
        /*0032*/ 	.short	(.L_9 - .L_8)
	.align		4
.L_8:
        /*0034*/ 	.word	index@(_Z6conv2dPfPKfS_)
        /*0038*/ 	.word	0x00000000


	//----- nvinfo : EIATTR_MIN_STACK_SIZE
	.align		4
.L_9:
        /*003c*/ 	.byte	0x04, 0x12
        /*003e*/ 	.short	(.L_11 - .L_10)
	.align		4
.L_10:
        /*0040*/ 	.word	index@(_Z6conv2dPfPKfS_)
        /*0044*/ 	.word	0x00000000


	//----- nvinfo : EIATTR_MIN_STACK_SIZE
	.align		4
.L_11:
        /*0048*/ 	.byte	0x04, 0x12
        /*004a*/ 	.short	(.L_13 - .L_12)
	.align		4
.L_12:
        /*004c*/ 	.word	index@(default_function_kernel0)
        /*0050*/ 	.word	0x00000000
.L_13:


//--------------------- .nv.compat                --------------------------
	.section	.nv.compat,"",@"SHT_CUDA_COMPAT_INFO"
	.align	4
        /*0000*/ 	.byte	0x02, 0x09, 0x00, 0x00, 0x02, 0x02, 0x01, 0x00, 0x02, 0x05, 0x05, 0x00, 0x03, 0x07, 0x01, 0x01
        /*0010*/ 	.byte	0x02, 0x03, 0x00, 0x00, 0x02, 0x06, 0x01, 0x00, 0x04, 0x0b, 0x08, 0x00, 0x01, 0x00, 0x00, 0x00
        /*0020*/ 	.byte	0x00, 0x00, 0x00, 0x00


//--------------------- .nv.info._Z6conv2dPfPKfS_ --------------------------
	.section	.nv.info._Z6conv2dPfPKfS_,"",@"SHT_CUDA_INFO"
	.sectionflags	@""
	.align	4


	//----- nvinfo : EIATTR_CUDA_API_VERSION
	.align		4
        /*0000*/ 	.byte	0x04, 0x37
        /*0002*/ 	.short	(.L_15 - .L_14)
.L_14:
        /*0004*/ 	.word	0x00000082


	//----- nvinfo : EIATTR_KPARAM_INFO
	.align		4
.L_15:
        /*0008*/ 	.byte	0x04, 0x17
        /*000a*/ 	.short	(.L_17 - .L_16)
.L_16:
        /*000c*/ 	.word	0x00000000
        /*0010*/ 	.short	0x0002
        /*0012*/ 	.short	0x0010
        /*0014*/ 	.byte	0x00, 0xf5, 0x21, 0x00


	//----- nvinfo : EIATTR_KPARAM_INFO
	.align		4
.L_17:
        /*0018*/ 	.byte	0x04, 0x17
        /*001a*/ 	.short	(.L_19 - .L_18)
.L_18:
        /*001c*/ 	.word	0x00000000
        /*0020*/ 	.short	0x0001
        /*0022*/ 	.short	0x0008
        /*0024*/ 	.byte	0x00, 0xf5, 0x21, 0x00


	//----- nvinfo : EIATTR_KPARAM_INFO
	.align		4
.L_19:
        /*0028*/ 	.byte	0x04, 0x17
        /*002a*/ 	.short	(.L_21 - .L_20)
.L_20:
        /*002c*/ 	.word	0x00000000
        /*0030*/ 	.short	0x0000
        /*0032*/ 	.short	0x0000
        /*0034*/ 	.byte	0x00, 0xf5, 0x21, 0x00


	//----- nvinfo : EIATTR_SPARSE_MMA_MASK
	.align		4
.L_21:
        /*0038*/ 	.byte	0x03, 0x50
        /*003a*/ 	.short	0x0000


	//----- nvinfo : EIATTR_MAXREG_COUNT
	.align		4
        /*003c*/ 	.byte	0x03, 0x1b
        /*003e*/ 	.short	0x00ff


	//----- nvinfo : EIATTR_NUM_BARRIERS
	.align		4
        /*0040*/ 	.byte	0x02, 0x4c
        /*0042*/ 	.byte	0x01
	.zero		1


	//----- nvinfo : EIATTR_MERCURY_ISA_VERSION
	.align		4
        /*0044*/ 	.byte	0x03, 0x5f
        /*0046*/ 	.short	0x0101


	//----- nvinfo : EIATTR_VRC_CTA_INIT_COUNT
	.align		4
        /*0048*/ 	.byte	0x02, 0x4a
	.zero		1
	.zero		1


	//----- nvinfo : EIATTR_EXIT_INSTR_OFFSETS
	.align		4
        /*004c*/ 	.byte	0x04, 0x1c
        /*004e*/ 	.short	(.L_23 - .L_22)


	//   ....[0]....
.L_22:
        /*0050*/ 	.word	0x00007380


	//   ....[1]....
        /*0054*/ 	.word	0x000075f0


	//----- nvinfo : EIATTR_CRS_STACK_SIZE
	.align		4
.L_23:
        /*0058*/ 	.byte	0x04, 0x1e
        /*005a*/ 	.short	(.L_25 - .L_24)
.L_24:
        /*005c*/ 	.word	0x00000000


	//----- nvinfo : EIATTR_CBANK_PARAM_SIZE
	.align		4
.L_25:
        /*0060*/ 	.byte	0x03, 0x19
        /*0062*/ 	.short	0x0018


	//----- nvinfo : EIATTR_PARAM_CBANK
	.align		4
        /*0064*/ 	.byte	0x04, 0x0a
        /*0066*/ 	.short	(.L_27 - .L_26)
	.align		4
.L_26:
        /*0068*/ 	.word	index@(.nv.constant0._Z6conv2dPfPKfS_)
        /*006c*/ 	.short	0x0380
        /*006e*/ 	.short	0x0018


	//----- nvinfo : EIATTR_SW_WAR
	.align		4
.L_27:
        /*0070*/ 	.byte	0x04, 0x36
        /*0072*/ 	.short	(.L_29 - .L_28)
.L_28:
        /*0074*/ 	.word	0x00000008
.L_29:


//--------------------- .nv.info.default_function_kernel0 --------------------------
	.section	.nv.info.default_function_kernel0,"",@"SHT_CUDA_INFO"
	.sectionflags	@""
	.align	4


	//----- nvinfo : EIATTR_CUDA_API_VERSION
	.align		4
        /*0000*/ 	.byte	0x04, 0x37
        /*0002*/ 	.short	(.L_31 - .L_30)
.L_30:
        /*0004*/ 	.word	0x00000082


	//----- nvinfo : EIATTR_KPARAM_INFO
	.align		4
.L_31:
        /*0008*/ 	.byte	0x04, 0x17
        /*000a*/ 	.short	(.L_33 - .L_32)
.L_32:
        /*000c*/ 	.word	0x00000000
        /*0010*/ 	.short	0x0002
        /*0012*/ 	.short	0x0010
        /*0014*/ 	.byte	0x00, 0xf5, 0x21, 0x00


	//----- nvinfo : EIATTR_KPARAM_INFO
	.align		4
.L_33:
        /*0018*/ 	.byte	0x04, 0x17
        /*001a*/ 	.short	(.L_35 - .L_34)
.L_34:
        /*001c*/ 	.word	0x00000000
        /*0020*/ 	.short	0x0001
        /*0022*/ 	.short	0x0008
        /*0024*/ 	.byte	0x00, 0xf5, 0x21, 0x00


	//----- nvinfo : EIATTR_KPARAM_INFO
	.align		4
.L_35:
        /*0028*/ 	.byte	0x04, 0x17
        /*002a*/ 	.short	(.L_37 - .L_36)
.L_36:
        /*002c*/ 	.word	0x00000000
        /*0030*/ 	.short	0x0000
        /*0032*/ 	.short	0x0000
        /*0034*/ 	.byte	0x00, 0xf5, 0x21, 0x00


	//----- nvinfo : EIATTR_SPARSE_MMA_MASK
	.align		4
.L_37:
        /*0038*/ 	.byte	0x03, 0x50
        /*003a*/ 	.short	0x0000


	//----- nvinfo : EIATTR_MAXREG_COUNT
	.align		4
        /*003c*/ 	.byte	0x03, 0x1b
        /*003e*/ 	.short	0x00ff


	//----- nvinfo : EIATTR_NUM_BARRIERS
	.align		4
        /*0040*/ 	.byte	0x02, 0x4c
        /*0042*/ 	.byte	0x01
	.zero		1


	//----- nvinfo : EIATTR_MERCURY_ISA_VERSION
	.align		4
        /*0044*/ 	.byte	0x03, 0x5f
        /*0046*/ 	.short	0x0101


	//----- nvinfo : EIATTR_VRC_CTA_INIT_COUNT
	.align		4
        /*0048*/ 	.byte	0x02, 0x4a
	.zero		1
	.zero		1


	//----- nvinfo : EIATTR_EXIT_INSTR_OFFSETS
	.align		4
        /*004c*/ 	.byte	0x04, 0x1c
        /*004e*/ 	.short	(.L_39 - .L_38)


	//   ....[0]....
.L_38:
        /*0050*/ 	.word	0x00005c60


	//----- nvinfo : EIATTR_CRS_STACK_SIZE
	.align		4
.L_39:
        /*0054*/ 	.byte	0x04, 0x1e
        /*0056*/ 	.short	(.L_41 - .L_40)
.L_40:
        /*0058*/ 	.word	0x00000000


	//----- nvinfo : EIATTR_CBANK_PARAM_SIZE
	.align		4
.L_41:
        /*005c*/ 	.byte	0x03, 0x19
        /*005e*/ 	.short	0x0018


	//----- nvinfo : EIATTR_PARAM_CBANK
	.align		4
        /*0060*/ 	.byte	0x04, 0x0a
        /*0062*/ 	.short	(.L_43 - .L_42)
	.align		4
.L_42:
        /*0064*/ 	.word	index@(.nv.constant0.default_function_kernel0)
        /*0068*/ 	.short	0x0380
        /*006a*/ 	.short	0x0018


	//----- nvinfo : EIATTR_SW_WAR
	.align		4
.L_43:
        /*006c*/ 	.byte	0x04, 0x36
        /*006e*/ 	.short	(.L_45 - .L_44)
.L_44:
        /*0070*/ 	.word	0x00000008
.L_45:


//--------------------- .nv.callgraph             --------------------------
	.section	.nv.callgraph,"",@"SHT_CUDA_CALLGRAPH"
	.align	4
	.sectionentsize	8
	.align		4
        /*0000*/ 	.word	0x00000000
	.align		4
        /*0004*/ 	.word	0xffffffff
	.align		4
        /*0008*/ 	.word	0x00000000
	.align		4
        /*000c*/ 	.word	0xfffffffe
	.align		4
        /*0010*/ 	.word	0x00000000
	.align		4
        /*0014*/ 	.word	0xfffffffd
	.align		4
        /*0018*/ 	.word	0x00000000
	.align		4
        /*001c*/ 	.word	0xfffffffc


//--------------------- .text._Z6conv2dPfPKfS_    --------------------------
	.section	.text._Z6conv2dPfPKfS_,"ax",@progbits
	.align	128
        .global         _Z6conv2dPfPKfS_
        .type           _Z6conv2dPfPKfS_,@function
        .size           _Z6conv2dPfPKfS_,(.L_x_77 - _Z6conv2dPfPKfS_)
        .other          _Z6conv2dPfPKfS_,@"STO_CUDA_ENTRY STV_DEFAULT"
_Z6conv2dPfPKfS_:
.text._Z6conv2dPfPKfS_:
[----:B------:R-:W-:Y:S01]  /*0000*/  LDC R1, c[0x0][0x37c] ;  /* 0x0000df00ff017b82 */ /* 0x000fe20000000800 */
[----:B------:R-:W0:Y:S07]  /*0010*/  S2R R4, SR_TID.X ;  /* 0x0000000000047919 */ /* 0x000e2e0000002100 */
[----:B------:R-:W1:Y:S01]  /*0020*/  LDC R3, c[0x0][0x360] ;  /* 0x0000d800ff037b82 */ /* 0x000e620000000800 */
[----:B------:R-:W-:-:S07]  /*0030*/  MOV R10, 0x110 ;  /* 0x00000110000a7802 */ /* 0x000fce0000000f00 */
[----:B------:R-:W2:Y:S01]  /*0040*/  S2UR UR6, SR_CTAID.X ;  /* 0x00000000000679c3 */ /* 0x000ea20000002500 */
[----:B-1----:R-:W-:Y:S02]  /*0050*/  LOP3.LUT R6, R3, 0xffff, RZ, 0xc0, !PT ;  /* 0x0000ffff03067812 */ /* 0x002fe400078ec0ff */
[C---:B0-----:R-:W-:Y:S01]  /*0060*/  IADD3 R0, PT, PT, R4.reuse, R3, RZ ;  /* 0x0000000304007210 */ /* 0x041fe20007ffe0ff */
[----:B--2---:R-:W-:Y:S01]  /*0070*/  UIMAD.WIDE.U32 UR4, UR6, -0x6db6db6d, URZ ;  /* 0x92492493060478a5 */ /* 0x004fe2000f8e00ff */
[----:B------:R-:W-:Y:S02]  /*0080*/  LOP3.LUT R5, R4, 0x3f, RZ, 0xc0, !PT ;  /* 0x0000003f04057812 */ /* 0x000fe400078ec0ff */
[----:B------:R-:W-:Y:S01]  /*0090*/  IADD3 R0, PT, PT, RZ, -R0, RZ ;  /* 0x80000000ff007210 */ /* 0x000fe20007ffe0ff */
[----:B------:R-:W-:-:S03]  /*00a0*/  USHF.R.U32.HI UR5, URZ, 0x5, UR5 ;  /* 0x00000005ff057899 */ /* 0x000fc60008011605 */
[----:B------:R-:W-:Y:S01]  /*00b0*/  PRMT R2, R0, 0x7710, RZ ;  /* 0x0000771000027816 */ /* 0x000fe200000000ff */
[----:B------:R-:W-:Y:S01]  /*00c0*/  UIMAD UR4, UR5, -0x38, UR6 ;  /* 0xffffffc8050478a4 */ /* 0x000fe2000f8e0206 */
[----:B------:R-:W-:Y:S02]  /*00d0*/  SHF.R.U32.HI R0, RZ, 0x6, R4 ;  /* 0x00000006ff007819 */ /* 0x000fe40000011604 */
[----:B------:R-:W-:-:S04]  /*00e0*/  IADD3 R2, PT, PT, R2, 0xadf, RZ ;  /* 0x00000adf02027810 */ /* 0x000fc80007ffe0ff */
[----:B------:R-:W-:-:S07]  /*00f0*/  LOP3.LUT R2, R2, 0xffff, RZ, 0xc0, !PT ;  /* 0x0000ffff02027812 */ /* 0x000fce00078ec0ff */
[----:B------:R-:W-:Y:S05]  /*0100*/  CALL.REL.NOINC `($__internal_0_$__cuda_sm20_div_u16) ;  /* 0x00000074003c7944 */ /* 0x000fea0003c00000 */
[C---:B------:R-:W-:Y:S01]  /*0110*/  LOP3.LUT R11, R8.reuse, 0x3, RZ, 0xc0, !PT ;  /* 0x00000003080b7812 */ /* 0x040fe200078ec0ff */
[----:B------:R-:W-:Y:S01]  /*0120*/  BSSY.RECONVERGENT B0, `(.L_x_0) ;  /* 0x0000012000007945 */ /* 0x000fe20003800200 */
[----:B------:R-:W-:Y:S02]  /*0130*/  LOP3.LUT R2, R8, 0xffff, RZ, 0xc0, !PT ;  /* 0x0000ffff08027812 */ /* 0x000fe400078ec0ff */
[----:B------:R-:W-:Y:S02]  /*0140*/  ISETP.NE.AND P1, PT, R11, 0x2, PT ;  /* 0x000000020b00780c */ /* 0x000fe40003f25270 */
[----:B------:R-:W-:Y:S02]  /*0150*/  ISETP.GE.U32.AND P0, PT, R2, 0x2, PT ;  /* 0x000000020200780c */ /* 0x000fe40003f06070 */
[----:B------:R-:W-:-:S09]  /*0160*/  MOV R2, R4 ;  /* 0x0000000400027202 */ /* 0x000fd20000000f00 */
[----:B------:R-:W-:Y:S05]  /*0170*/  @!P1 BRA `(.L_x_1) ;  /* 0x0000000000309947 */ /* 0x000fea0003800000 */
[----:B------:R-:W0:Y:S01]  /*0180*/  S2R R8, SR_CgaCtaId ;  /* 0x0000000000087919 */ /* 0x000e220000008800 */
[----:B------:R-:W-:Y:S01]  /*0190*/  MOV R7, 0x400 ;  /* 0x0000040000077802 */ /* 0x000fe20000000f00 */
[----:B------:R-:W-:Y:S01]  /*01a0*/  HFMA2 R6, -RZ, RZ, 0, 0 ;  /* 0x00000000ff067431 */ /* 0x000fe200000001ff */
[----:B------:R-:W-:Y:S02]  /*01b0*/  MOV R2, R4 ;  /* 0x0000000400027202 */ /* 0x000fe40000000f00 */
[----:B0-----:R-:W-:-:S07]  /*01c0*/  LEA R7, R8, R7, 0x18 ;  /* 0x0000000708077211 */ /* 0x001fce00078ec0ff */
.L_x_2:
[----:B------:R-:W-:Y:S02]  /*01d0*/  LEA R8, R2, R7, 0x2 ;  /* 0x0000000702087211 */ /* 0x000fe400078e10ff */
[----:B------:R-:W-:Y:S02]  /*01e0*/  IADD3 R6, PT, PT, R6, 0x1, RZ ;  /* 0x0000000106067810 */ /* 0x000fe40007ffe0ff */
[----:B------:R-:W-:Y:S01]  /*01f0*/  IADD3 R2, PT, PT, R3, R2, RZ ;  /* 0x0000000203027210 */ /* 0x000fe20007ffe0ff */
[----:B------:R0:W-:Y:S01]  /*0200*/  STS [R8], RZ ;  /* 0x000000ff08007388 */ /* 0x0001e20000000800 */
[----:B------:R-:W-:-:S04]  /*0210*/  LOP3.LUT R9, R6, R11, RZ, 0x3c, !PT ;  /* 0x0000000b06097212 */ /* 0x000fc800078e3cff */
[----:B------:R-:W-:-:S13]  /*0220*/  ISETP.NE.AND P1, PT, R9, 0x2, PT ;  /* 0x000000020900780c */ /* 0x000fda0003f25270 */
[----:B0-----:R-:W-:Y:S05]  /*0230*/  @P1 BRA `(.L_x_2) ;  /* 0xfffffffc00e41947 */ /* 0x001fea000383ffff */
.L_x_1:
[----:B------:R-:W-:Y:S05]  /*0240*/  BSYNC.RECONVERGENT B0 ;  /* 0x0000000000007941 */ /* 0x000fea0003800200 */
.L_x_0:
[----:B------:R-:W-:Y:S04]  /*0250*/  BSSY.RECONVERGENT B0, `(.L_x_3) ;  /* 0x0000010000007945 */ /* 0x000fe80003800200 */
[----:B------:R-:W-:Y:S05]  /*0260*/  @!P0 BRA `(.L_x_4) ;  /* 0x0000000000388947 */ /* 0x000fea0003800000 */
[----:B------:R-:W0:Y:S01]  /*0270*/  S2R R7, SR_CgaCtaId ;  /* 0x0000000000077919 */ /* 0x000e220000008800 */
[----:B------:R-:W-:-:S04]  /*0280*/  MOV R6, 0x400 ;  /* 0x0000040000067802 */ /* 0x000fc80000000f00 */
[----:B0-----:R-:W-:-:S07]  /*0290*/  LEA R9, R7, R6, 0x18 ;  /* 0x0000000607097211 */ /* 0x001fce00078ec0ff */
.L_x_5:
[----:B0-----:R-:W-:Y:S02]  /*02a0*/  LEA R10, R2, R9, 0x2 ;  /* 0x00000009020a7211 */ /* 0x001fe400078e10ff */
[C---:B------:R-:W-:Y:S02]  /*02b0*/  LEA R2, R3.reuse, R2, 0x2 ;  /* 0x0000000203027211 */ /* 0x040fe400078e10ff */
[C---:B------:R-:W-:Y:S01]  /*02c0*/  LEA R6, R3.reuse, R10, 0x2 ;  /* 0x0000000a03067211 */ /* 0x040fe200078e10ff */
[----:B------:R0:W-:Y:S01]  /*02d0*/  STS [R10], RZ ;  /* 0x000000ff0a007388 */ /* 0x0001e20000000800 */
[----:B------:R-:W-:Y:S02]  /*02e0*/  ISETP.GE.U32.AND P0, PT, R2, 0xae0, PT ;  /* 0x00000ae00200780c */ /* 0x000fe40003f06070 */
[C---:B------:R-:W-:Y:S01]  /*02f0*/  LEA R8, R3.reuse, R6, 0x2 ;  /* 0x0000000603087211 */ /* 0x040fe200078e10ff */
[----:B------:R0:W-:Y:S03]  /*0300*/  STS [R6], RZ ;  /* 0x000000ff06007388 */ /* 0x0001e60000000800 */
[----:B------:R-:W-:Y:S01]  /*0310*/  LEA R7, R3, R8, 0x2 ;  /* 0x0000000803077211 */ /* 0x000fe200078e10ff */
[----:B------:R0:W-:Y:S04]  /*0320*/  STS [R8], RZ ;  /* 0x000000ff08007388 */ /* 0x0001e80000000800 */
[----:B------:R0:W-:Y:S02]  /*0330*/  STS [R7], RZ ;  /* 0x000000ff07007388 */ /* 0x0001e40000000800 */
[----:B------:R-:W-:Y:S05]  /*0340*/  @!P0 BRA `(.L_x_5) ;  /* 0xfffffffc00d48947 */ /* 0x000fea000383ffff */
.L_x_4:
[----:B------:R-:W-:Y:S05]  /*0350*/  BSYNC.RECONVERGENT B0 ;  /* 0x0000000000007941 */ /* 0x000fea0003800200 */
.L_x_3:
[----:B------:R-:W-:Y:S01]  /*0360*/  BAR.SYNC.DEFER_BLOCKING 0x0 ;  /* 0x0000000000007b1d */ /* 0x000fe20000010000 */
[----:B------:R-:W-:Y:S02]  /*0370*/  UISETP.LT.U32.AND UP0, UPT, UR4, 0x1, UPT ;  /* 0x000000010400788c */ /* 0x000fe4000bf01070 */
[----:B------:R-:W-:Y:S02]  /*0380*/  UISETP.LT.U32.AND UP1, UPT, UR4, 0x36, UPT ;  /* 0x000000360400788c */ /* 0x000fe4000bf21070 */
[----:B------:R-:W-:Y:S02]  /*0390*/  USEL UR6, UR4, 0x1, !UP0 ;  /* 0x0000000104067887 */ /* 0x000fe4000c000000 */
[----:B------:R-:W-:Y:S02]  /*03a0*/  UISETP.NE.AND UP0, UPT, UR4, URZ, UPT ;  /* 0x000000ff0400728c */ /* 0x000fe4000bf05270 */
[----:B------:R-:W-:Y:S01]  /*03b0*/  USEL UR9, UR4, 0x36, UP1 ;  /* 0x0000003604097887 */ /* 0x000fe20008800000 */
[----:B------:R-:W1:Y:S01]  /*03c0*/  LDCU.64 UR10, c[0x0][0x358] ;  /* 0x00006b00ff0a77ac */ /* 0x000e620008000a00 */
[----:B------:R-:W-:-:S02]  /*03d0*/  UIADD3 UR7, UPT, UPT, UR6, -0x1, URZ ;  /* 0xffffffff06077890 */ /* 0x000fc4000fffe0ff */
[----:B------:R-:W-:-:S03]  /*03e0*/  UIADD3 UR8, UPT, UPT, UR9, 0x2, URZ ;  /* 0x0000000209087890 */ /* 0x000fc6000fffe0ff */
[----:B------:R-:W-:Y:S09]  /*03f0*/  BRA.U UP0, `(.L_x_6) ;  /* 0x0000000900007547 */ /* 0x000ff2000b800000 */
[C---:B------:R-:W-:Y:S01]  /*0400*/  LOP3.LUT R14, R5.reuse, 0x80, RZ, 0xfc, !PT ;  /* 0x00000080050e7812 */ /* 0x040fe200078efcff */
[----:B------:R-:W-:Y:S01]  /*0410*/  BSSY.RECONVERGENT B0, `(.L_x_7) ;  /* 0x000007d000007945 */ /* 0x000fe20003800200 */
[----:B------:R-:W-:Y:S01]  /*0420*/  LOP3.LUT R15, R5, 0x40, RZ, 0xfc, !PT ;  /* 0x00000040050f7812 */ /* 0x000fe200078efcff */
[----:B------:R-:W-:Y:S01]  /*0430*/  UIADD3 UR7, UPT, UPT, -UR7, UR8, URZ ;  /* 0x0000000807077290 */ /* 0x000fe2000fffe1ff */
[----:B------:R-:W-:Y:S02]  /*0440*/  LOP3.LUT R2, R14, 0xffff, RZ, 0xc0, !PT ;  /* 0x0000ffff0e027812 */ /* 0x000fe400078ec0ff */
[----:B------:R-:W-:Y:S01]  /*0450*/  PRMT R3, R15, 0x9910, RZ ;  /* 0x000099100f037816 */ /* 0x000fe200000000ff */
[----:B------:R-:W-:Y:S01]  /*0460*/  UMOV UR8, 0x38 ;  /* 0x0000003800087882 */ /* 0x000fe20000000000 */
[----:B------:R-:W-:Y:S01]  /*0470*/  SHF.R.U32.HI R2, RZ, 0x3, R2 ;  /* 0x00000003ff027819 */ /* 0x000fe20000011602 */
[----:B------:R-:W-:Y:S01]  /*0480*/  UIMAD UR7, UR7, 0x38, URZ ;  /* 0x00000038070778a4 */ /* 0x000fe2000f8e02ff */
[----:B0-----:R-:W-:Y:S01]  /*0490*/  MOV R7, UR6 ;  /* 0x0000000600077c02 */ /* 0x001fe20008000f00 */
[----:B------:R-:W-:Y:S01]  /*04a0*/  IMAD R3, R3, 0x93, RZ ;  /* 0x0000009303037824 */ /* 0x000fe200078e02ff */
[----:B------:R-:W-:Y:S01]  /*04b0*/  PRMT R6, R2, 0x9910, RZ ;  /* 0x0000991002067816 */ /* 0x000fe200000000ff */
[----:B------:R-:W-:Y:S01]  /*04c0*/  UIMAD UR6, UR6, UR8, -0x38 ;  /* 0xffffffc8060674a4 */ /* 0x000fe2000f8e0208 */
[----:B------:R-:W-:-:S02]  /*04d0*/  MOV R2, UR9 ;  /* 0x0000000900027c02 */ /* 0x000fc40008000f00 */
[----:B------:R-:W-:Y:S01]  /*04e0*/  LOP3.LUT R3, R3, 0xffff, RZ, 0xc0, !PT ;  /* 0x0000ffff03037812 */ /* 0x000fe200078ec0ff */
[----:B------:R-:W-:Y:S02]  /*04f0*/  IMAD R6, R6, 0x25, RZ ;  /* 0x0000002506067824 */ /* 0x000fe400078e02ff */
[----:B------:R-:W-:Y:S01]  /*0500*/  IMAD R2, R2, 0x38, -R5 ;  /* 0x0000003802027824 */ /* 0x000fe200078e0a05 */
[----:B------:R-:W-:Y:S02]  /*0510*/  SHF.R.U32.HI R3, RZ, 0xc, R3 ;  /* 0x0000000cff037819 */ /* 0x000fe40000011603 */
[----:B------:R-:W-:Y:S01]  /*0520*/  LOP3.LUT R6, R6, 0xffff, RZ, 0xc0, !PT ;  /* 0x0000ffff06067812 */ /* 0x000fe200078ec0ff */
[----:B------:R-:W-:-:S03]  /*0530*/  IMAD R2, R7, -0x38, R2 ;  /* 0xffffffc807027824 */ /* 0x000fc600078e0202 */
[----:B------:R-:W-:Y:S02]  /*0540*/  SHF.R.U32.HI R6, RZ, 0x7, R6 ;  /* 0x00000007ff067819 */ /* 0x000fe40000011606 */
[----:B------:R-:W-:Y:S02]  /*0550*/  IADD3 R16, PT, PT, R2, 0xa7, RZ ;  /* 0x000000a702107810 */ /* 0x000fe40007ffe0ff */
[----:B------:R-:W-:Y:S02]  /*0560*/  LOP3.LUT R2, R3, 0x6, RZ, 0xc0, !PT ;  /* 0x0000000603027812 */ /* 0x000fe400078ec0ff */
[----:B------:R-:W-:Y:S02]  /*0570*/  LOP3.LUT R19, R6, 0x6, RZ, 0xc0, !PT ;  /* 0x0000000606137812 */ /* 0x000fe400078ec0ff */
[----:B------:R-:W-:Y:S02]  /*0580*/  LOP3.LUT R23, R16, 0xc0, RZ, 0xc0, !PT ;  /* 0x000000c010177812 */ /* 0x000fe400078ec0ff */
[----:B------:R-:W-:-:S02]  /*0590*/  IADD3 R17, PT, PT, R15, R2, RZ ;  /* 0x000000020f117210 */ /* 0x000fc40007ffe0ff */
[----:B------:R-:W-:-:S07]  /*05a0*/  IADD3 R19, PT, PT, R14, R19, RZ ;  /* 0x000000130e137210 */ /* 0x000fce0007ffe0ff */
.L_x_13:
[----:B------:R-:W-:Y:S01]  /*05b0*/  ISETP.GE.U32.AND P0, PT, R5, UR7, PT ;  /* 0x0000000705007c0c */ /* 0x000fe2000bf06070 */
[----:B------:R-:W-:-:S12]  /*05c0*/  BSSY.RECONVERGENT B1, `(.L_x_8) ;  /* 0x000005e000017945 */ /* 0x000fd80003800200 */
[----:B0-2---:R-:W-:Y:S05]  /*05d0*/  @P0 BRA `(.L_x_9) ;  /* 0x0000000400700947 */ /* 0x005fea0003800000 */
[----:B------:R-:W-:Y:S01]  /*05e0*/  ISETP.NE.AND P1, PT, R23, 0xc0, PT ;  /* 0x000000c01700780c */ /* 0x000fe20003f25270 */
[----:B------:R-:W-:Y:S01]  /*05f0*/  HFMA2 R7, -RZ, RZ, 0, 0.0002593994140625 ;  /* 0x00000c40ff077431 */ /* 0x000fe200000001ff */
[----:B------:R-:W-:Y:S01]  /*0600*/  MOV R3, UR5 ;  /* 0x0000000500037c02 */ /* 0x000fe20008000f00 */
[----:B------:R-:W-:Y:S01]  /*0610*/  BSSY.RECONVERGENT B2, `(.L_x_10) ;  /* 0x0000025000027945 */ /* 0x000fe20003800200 */
[----:B------:R-:W-:Y:S02]  /*0620*/  ISETP.GE.U32.AND P0, PT, R16, 0xc0, PT ;  /* 0x000000c01000780c */ /* 0x000fe40003f06070 */
[----:B------:R-:W-:Y:S02]  /*0630*/  LEA R18, R3, R0, 0x4 ;  /* 0x0000000003127211 */ /* 0x000fe400078e20ff */
[----:B------:R-:W-:-:S03]  /*0640*/  MOV R21, R5 ;  /* 0x0000000500157202 */ /* 0x000fc60000000f00 */
[----:B------:R-:W-:Y:S02]  /*0650*/  IMAD R18, R18, R7, UR6 ;  /* 0x0000000612127e24 */ /* 0x000fe4000f8e0207 */
[----:B------:R-:W-:Y:S05]  /*0660*/  @!P1 BRA `(.L_x_11) ;  /* 0x00000000007c9947 */ /* 0x000fea0003800000 */
[----:B------:R-:W0:Y:S01]  /*0670*/  LDC.64 R2, c[0x0][0x380] ;  /* 0x0000e000ff027b82 */ /* 0x000e220000000a00 */
[----:B------:R-:W-:-:S05]  /*0680*/  IADD3 R11, PT, PT, R5, R18, RZ ;  /* 0x00000012050b7210 */ /* 0x000fca0007ffe0ff */
[----:B0-----:R-:W-:-:S06]  /*0690*/  IMAD.WIDE.U32 R6, R11, 0x4, R2 ;  /* 0x000000040b067825 */ /* 0x001fcc00078e0002 */
[----:B-1----:R-:W2:Y:S01]  /*06a0*/  LDG.E.CONSTANT R6, desc[UR10][R6.64] ;  /* 0x0000000a06067981 */ /* 0x002ea2000c1e9900 */
[C---:B------:R-:W-:Y:S02]  /*06b0*/  ISETP.GT.U32.AND P1, PT, R5.reuse, 0x37, PT ;  /* 0x000000370500780c */ /* 0x040fe40003f24070 */
[----:B------:R-:W-:Y:S01]  /*06c0*/  IADD3 R9, PT, PT, R5, 0x2, RZ ;  /* 0x0000000205097810 */ /* 0x000fe20007ffe0ff */
[----:B------:R-:W0:Y:S01]  /*06d0*/  S2R R13, SR_CgaCtaId ;  /* 0x00000000000d7919 */ /* 0x000e220000008800 */
[----:B------:R-:W-:Y:S02]  /*06e0*/  MOV R8, 0x400 ;  /* 0x0000040000087802 */ /* 0x000fe40000000f00 */
[----:B------:R-:W-:-:S07]  /*06f0*/  MOV R21, R15 ;  /* 0x0000000f00157202 */ /* 0x000fce0000000f00 */
[----:B------:R-:W-:Y:S02]  /*0700*/  @!P1 IADD3 R9, PT, PT, R5, RZ, RZ ;  /* 0x000000ff05099210 */ /* 0x000fe40007ffe0ff */
[----:B------:R-:W-:-:S03]  /*0710*/  ISETP.NE.AND P1, PT, R23, RZ, PT ;  /* 0x000000ff1700720c */ /* 0x000fc60003f25270 */
[----:B------:R-:W-:Y:S01]  /*0720*/  IMAD R9, R0, 0xae, R9 ;  /* 0x000000ae00097824 */ /* 0x000fe200078e0209 */
[----:B0-----:R-:W-:-:S04]  /*0730*/  LEA R13, R13, R8, 0x18 ;  /* 0x000000080d0d7211 */ /* 0x001fc800078ec0ff */
[----:B------:R-:W-:-:S05]  /*0740*/  LEA R9, R9, R13, 0x2 ;  /* 0x0000000d09097211 */ /* 0x000fca00078e10ff */
[----:B--2---:R0:W-:Y:S01]  /*0750*/  STS [R9+0xec], R6 ;  /* 0x0000ec0609007388 */ /* 0x0041e20000000800 */
[----:B------:R-:W-:Y:S05]  /*0760*/  @!P1 BRA `(.L_x_11) ;  /* 0x00000000003c9947 */ /* 0x000fea0003800000 */
[----:B------:R-:W-:Y:S02]  /*0770*/  ISETP.NE.AND P1, PT, R23, 0x40, PT ;  /* 0x000000401700780c */ /* 0x000fe40003f25270 */
[----:B------:R-:W-:-:S05]  /*0780*/  IADD3 R7, PT, PT, R11, 0x40, RZ ;  /* 0x000000400b077810 */ /* 0x000fca0007ffe0ff */
[----:B0-----:R-:W-:-:S06]  /*0790*/  IMAD.WIDE.U32 R6, R7, 0x4, R2 ;  /* 0x0000000407067825 */ /* 0x001fcc00078e0002 */
[----:B------:R-:W-:Y:S01]  /*07a0*/  @P1 IADD3 R9, PT, PT, R11, 0x80, RZ ;  /* 0x000000800b091810 */ /* 0x000fe20007ffe0ff */
[----:B------:R-:W2:Y:S04]  /*07b0*/  LDG.E.CONSTANT R6, desc[UR10][R6.64] ;  /* 0x0000000a06067981 */ /* 0x000ea8000c1e9900 */
[----:B------:R-:W-:-:S06]  /*07c0*/  @P1 IMAD.WIDE.U32 R2, R9, 0x4, R2 ;  /* 0x0000000409021825 */ /* 0x000fcc00078e0002 */
[----:B------:R-:W3:Y:S01]  /*07d0*/  @P1 LDG.E.CONSTANT R2, desc[UR10][R2.64] ;  /* 0x0000000a02021981 */ /* 0x000ee2000c1e9900 */
[C---:B------:R-:W-:Y:S02]  /*07e0*/  IMAD R8, R0.reuse, 0xae, R17 ;  /* 0x000000ae00087824 */ /* 0x040fe400078e0211 */
[----:B------:R-:W-:-:S03]  /*07f0*/  @P1 IMAD R10, R0, 0xae, R19 ;  /* 0x000000ae000a1824 */ /* 0x000fc600078e0213 */
[-C--:B------:R-:W-:Y:S02]  /*0800*/  LEA R9, R8, R13.reuse, 0x2 ;  /* 0x0000000d08097211 */ /* 0x080fe400078e10ff */
[----:B------:R-:W-:Y:S02]  /*0810*/  @P1 LEA R11, R10, R13, 0x2 ;  /* 0x0000000d0a0b1211 */ /* 0x000fe400078e10ff */
[----:B------:R-:W-:Y:S02]  /*0820*/  MOV R21, R14 ;  /* 0x0000000e00157202 */ /* 0x000fe40000000f00 */
[----:B------:R-:W-:Y:S01]  /*0830*/  @P1 LOP3.LUT R21, R5, 0xc0, RZ, 0xfc, !PT ;  /* 0x000000c005151812 */ /* 0x000fe200078efcff */
[----:B--2---:R2:W-:Y:S04]  /*0840*/  STS [R9+0xec], R6 ;  /* 0x0000ec0609007388 */ /* 0x0045e80000000800 */
[----:B---3--:R2:W-:Y:S02]  /*0850*/  @P1 STS [R11+0xec], R2 ;  /* 0x0000ec020b001388 */ /* 0x0085e40000000800 */
.L_x_11:
[----:B-1----:R-:W-:Y:S05]  /*0860*/  BSYNC.RECONVERGENT B2 ;  /* 0x0000000000027941 */ /* 0x002fea0003800200 */
.L_x_10:
[----:B------:R-:W-:Y:S05]  /*0870*/  @!P0 BRA `(.L_x_9) ;  /* 0x0000000000c88947 */ /* 0x000fea0003800000 */
[----:B------:R-:W1:Y:S01]  /*0880*/  S2R R7, SR_CgaCtaId ;  /* 0x0000000000077919 */ /* 0x000e620000008800 */
[----:B--2---:R-:W2:Y:S01]  /*0890*/  LDC.64 R2, c[0x0][0x380] ;  /* 0x0000e000ff027b82 */ /* 0x004ea20000000a00 */
[----:B------:R-:W-:-:S04]  /*08a0*/  MOV R20, 0x400 ;  /* 0x0000040000147802 */ /* 0x000fc80000000f00 */
[----:B-1----:R-:W-:-:S07]  /*08b0*/  LEA R20, R7, R20, 0x18 ;  /* 0x0000001407147211 */ /* 0x002fce00078ec0ff */
.L_x_12:
[----:B0-----:R-:W-:-:S04]  /*08c0*/  IADD3 R7, PT, PT, R18, R21, RZ ;  /* 0x0000001512077210 */ /* 0x001fc80007ffe0ff */
[C---:B0-----:R-:W-:Y:S02]  /*08d0*/  IADD3 R9, PT, PT, R7.reuse, 0x40, RZ ;  /* 0x0000004007097810 */ /* 0x041fe40007ffe0ff */
[C---:B------:R-:W-:Y:S02]  /*08e0*/  IADD3 R11, PT, PT, R7.reuse, 0x80, RZ ;  /* 0x00000080070b7810 */ /* 0x040fe40007ffe0ff */
[C---:B------:R-:W-:Y:S01]  /*08f0*/  IADD3 R13, PT, PT, R7.reuse, 0xc0, RZ ;  /* 0x000000c0070d7810 */ /* 0x040fe20007ffe0ff */
[----:B--2---:R-:W-:-:S04]  /*0900*/  IMAD.WIDE.U32 R6, R7, 0x4, R2 ;  /* 0x0000000407067825 */ /* 0x004fc800078e0002 */
[--C-:B------:R-:W-:Y:S02]  /*0910*/  IMAD.WIDE.U32 R8, R9, 0x4, R2.reuse ;  /* 0x0000000409087825 */ /* 0x100fe400078e0002 */
[----:B------:R-:W2:Y:S02]  /*0920*/  LDG.E.CONSTANT R6, desc[UR10][R6.64] ;  /* 0x0000000a06067981 */ /* 0x000ea4000c1e9900 */
[--C-:B------:R-:W-:Y:S02]  /*0930*/  IMAD.WIDE.U32 R10, R11, 0x4, R2.reuse ;  /* 0x000000040b0a7825 */ /* 0x100fe400078e0002 */
[----:B------:R0:W3:Y:S02]  /*0940*/  LDG.E.CONSTANT R8, desc[UR10][R8.64] ;  /* 0x0000000a08087981 */ /* 0x0000e4000c1e9900 */
[----:B------:R-:W-:Y:S02]  /*0950*/  IMAD.WIDE.U32 R12, R13, 0x4, R2 ;  /* 0x000000040d0c7825 */ /* 0x000fe400078e0002 */
[----:B------:R1:W4:Y:S04]  /*0960*/  LDG.E.CONSTANT R10, desc[UR10][R10.64] ;  /* 0x0000000a0a0a7981 */ /* 0x000328000c1e9900 */
[----:B------:R5:W4:Y:S01]  /*0970*/  LDG.E.CONSTANT R12, desc[UR10][R12.64] ;  /* 0x0000000a0c0c7981 */ /* 0x000b22000c1e9900 */
[----:B------:R-:W-:-:S05]  /*0980*/  SHF.R.U32.HI R22, RZ, 0x3, R21 ;  /* 0x00000003ff167819 */ /* 0x000fca0000011615 */
[----:B------:R-:W-:Y:S01]  /*0990*/  IMAD.HI.U32 R28, R22, 0x24924925, RZ ;  /* 0x24924925161c7827 */ /* 0x000fe200078e00ff */
[----:B------:R-:W-:-:S03]  /*09a0*/  IADD3 R26, PT, PT, R21, 0x40, RZ ;  /* 0x00000040151a7810 */ /* 0x000fc60007ffe0ff */
[----:B------:R-:W-:Y:S01]  /*09b0*/  IMAD R25, R28, -0x38, R21 ;  /* 0xffffffc81c197824 */ /* 0x000fe200078e0215 */
[C---:B------:R-:W-:Y:S02]  /*09c0*/  IADD3 R22, PT, PT, R21.reuse, 0x80, RZ ;  /* 0x0000008015167810 */ /* 0x040fe40007ffe0ff */
[----:B------:R-:W-:Y:S01]  /*09d0*/  IADD3 R24, PT, PT, R21, 0xc0, RZ ;  /* 0x000000c015187810 */ /* 0x000fe20007ffe0ff */
[----:B------:R-:W-:Y:S01]  /*09e0*/  IMAD R25, R0, 0xae, R25 ;  /* 0x000000ae00197824 */ /* 0x000fe200078e0219 */
[----:B0-----:R-:W-:Y:S02]  /*09f0*/  SHF.R.U32.HI R9, RZ, 0x3, R26 ;  /* 0x00000003ff097819 */ /* 0x001fe4000001161a */
[----:B-1----:R-:W-:Y:S01]  /*0a00*/  SHF.R.U32.HI R11, RZ, 0x3, R22 ;  /* 0x00000003ff0b7819 */ /* 0x002fe20000011616 */
[----:B------:R-:W-:Y:S01]  /*0a10*/  IMAD R7, R28, 0x3a, R25 ;  /* 0x0000003a1c077824 */ /* 0x000fe200078e0219 */
[----:B------:R-:W-:Y:S01]  /*0a20*/  SHF.R.U32.HI R25, RZ, 0x3, R24 ;  /* 0x00000003ff197819 */ /* 0x000fe20000011618 */
[----:B-----5:R-:W-:-:S04]  /*0a30*/  IMAD.HI.U32 R13, R9, 0x24924925, RZ ;  /* 0x24924925090d7827 */ /* 0x020fc800078e00ff */
[----:B------:R-:W-:-:S04]  /*0a40*/  IMAD.HI.U32 R11, R11, 0x24924925, RZ ;  /* 0x249249250b0b7827 */ /* 0x000fc800078e00ff */
[----:B------:R-:W-:-:S04]  /*0a50*/  IMAD.HI.U32 R9, R25, 0x24924925, RZ ;  /* 0x2492492519097827 */ /* 0x000fc800078e00ff */
[----:B------:R-:W-:Y:S02]  /*0a60*/  IMAD R25, R13, -0x38, R26 ;  /* 0xffffffc80d197824 */ /* 0x000fe400078e021a */
[----:B------:R-:W-:Y:S02]  /*0a70*/  IMAD R27, R11, -0x38, R22 ;  /* 0xffffffc80b1b7824 */ /* 0x000fe400078e0216 */
[----:B------:R-:W-:Y:S02]  /*0a80*/  IMAD R29, R9, -0x38, R24 ;  /* 0xffffffc8091d7824 */ /* 0x000fe400078e0218 */
[C---:B------:R-:W-:Y:S02]  /*0a90*/  IMAD R22, R0.reuse, 0xae, R25 ;  /* 0x000000ae00167824 */ /* 0x040fe400078e0219 */
[C---:B------:R-:W-:Y:S02]  /*0aa0*/  IMAD R24, R0.reuse, 0xae, R27 ;  /* 0x000000ae00187824 */ /* 0x040fe400078e021b */
[----:B------:R-:W-:-:S02]  /*0ab0*/  IMAD R26, R0, 0xae, R29 ;  /* 0x000000ae001a7824 */ /* 0x000fc400078e021d */
[----:B------:R-:W-:Y:S02]  /*0ac0*/  IMAD R13, R13, 0x3a, R22 ;  /* 0x0000003a0d0d7824 */ /* 0x000fe400078e0216 */
[----:B------:R-:W-:Y:S02]  /*0ad0*/  IMAD R11, R11, 0x3a, R24 ;  /* 0x0000003a0b0b7824 */ /* 0x000fe400078e0218 */
[----:B------:R-:W-:Y:S01]  /*0ae0*/  IMAD R9, R9, 0x3a, R26 ;  /* 0x0000003a09097824 */ /* 0x000fe200078e021a */
[-C--:B------:R-:W-:Y:S02]  /*0af0*/  LEA R7, R7, R20.reuse, 0x2 ;  /* 0x0000001407077211 */ /* 0x080fe400078e10ff */
[-C--:B------:R-:W-:Y:S02]  /*0b00*/  LEA R13, R13, R20.reuse, 0x2 ;  /* 0x000000140d0d7211 */ /* 0x080fe400078e10ff */
[-C--:B------:R-:W-:Y:S02]  /*0b10*/  LEA R11, R11, R20.reuse, 0x2 ;  /* 0x000000140b0b7211 */ /* 0x080fe400078e10ff */
[----:B------:R-:W-:-:S02]  /*0b20*/  LEA R9, R9, R20, 0x2 ;  /* 0x0000001409097211 */ /* 0x000fc400078e10ff */
[----:B------:R-:W-:-:S04]  /*0b30*/  IADD3 R21, PT, PT, R21, 0x100, RZ ;  /* 0x0000010015157810 */ /* 0x000fc80007ffe0ff */
[----:B------:R-:W-:Y:S01]  /*0b40*/  ISETP.GE.U32.AND P0, PT, R21, UR7, PT ;  /* 0x0000000715007c0c */ /* 0x000fe2000bf06070 */
[----:B--2---:R0:W-:Y:S04]  /*0b50*/  STS [R7+0xec], R6 ;  /* 0x0000ec0607007388 */ /* 0x0041e80000000800 */
[----:B---3--:R0:W-:Y:S04]  /*0b60*/  STS [R13+0xec], R8 ;  /* 0x0000ec080d007388 */ /* 0x0081e80000000800 */
[----:B----4-:R0:W-:Y:S04]  /*0b70*/  STS [R11+0xec], R10 ;  /* 0x0000ec0a0b007388 */ /* 0x0101e80000000800 */
[----:B------:R0:W-:Y:S01]  /*0b80*/  STS [R9+0xec], R12 ;  /* 0x0000ec0c09007388 */ /* 0x0001e20000000800 */
[----:B------:R-:W-:Y:S05]  /*0b90*/  @!P0 BRA `(.L_x_12) ;  /* 0xfffffffc00488947 */ /* 0x000fea000383ffff */
.L_x_9:
[----:B-1----:R-:W-:Y:S05]  /*0ba0*/  BSYNC.RECONVERGENT B1 ;  /* 0x0000000000017941 */ /* 0x002fea0003800200 */
.L_x_8:
[C---:B------:R-:W-:Y:S02]  /*0bb0*/  ISETP.GE.U32.AND P0, PT, R0.reuse, 0x9, PT ;  /* 0x000000090000780c */ /* 0x040fe40003f06070 */
[----:B------:R-:W-:-:S11]  /*0bc0*/  IADD3 R0, PT, PT, R0, 0x7, RZ ;  /* 0x0000000700007810 */ /* 0x000fd60007ffe0ff */
[----:B------:R-:W-:Y:S05]  /*0bd0*/  @!P0 BRA `(.L_x_13) ;  /* 0xfffffff800748947 */ /* 0x000fea000383ffff */
[----:B------:R-:W-:Y:S05]  /*0be0*/  BSYNC.RECONVERGENT B0 ;  /* 0x0000000000007941 */ /* 0x000fea0003800200 */
.L_x_7:
[----:B------:R-:W-:Y:S05]  /*0bf0*/  BRA `(.L_x_14) ;  /* 0x0000000800007947 */ /* 0x000fea0003800000 */
.L_x_6:
        /* <DEDUP_REMOVED lines=10> */
[----:B------:R-:W-:Y:S01]  /*0ca0*/  UIMAD UR8, UR6, UR8, -0x38 ;  /* 0xffffffc8060874a4 */ /* 0x000fe2000f8e0208 */
[----:B------:R-:W-:-:S02]  /*0cb0*/  PRMT R6, R2, 0x9910, RZ ;  /* 0x0000991002067816 */ /* 0x000fc400000000ff */
[----:B------:R-:W-:Y:S02]  /*0cc0*/  MOV R2, R3 ;  /* 0x0000000300027202 */ /* 0x000fe40000000f00 */
[----:B------:R-:W-:Y:S01]  /*0cd0*/  MOV R7, UR6 ;  /* 0x0000000600077c02 */ /* 0x000fe20008000f00 */
[----:B------:R-:W-:Y:S02]  /*0ce0*/  IMAD R6, R6, 0x25, RZ ;  /* 0x0000002506067824 */ /* 0x000fe400078e02ff */
[----:B------:R-:W-:Y:S02]  /*0cf0*/  IMAD R3, R2, 0x93, RZ ;  /* 0x0000009302037824 */ /* 0x000fe400078e02ff */
[----:B------:R-:W-:Y:S01]  /*0d00*/  IMAD R2, R8, 0x38, -R5 ;  /* 0x0000003808027824 */ /* 0x000fe200078e0a05 */
[----:B------:R-:W-:Y:S02]  /*0d10*/  LOP3.LUT R6, R6, 0xffff, RZ, 0xc0, !PT ;  /* 0x0000ffff06067812 */ /* 0x000fe400078ec0ff */
[----:B------:R-:W-:Y:S01]  /*0d20*/  LOP3.LUT R3, R3, 0xffff, RZ, 0xc0, !PT ;  /* 0x0000ffff03037812 */ /* 0x000fe200078ec0ff */
[----:B------:R-:W-:Y:S01]  /*0d30*/  IMAD R2, R7, -0x38, R2 ;  /* 0xffffffc807027824 */ /* 0x000fe200078e0202 */
[----:B------:R-:W-:-:S02]  /*0d40*/  SHF.R.U32.HI R6, RZ, 0x7, R6 ;  /* 0x00000007ff067819 */ /* 0x000fc40000011606 */
[----:B------:R-:W-:Y:S02]  /*0d50*/  SHF.R.U32.HI R3, RZ, 0xc, R3 ;  /* 0x0000000cff037819 */ /* 0x000fe40000011603 */
[----:B------:R-:W-:Y:S02]  /*0d60*/  IADD3 R16, PT, PT, R2, 0xa7, RZ ;  /* 0x000000a702107810 */ /* 0x000fe40007ffe0ff */
[----:B------:R-:W-:Y:S02]  /*0d70*/  LOP3.LUT R2, R3, 0x6, RZ, 0xc0, !PT ;  /* 0x0000000603027812 */ /* 0x000fe400078ec0ff */
[----:B------:R-:W-:Y:S02]  /*0d80*/  LOP3.LUT R19, R6, 0x6, RZ, 0xc0, !PT ;  /* 0x0000000606137812 */ /* 0x000fe400078ec0ff */
[----:B------:R-:W-:Y:S02]  /*0d90*/  LOP3.LUT R23, R16, 0xc0, RZ, 0xc0, !PT ;  /* 0x000000c010177812 */ /* 0x000fe400078ec0ff */
[----:B------:R-:W-:-:S02]  /*0da0*/  IADD3 R17, PT, PT, R15, R2, RZ ;  /* 0x000000020f117210 */ /* 0x000fc40007ffe0ff */
[----:B------:R-:W-:-:S07]  /*0db0*/  IADD3 R19, PT, PT, R14, R19, RZ ;  /* 0x000000130e137210 */ /* 0x000fce0007ffe0ff */
.L_x_20:
        /* <DEDUP_REMOVED lines=43> */
.L_x_18:
[----:B-1----:R-:W-:Y:S05]  /*1070*/  BSYNC.RECONVERGENT B2 ;  /* 0x0000000000027941 */ /* 0x002fea0003800200 */
.L_x_17:
[----:B------:R-:W-:Y:S05]  /*1080*/  @!P0 BRA `(.L_x_16) ;  /* 0x0000000000c88947 */ /* 0x000fea0003800000 */
[----:B------:R-:W1:Y:S01]  /*1090*/  S2R R7, SR_CgaCtaId ;  /* 0x0000000000077919 */ /* 0x000e620000008800 */
[----:B--2---:R-:W2:Y:S01]  /*10a0*/  LDC.64 R2, c[0x0][0x380] ;  /* 0x0000e000ff027b82 */ /* 0x004ea20000000a00 */
[----:B------:R-:W-:-:S04]  /*10b0*/  MOV R20, 0x400 ;  /* 0x0000040000147802 */ /* 0x000fc80000000f00 */
[----:B-1----:R-:W-:-:S07]  /*10c0*/  LEA R20, R7, R20, 0x18 ;  /* 0x0000001407147211 */ /* 0x002fce00078ec0ff */
.L_x_19:
        /* <DEDUP_REMOVED lines=46> */
.L_x_16:
[----:B-1----:R-:W-:Y:S05]  /*13b0*/  BSYNC.RECONVERGENT B1 ;  /* 0x0000000000017941 */ /* 0x002fea0003800200 */
.L_x_15:
[C---:B------:R-:W-:Y:S02]  /*13c0*/  ISETP.GE.U32.AND P0, PT, R0.reuse, 0x9, PT ;  /* 0x000000090000780c */ /* 0x040fe40003f06070 */
[----:B------:R-:W-:-:S11]  /*13d0*/  IADD3 R0, PT, PT, R0, 0x7, RZ ;  /* 0x0000000700007810 */ /* 0x000fd60007ffe0ff */
[----:B------:R-:W-:Y:S05]  /*13e0*/  @!P0 BRA `(.L_x_20) ;  /* 0xfffffff800748947 */ /* 0x000fea000383ffff */
[----:B------:R-:W-:Y:S05]  /*13f0*/  BSYNC.RECONVERGENT B0 ;  /* 0x0000000000007941 */ /* 0x000fea0003800200 */
.L_x_14:
[----:B0-2---:R-:W0:Y:S01]  /*1400*/  LDC.64 R6, c[0x0][0x388] ;  /* 0x0000e200ff067b82 */ /* 0x005e220000000a00 */
[----:B------:R-:W-:-:S06]  /*1410*/  UIMAD UR6, UR5, 0x2400, URZ ;  /* 0x00002400050678a4 */ /* 0x000fcc000f8e02ff */
[----:B------:R-:W-:-:S04]  /*1420*/  MOV R3, UR6 ;  /* 0x0000000600037c02 */ /* 0x000fc80008000f00 */
[----:B------:R-:W-:-:S05]  /*1430*/  LOP3.LUT R2, R3, 0x3f, R4, 0xf8, !PT ;  /* 0x0000003f03027812 */ /* 0x000fca00078ef804 */
[----:B0-----:R-:W-:-:S05]  /*1440*/  IMAD.WIDE.U32 R22, R2, 0x4, R6 ;  /* 0x0000000402167825 */ /* 0x001fca00078e0006 */
[----:B------:R-:W2:Y:S04]  /*1450*/  LDG.E.CONSTANT R30, desc[UR10][R22.64] ;  /* 0x0000000a161e7981 */ /* 0x000ea8000c1e9900 */
[----:B------:R-:W3:Y:S04]  /*1460*/  LDG.E.CONSTANT R18, desc[UR10][R22.64+0x100] ;  /* 0x0001000a16127981 */ /* 0x000ee8000c1e9900 */
[----:B------:R-:W4:Y:S04]  /*1470*/  LDG.E.CONSTANT R28, desc[UR10][R22.64+0x200] ;  /* 0x0002000a161c7981 */ /* 0x000f28000c1e9900 */
[----:B------:R-:W4:Y:S04]  /*1480*/  LDG.E.CONSTANT R24, desc[UR10][R22.64+0x300] ;  /* 0x0003000a16187981 */ /* 0x000f28000c1e9900 */
[----:B------:R-:W4:Y:S04]  /*1490*/  LDG.E.CONSTANT R19, desc[UR10][R22.64+0x400] ;  /* 0x0004000a16137981 */ /* 0x000f28000c1e9900 */
[----:B------:R-:W4:Y:S01]  /*14a0*/  LDG.E.CONSTANT R16, desc[UR10][R22.64+0x500] ;  /* 0x0005000a16107981 */ /* 0x000f22000c1e9900 */
[----:B------:R-:W0:Y:S01]  /*14b0*/  S2UR UR9, SR_CgaCtaId ;  /* 0x00000000000979c3 */ /* 0x000e220000008800 */
[----:B------:R-:W-:Y:S01]  /*14c0*/  UMOV UR6, 0x400 ;  /* 0x0000040000067882 */ /* 0x000fe20000000000 */
[----:B------:R-:W-:Y:S01]  /*14d0*/  SHF.R.U32.HI R0, RZ, 0x6, R4 ;  /* 0x00000006ff007819 */ /* 0x000fe20000011604 */
[----:B0-----:R-:W-:-:S06]  /*14e0*/  ULEA UR6, UR9, UR6, 0x18 ;  /* 0x0000000609067291 */ /* 0x001fcc000f8ec0ff */
[----:B------:R-:W-:Y:S01]  /*14f0*/  LEA R3, R0, UR6, 0x5 ;  /* 0x0000000600037c11 */ /* 0x000fe2000f8e28ff */
[----:B------:R-:W-:Y:S06]  /*1500*/  BAR.SYNC.DEFER_BLOCKING 0x0 ;  /* 0x0000000000007b1d */ /* 0x000fec0000010000 */
[----:B------:R-:W2:Y:S04]  /*1510*/  LDS.128 R8, [R3] ;  /* 0x0000000003087984 */ /* 0x000ea80000000c00 */
[----:B------:R-:W0:Y:S04]  /*1520*/  LDS.128 R12, [R3+0x10] ;  /* 0x00001000030c7984 */ /* 0x000e280000000c00 */
[----:B------:R-:W1:Y:S01]  /*1530*/  LDS.64 R20, [R3+0x20] ;  /* 0x0000200003147984 */ /* 0x000e620000000a00 */
[C---:B--2---:R-:W-:Y:S01]  /*1540*/  FFMA R17, R30.reuse, R8, RZ ;  /* 0x000000081e117223 */ /* 0x044fe200000000ff */
[C---:B------:R-:W-:Y:S01]  /*1550*/  FFMA R25, R30.reuse, R9, RZ ;  /* 0x000000091e197223 */ /* 0x040fe200000000ff */
[----:B------:R-:W-:-:S02]  /*1560*/  FFMA R8, R30, R10, RZ ;  /* 0x0000000a1e087223 */ /* 0x000fc400000000ff */
[C---:B---3--:R-:W-:Y:S01]  /*1570*/  FFMA R17, R18.reuse, R9, R17 ;  /* 0x0000000912117223 */ /* 0x048fe20000000011 */
[CC--:B------:R-:W-:Y:S01]  /*1580*/  FFMA R25, R18.reuse, R10.reuse, R25 ;  /* 0x0000000a12197223 */ /* 0x0c0fe20000000019 */
[-C--:B------:R-:W-:Y:S02]  /*1590*/  FFMA R27, R18, R11.reuse, R8 ;  /* 0x0000000b121b7223 */ /* 0x080fe40000000008 */
[C---:B----4-:R-:W-:Y:S01]  /*15a0*/  FFMA R29, R28.reuse, R10, R17 ;  /* 0x0000000a1c1d7223 */ /* 0x050fe20000000011 */
[-C--:B------:R-:W-:Y:S01]  /*15b0*/  FFMA R10, R28, R11.reuse, R25 ;  /* 0x0000000b1c0a7223 */ /* 0x080fe20000000019 */
[----:B------:R-:W-:Y:S01]  /*15c0*/  FFMA R11, R30, R11, RZ ;  /* 0x0000000b1e0b7223 */ /* 0x000fe200000000ff */
[-C--:B0-----:R-:W-:Y:S01]  /*15d0*/  FFMA R27, R28, R12.reuse, R27 ;  /* 0x0000000c1c1b7223 */ /* 0x081fe2000000001b */
[----:B------:R-:W-:Y:S01]  /*15e0*/  FFMA R9, R30, R13, RZ ;  /* 0x0000000d1e097223 */ /* 0x000fe200000000ff */
[----:B------:R-:W2:Y:S01]  /*15f0*/  LDG.E.CONSTANT R17, desc[UR10][R22.64+0x600] ;  /* 0x0006000a16117981 */ /* 0x000ea2000c1e9900 */
[-C--:B------:R-:W-:Y:S01]  /*1600*/  FFMA R11, R18, R12.reuse, R11 ;  /* 0x0000000c120b7223 */ /* 0x080fe2000000000b */
[----:B------:R-:W-:Y:S01]  /*1610*/  FFMA R12, R30, R12, RZ ;  /* 0x0000000c1e0c7223 */ /* 0x000fe200000000ff */
[----:B------:R-:W-:-:S02]  /*1620*/  FFMA R9, R18, R14, R9 ;  /* 0x0000000e12097223 */ /* 0x000fc40000000009 */
[-C--:B------:R-:W-:Y:S01]  /*1630*/  FFMA R26, R28, R13.reuse, R11 ;  /* 0x0000000d1c1a7223 */ /* 0x080fe2000000000b */
[----:B------:R-:W-:Y:S01]  /*1640*/  FFMA R25, R18, R13, R12 ;  /* 0x0000000d12197223 */ /* 0x000fe2000000000c */
[CC--:B------:R-:W-:Y:S01]  /*1650*/  FFMA R13, R30.reuse, R14.reuse, RZ ;  /* 0x0000000e1e0d7223 */ /* 0x0c0fe200000000ff */
[-C--:B------:R-:W-:Y:S01]  /*1660*/  FFMA R11, R30, R15.reuse, RZ ;  /* 0x0000000f1e0b7223 */ /* 0x080fe200000000ff */
[CC--:B------:R-:W-:Y:S01]  /*1670*/  FFMA R30, R28.reuse, R15.reuse, R9 ;  /* 0x0000000f1c1e7223 */ /* 0x0c0fe20000000009 */
[----:B------:R-:W-:Y:S01]  /*1680*/  FFMA R25, R28, R14, R25 ;  /* 0x0000000e1c197223 */ /* 0x000fe20000000019 */
[C---:B------:R-:W-:Y:S01]  /*1690*/  FFMA R13, R18.reuse, R15, R13 ;  /* 0x0000000f120d7223 */ /* 0x040fe2000000000d */
[----:B------:R-:W3:Y:S01]  /*16a0*/  LDG.E.CONSTANT R14, desc[UR10][R22.64+0x700] ;  /* 0x0007000a160e7981 */ /* 0x000ee2000c1e9900 */
[----:B-1----:R-:W-:-:S03]  /*16b0*/  FFMA R12, R18, R20, R11 ;  /* 0x00000014120c7223 */ /* 0x002fc6000000000b */
[----:B------:R-:W4:Y:S01]  /*16c0*/  LDG.E.CONSTANT R18, desc[UR10][R22.64+0x800] ;  /* 0x0008000a16127981 */ /* 0x000f22000c1e9900 */
[C---:B------:R-:W-:Y:S01]  /*16d0*/  FFMA R12, R28.reuse, R21, R12 ;  /* 0x000000151c0c7223 */ /* 0x040fe2000000000c */
[----:B------:R-:W-:Y:S02]  /*16e0*/  FFMA R13, R28, R20, R13 ;  /* 0x000000141c0d7223 */ /* 0x000fe4000000000d */
[----:B------:R-:W0:Y:S02]  /*16f0*/  LDS.64 R8, [R3+0xe8] ;  /* 0x0000e80003087984 */ /* 0x000e240000000a00 */
[C---:B0-----:R-:W-:Y:S01]  /*1700*/  FFMA R8, R24.reuse, R8, R29 ;  /* 0x0000000818087223 */ /* 0x041fe2000000001d */
[----:B------:R-:W-:-:S03]  /*1710*/  FFMA R15, R24, R9, R10 ;  /* 0x00000009180f7223 */ /* 0x000fc6000000000a */
[C---:B------:R-:W-:Y:S02]  /*1720*/  FFMA R21, R19.reuse, R9, R8 ;  /* 0x0000000913157223 */ /* 0x040fe40000000008 */
[----:B------:R-:W0:Y:S02]  /*1730*/  LDS.128 R8, [R3+0xf0] ;  /* 0x0000f00003087984 */ /* 0x000e240000000c00 */
[-C--:B0-----:R-:W-:Y:S01]  /*1740*/  FFMA R20, R24, R8.reuse, R27 ;  /* 0x0000000818147223 */ /* 0x081fe2000000001b */
[CC--:B------:R-:W-:Y:S01]  /*1750*/  FFMA R15, R19.reuse, R8.reuse, R15 ;  /* 0x00000008130f7223 */ /* 0x0c0fe2000000000f */
[----:B------:R-:W-:Y:S01]  /*1760*/  FFMA R28, R16, R8, R21 ;  /* 0x00000008101c7223 */ /* 0x000fe20000000015 */
[CC--:B------:R-:W-:Y:S01]  /*1770*/  FFMA R8, R24.reuse, R9.reuse, R26 ;  /* 0x0000000918087223 */ /* 0x0c0fe2000000001a */
[CC--:B------:R-:W-:Y:S01]  /*1780*/  FFMA R21, R19.reuse, R9.reuse, R20 ;  /* 0x0000000913157223 */ /* 0x0c0fe20000000014 */
[-C--:B------:R-:W-:Y:S01]  /*1790*/  FFMA R32, R24, R10.reuse, R25 ;  /* 0x0000000a18207223 */ /* 0x080fe20000000019 */
[----:B------:R-:W-:Y:S01]  /*17a0*/  FFMA R26, R16, R9, R15 ;  /* 0x00000009101a7223 */ /* 0x000fe2000000000f */
[CC--:B------:R-:W-:Y:S01]  /*17b0*/  FFMA R8, R19.reuse, R10.reuse, R8 ;  /* 0x0000000a13087223 */ /* 0x0c0fe20000000008 */
[-C--:B------:R-:W-:Y:S01]  /*17c0*/  FFMA R20, R24, R11.reuse, R30 ;  /* 0x0000000b18147223 */ /* 0x080fe2000000001e */
[C---:B------:R-:W-:Y:S01]  /*17d0*/  FFMA R21, R16.reuse, R10, R21 ;  /* 0x0000000a10157223 */ /* 0x040fe20000000015 */
[-C--:B------:R-:W-:Y:S01]  /*17e0*/  FFMA R15, R19, R11.reuse, R32 ;  /* 0x0000000b130f7223 */ /* 0x080fe20000000020 */
[----:B------:R-:W-:-:S02]  /*17f0*/  FFMA R30, R16, R11, R8 ;  /* 0x0000000b101e7223 */ /* 0x000fc40000000008 */
[----:B------:R-:W0:Y:S02]  /*1800*/  LDS.128 R8, [R3+0x100] ;  /* 0x0001000003087984 */ /* 0x000e240000000c00 */
[CC--:B0-----:R-:W-:Y:S01]  /*1810*/  FFMA R32, R24.reuse, R8.reuse, R13 ;  /* 0x0000000818207223 */ /* 0x0c1fe2000000000d */
[-C--:B------:R-:W-:Y:S01]  /*1820*/  FFMA R25, R24, R9.reuse, R12 ;  /* 0x0000000918197223 */ /* 0x080fe2000000000c */
[CC--:B------:R-:W-:Y:S01]  /*1830*/  FFMA R24, R19.reuse, R8.reuse, R20 ;  /* 0x0000000813187223 */ /* 0x0c0fe20000000014 */
[----:B------:R-:W4:Y:S01]  /*1840*/  LDG.E.CONSTANT R12, desc[UR10][R22.64+0x900] ;  /* 0x0009000a160c7981 */ /* 0x000f22000c1e9900 */
[C---:B------:R-:W-:Y:S01]  /*1850*/  FFMA R13, R19.reuse, R9, R32 ;  /* 0x00000009130d7223 */ /* 0x040fe20000000020 */
[C---:B------:R-:W-:Y:S01]  /*1860*/  FFMA R20, R16.reuse, R8, R15 ;  /* 0x0000000810147223 */ /* 0x040fe2000000000f */
[-C--:B------:R-:W-:Y:S02]  /*1870*/  FFMA R32, R19, R10.reuse, R25 ;  /* 0x0000000a13207223 */ /* 0x080fe40000000019 */
[----:B------:R-:W-:-:S02]  /*1880*/  FFMA R15, R16, R10, R13 ;  /* 0x0000000a100f7223 */ /* 0x000fc4000000000d */
[----:B------:R-:W4:Y:S01]  /*1890*/  LDG.E.CONSTANT R13, desc[UR10][R22.64+0xa00] ;  /* 0x000a000a160d7981 */ /* 0x000f22000c1e9900 */
[C---:B------:R-:W-:Y:S01]  /*18a0*/  FFMA R24, R16.reuse, R9, R24 ;  /* 0x0000000910187223 */ /* 0x040fe20000000018 */
[----:B------:R-:W-:Y:S02]  /*18b0*/  FFMA R32, R16, R11, R32 ;  /* 0x0000000b10207223 */ /* 0x000fe40000000020 */
[----:B------:R-:W4:Y:S04]  /*18c0*/  LDG.E.CONSTANT R16, desc[UR10][R22.64+0xb00] ;  /* 0x000b000a16107981 */ /* 0x000f28000c1e9900 */
[----:B------:R-:W2:Y:S02]  /*18d0*/  LDS.128 R8, [R3+0x1d0] ;  /* 0x0001d00003087984 */ /* 0x000ea40000000c00 */
[C---:B--2---:R-:W-:Y:S01]  /*18e0*/  FFMA R19, R17.reuse, R8, R28 ;  /* 0x0000000811137223 */ /* 0x044fe2000000001c */
[C---:B------:R-:W-:Y:S01]  /*18f0*/  FFMA R25, R17.reuse, R9, R26 ;  /* 0x0000000911197223 */ /* 0x040fe2000000001a */
[CC--:B------:R-:W-:Y:S01]  /*1900*/  FFMA R21, R17.reuse, R10.reuse, R21 ;  /* 0x0000000a11157223 */ /* 0x0c0fe20000000015 */
[----:B------:R-:W-:Y:S01]  /*1910*/  FFMA R29, R17, R11, R30 ;  /* 0x0000000b111d7223 */ /* 0x000fe2000000001e */
[C---:B---3--:R-:W-:Y:S01]  /*1920*/  FFMA R19, R14.reuse, R9, R19 ;  /* 0x000000090e137223 */ /* 0x048fe20000000013 */
[C---:B------:R-:W-:Y:S01]  /*1930*/  FFMA R28, R14.reuse, R10, R25 ;  /* 0x0000000a0e1c7223 */ /* 0x040fe20000000019 */
[----:B------:R-:W-:-:S02]  /*1940*/  FFMA R25, R14, R11, R21 ;  /* 0x0000000b0e197223 */ /* 0x000fc40000000015 */
[C---:B----4-:R-:W-:Y:S01]  /*1950*/  FFMA R27, R18.reuse, R10, R19 ;  /* 0x0000000a121b7223 */ /* 0x050fe20000000013 */
[----:B------:R-:W-:Y:S02]  /*1960*/  FFMA R28, R18, R11, R28 ;  /* 0x0000000b121c7223 */ /* 0x000fe4000000001c */
[----:B------:R-:W0:Y:S02]  /*1970*/  LDS.128 R8, [R3+0x1e0] ;  /* 0x0001e00003087984 */ /* 0x000e240000000c00 */
[CC--:B0-----:R-:W-:Y:S01]  /*1980*/  FFMA R20, R17.reuse, R8.reuse, R20 ;  /* 0x0000000811147223 */ /* 0x0c1fe20000000014 */
[C---:B------:R-:W-:Y:S01]  /*1990*/  FFMA R29, R14.reuse, R8, R29 ;  /* 0x000000080e1d7223 */ /* 0x040fe2000000001d */
[CC--:B------:R-:W-:Y:S01]  /*19a0*/  FFMA R21, R17.reuse, R9.reuse, R24 ;  /* 0x0000000911157223 */ /* 0x0c0fe20000000018 */
[----:B------:R-:W-:Y:S01]  /*19b0*/  FFMA R24, R17, R10, R15 ;  /* 0x0000000a11187223 */ /* 0x000fe2000000000f */
[-C--:B------:R-:W-:Y:S01]  /*19c0*/  FFMA R15, R14, R9.reuse, R20 ;  /* 0x000000090e0f7223 */ /* 0x080fe20000000014 */
[C---:B------:R-:W-:Y:S01]  /*19d0*/  FFMA R25, R18.reuse, R8, R25 ;  /* 0x0000000812197223 */ /* 0x040fe20000000019 */
[----:B------:R-:W-:-:S02]  /*19e0*/  FFMA R20, R18, R9, R29 ;  /* 0x0000000912147223 */ /* 0x000fc4000000001d */
[----:B------:R-:W0:Y:S01]  /*19f0*/  LDS.64 R8, [R3+0x1f0] ;  /* 0x0001f00003087984 */ /* 0x000e220000000a00 */
[----:B------:R-:W-:Y:S01]  /*1a00*/  FFMA R19, R17, R11, R32 ;  /* 0x0000000b11137223 */ /* 0x000fe20000000020 */
[-C--:B------:R-:W-:Y:S02]  /*1a10*/  FFMA R26, R14, R10.reuse, R21 ;  /* 0x0000000a0e1a7223 */ /* 0x080fe40000000015 */
[----:B------:R-:W2:Y:S01]  /*1a20*/  LDG.E.CONSTANT R17, desc[UR10][R22.64+0xc00] ;  /* 0x000c000a16117981 */ /* 0x000ea2000c1e9900 */
[----:B------:R-:W-:-:S03]  /*1a30*/  FFMA R21, R18, R10, R15 ;  /* 0x0000000a12157223 */ /* 0x000fc6000000000f */
[----:B------:R-:W3:Y:S01]  /*1a40*/  LDG.E.CONSTANT R15, desc[UR10][R22.64+0xd00] ;  /* 0x000d000a160f7981 */ /* 0x000ee2000c1e9900 */
[C---:B------:R-:W-:Y:S01]  /*1a50*/  FFMA R29, R14.reuse, R11, R24 ;  /* 0x0000000b0e1d7223 */ /* 0x040fe20000000018 */
[-C--:B0-----:R-:W-:Y:S02]  /*1a60*/  FFMA R24, R14, R8.reuse, R19 ;  /* 0x000000080e187223 */ /* 0x081fe40000000013 */
[----:B------:R-:W4:Y:S01]  /*1a70*/  LDG.E.CONSTANT R14, desc[UR10][R22.64+0xe00] ;  /* 0x000e000a160e7981 */ /* 0x000f22000c1e9900 */
[C---:B------:R-:W-:Y:S01]  /*1a80*/  FFMA R19, R18.reuse, R8, R29 ;  /* 0x0000000812137223 */ /* 0x040fe2000000001d */
[C---:B------:R-:W-:Y:S02]  /*1a90*/  FFMA R24, R18.reuse, R9, R24 ;  /* 0x0000000912187223 */ /* 0x040fe40000000018 */
[----:B------:R-:W0:Y:S01]  /*1aa0*/  LDS.64 R8, [R3+0x2b8] ;  /* 0x0002b80003087984 */ /* 0x000e220000000a00 */
[----:B------:R-:W-:Y:S01]  /*1ab0*/  FFMA R26, R18, R11, R26 ;  /* 0x0000000b121a7223 */ /* 0x000fe2000000001a */
[C---:B0-----:R-:W-:Y:S01]  /*1ac0*/  FFMA R8, R12.reuse, R8, R27 ;  /* 0x000000080c087223 */ /* 0x041fe2000000001b */
[----:B------:R-:W-:-:S03]  /*1ad0*/  FFMA R28, R12, R9, R28 ;  /* 0x000000090c1c7223 */ /* 0x000fc6000000001c */
[C---:B------:R-:W-:Y:S02]  /*1ae0*/  FFMA R27, R13.reuse, R9, R8 ;  /* 0x000000090d1b7223 */ /* 0x040fe40000000008 */
[----:B------:R-:W0:Y:S02]  /*1af0*/  LDS.128 R8, [R3+0x2c0] ;  /* 0x0002c00003087984 */ /* 0x000e240000000c00 */
[-C--:B0-----:R-:W-:Y:S01]  /*1b00*/  FFMA R30, R12, R8.reuse, R25 ;  /* 0x000000080c1e7223 */ /* 0x081fe20000000019 */
[CC--:B------:R-:W-:Y:S01]  /*1b10*/  FFMA R28, R13.reuse, R8.reuse, R28 ;  /* 0x000000080d1c7223 */ /* 0x0c0fe2000000001c */
[----:B------:R-:W-:Y:S01]  /*1b20*/  FFMA R18, R16, R8, R27 ;  /* 0x0000000810127223 */ /* 0x000fe2000000001b */
[-C--:B------:R-:W-:Y:S01]  /*1b30*/  FFMA R8, R12, R9.reuse, R20 ;  /* 0x000000090c087223 */ /* 0x080fe20000000014 */
[CC--:B------:R-:W-:Y:S01]  /*1b40*/  FFMA R25, R13.reuse, R9.reuse, R30 ;  /* 0x000000090d197223 */ /* 0x0c0fe2000000001e */
[----:B------:R-:W-:Y:S01]  /*1b50*/  FFMA R20, R16, R9, R28 ;  /* 0x0000000910147223 */ /* 0x000fe2000000001c */
[-C--:B------:R-:W-:Y:S01]  /*1b60*/  FFMA R28, R12, R10.reuse, R21 ;  /* 0x0000000a0c1c7223 */ /* 0x080fe20000000015 */
[CC--:B------:R-:W-:Y:S01]  /*1b70*/  FFMA R8, R13.reuse, R10.reuse, R8 ;  /* 0x0000000a0d087223 */ /* 0x0c0fe20000000008 */
[----:B------:R-:W-:Y:S01]  /*1b80*/  FFMA R21, R16, R10, R25 ;  /* 0x0000000a10157223 */ /* 0x000fe20000000019 */
[-C--:B------:R-:W-:Y:S01]  /*1b90*/  FFMA R30, R12, R11.reuse, R26 ;  /* 0x0000000b0c1e7223 */ /* 0x080fe2000000001a */
[-C--:B------:R-:W-:Y:S01]  /*1ba0*/  FFMA R25, R13, R11.reuse, R28 ;  /* 0x0000000b0d197223 */ /* 0x080fe2000000001c */
[----:B------:R-:W-:-:S02]  /*1bb0*/  FFMA R26, R16, R11, R8 ;  /* 0x0000000b101a7223 */ /* 0x000fc40000000008 */
[----:B------:R-:W0:Y:S01]  /*1bc0*/  LDS.128 R8, [R3+0x2d0] ;  /* 0x0002d00003087984 */ /* 0x000e220000000c00 */
[----:B------:R-:W-:-:S05]  /*1bd0*/  IADD3 R33, PT, PT, R2, 0x400, RZ ;  /* 0x0000040002217810 */ /* 0x000fca0007ffe0ff */
[----:B------:R-:W-:-:S04]  /*1be0*/  IMAD.WIDE.U32 R32, R33, 0x4, R6 ;  /* 0x0000000421207825 */ /* 0x000fc800078e0006 */
[CC--:B0-----:R-:W-:Y:S01]  /*1bf0*/  FFMA R28, R12.reuse, R8.reuse, R19 ;  /* 0x000000080c1c7223 */ /* 0x0c1fe20000000013 */
[-C--:B------:R-:W-:Y:S01]  /*1c00*/  FFMA R27, R12, R9.reuse, R24 ;  /* 0x000000090c1b7223 */ /* 0x080fe20000000018 */
[C---:B------:R-:W-:Y:S01]  /*1c10*/  FFMA R30, R13.reuse, R8, R30 ;  /* 0x000000080d1e7223 */ /* 0x040fe2000000001e */
[----:B------:R0:W4:Y:S01]  /*1c20*/  LDG.E.CONSTANT R12, desc[UR10][R32.64] ;  /* 0x0000000a200c7981 */ /* 0x000122000c1e9900 */
[C---:B------:R-:W-:Y:S01]  /*1c30*/  FFMA R19, R13.reuse, R9, R28 ;  /* 0x000000090d137223 */ /* 0x040fe2000000001c */
[----:B------:R-:W-:Y:S02]  /*1c40*/  FFMA R34, R13, R10, R27 ;  /* 0x0000000a0d227223 */ /* 0x000fe4000000001b */
[----:B------:R1:W4:Y:S01]  /*1c50*/  LDG.E.CONSTANT R13, desc[UR10][R22.64+0xf00] ;  /* 0x000f000a160d7981 */ /* 0x000322000c1e9900 */
[----:B------:R-:W-:Y:S01]  /*1c60*/  IADD3 R37, PT, PT, R2, 0x440, RZ ;  /* 0x0000044002257810 */ /* 0x000fe20007ffe0ff */
[----:B------:R-:W-:-:S04]  /*1c70*/  FFMA R28, R16, R8, R25 ;  /* 0x00000008101c7223 */ /* 0x000fc80000000019 */
[----:B------:R-:W-:-:S04]  /*1c80*/  IMAD.WIDE.U32 R36, R37, 0x4, R6 ;  /* 0x0000000425247825 */ /* 0x000fc800078e0006 */
[C---:B------:R-:W-:Y:S01]  /*1c90*/  FFMA R30, R16.reuse, R9, R30 ;  /* 0x00000009101e7223 */ /* 0x040fe2000000001e */
[C---:B------:R-:W-:Y:S01]  /*1ca0*/  FFMA R19, R16.reuse, R10, R19 ;  /* 0x0000000a10137223 */ /* 0x040fe20000000013 */
[----:B------:R-:W-:Y:S02]  /*1cb0*/  FFMA R34, R16, R11, R34 ;  /* 0x0000000b10227223 */ /* 0x000fe40000000022 */
[----:B------:R-:W4:Y:S04]  /*1cc0*/  LDG.E.CONSTANT R16, desc[UR10][R36.64] ;  /* 0x0000000a24107981 */ /* 0x000f28000c1e9900 */
[----:B------:R-:W2:Y:S02]  /*1cd0*/  LDS.128 R8, [R3+0x3a0] ;  /* 0x0003a00003087984 */ /* 0x000ea40000000c00 */
[C---:B--2---:R-:W-:Y:S01]  /*1ce0*/  FFMA R8, R17.reuse, R8, R18 ;  /* 0x0000000811087223 */ /* 0x044fe20000000012 */
[----:B------:R-:W-:-:S03]  /*1cf0*/  FFMA R20, R17, R9, R20 ;  /* 0x0000000911147223 */ /* 0x000fc60000000014 */
[----:B---3--:R-:W-:Y:S01]  /*1d00*/  FFMA R9, R15, R9, R8 ;  /* 0x000000090f097223 */ /* 0x008fe20000000008 */
[-C--:B------:R-:W-:Y:S01]  /*1d10*/  FFMA R8, R17, R10.reuse, R21 ;  /* 0x0000000a11087223 */ /* 0x080fe20000000015 */
[-C--:B------:R-:W-:Y:S01]  /*1d20*/  FFMA R20, R15, R10.reuse, R20 ;  /* 0x0000000a0f147223 */ /* 0x080fe20000000014 */
[-C--:B------:R-:W-:Y:S02]  /*1d30*/  FFMA R18, R17, R11.reuse, R26 ;  /* 0x0000000b11127223 */ /* 0x080fe4000000001a */
[-C--:B------:R-:W-:Y:S01]  /*1d40*/  FFMA R21, R15, R11.reuse, R8 ;  /* 0x0000000b0f157223 */ /* 0x080fe20000000008 */
[C---:B----4-:R-:W-:Y:S01]  /*1d50*/  FFMA R24, R14.reuse, R10, R9 ;  /* 0x0000000a0e187223 */ /* 0x050fe20000000009 */
[----:B0-----:R-:W-:Y:S02]  /*1d60*/  FFMA R32, R14, R11, R20 ;  /* 0x0000000b0e207223 */ /* 0x001fe40000000014 */
[----:B------:R-:W0:Y:S02]  /*1d70*/  LDS.128 R8, [R3+0x3b0] ;  /* 0x0003b00003087984 */ /* 0x000e240000000c00 */
[----:B0-----:R-:W-:Y:S01]  /*1d80*/  FFMA R26, R17, R10, R19 ;  /* 0x0000000a111a7223 */ /* 0x001fe20000000013 */
[----:B------:R-:W-:-:S02]  /*1d90*/  FFMA R29, R15, R8, R18 ;  /* 0x000000080f1d7223 */ /* 0x000fc40000000012 */
[----:B------:R-:W0:Y:S01]  /*1da0*/  LDS.64 R18, [R3+0x3c0] ;  /* 0x0003c00003127984 */ /* 0x000e220000000a00 */
[CC--:B------:R-:W-:Y:S01]  /*1db0*/  FFMA R28, R17.reuse, R8.reuse, R28 ;  /* 0x00000008111c7223 */ /* 0x0c0fe2000000001c */
[C---:B-1----:R-:W-:Y:S01]  /*1dc0*/  FFMA R23, R17.reuse, R9, R30 ;  /* 0x0000000911177223 */ /* 0x042fe2000000001e */
[----:B------:R-:W-:Y:S01]  /*1dd0*/  FFMA R25, R17, R11, R34 ;  /* 0x0000000b11197223 */ /* 0x000fe20000000022 */
[----:B------:R-:W-:Y:S01]  /*1de0*/  FFMA R17, R14, R8, R21 ;  /* 0x000000080e117223 */ /* 0x000fe20000000015 */
[----:B------:R-:W-:Y:S01]  /*1df0*/  IADD3 R21, PT, PT, R2, 0x480, RZ ;  /* 0x0000048002157810 */ /* 0x000fe20007ffe0ff */
[-C--:B------:R-:W-:Y:S01]  /*1e00*/  FFMA R27, R15, R9.reuse, R28 ;  /* 0x000000090f1b7223 */ /* 0x080fe2000000001c */
[----:B------:R-:W-:-:S03]  /*1e10*/  FFMA R22, R14, R9, R29 ;  /* 0x000000090e167223 */ /* 0x000fc6000000001d */
[----:B------:R-:W-:-:S04]  /*1e20*/  IMAD.WIDE.U32 R20, R21, 0x4, R6 ;  /* 0x0000000415147825 */ /* 0x000fc800078e0006 */
[CC--:B------:R-:W-:Y:S01]  /*1e30*/  FFMA R30, R15.reuse, R10.reuse, R23 ;  /* 0x0000000a0f1e7223 */ /* 0x0c0fe20000000017 */
[CC--:B------:R-:W-:Y:S01]  /*1e40*/  FFMA R9, R15.reuse, R11.reuse, R26 ;  /* 0x0000000b0f097223 */ /* 0x0c0fe2000000001a */
[C---:B------:R-:W-:Y:S02]  /*1e50*/  FFMA R23, R14.reuse, R10, R27 ;  /* 0x0000000a0e177223 */ /* 0x040fe4000000001b */
[C---:B------:R-:W-:Y:S01]  /*1e60*/  FFMA R30, R14.reuse, R11, R30 ;  /* 0x0000000b0e1e7223 */ /* 0x040fe2000000001e */
[-C--:B0-----:R-:W-:Y:S02]  /*1e70*/  FFMA R28, R15, R18.reuse, R25 ;  /* 0x000000120f1c7223 */ /* 0x081fe40000000019 */
[----:B------:R-:W2:Y:S01]  /*1e80*/  LDG.E.CONSTANT R15, desc[UR10][R20.64] ;  /* 0x0000000a140f7981 */ /* 0x000ea2000c1e9900 */
[C---:B------:R-:W-:Y:S01]  /*1e90*/  FFMA R26, R14.reuse, R18, R9 ;  /* 0x000000120e1a7223 */ /* 0x040fe20000000009 */
[----:B------:R-:W-:Y:S02]  /*1ea0*/  FFMA R28, R14, R19, R28 ;  /* 0x000000130e1c7223 */ /* 0x000fe4000000001c */
[----:B------:R-:W3:Y:S04]  /*1eb0*/  LDG.E.CONSTANT R14, desc[UR10][R20.64+0x100] ;  /* 0x0001000a140e7981 */ /* 0x000ee8000c1e9900 */
[----:B------:R-:W4:Y:S04]  /*1ec0*/  LDG.E.CONSTANT R18, desc[UR10][R20.64+0x200] ;  /* 0x0002000a14127981 */ /* 0x000f28000c1e9900 */
[----:B------:R-:W0:Y:S02]  /*1ed0*/  LDS.64 R8, [R3+0x488] ;  /* 0x0004880003087984 */ /* 0x000e240000000a00 */
[C---:B0-----:R-:W-:Y:S01]  /*1ee0*/  FFMA R11, R13.reuse, R8, R24 ;  /* 0x000000080d0b7223 */ /* 0x041fe20000000018 */
[----:B------:R-:W-:-:S03]  /*1ef0*/  FFMA R19, R13, R9, R32 ;  /* 0x000000090d137223 */ /* 0x000fc60000000020 */
[C---:B------:R-:W-:Y:S02]  /*1f00*/  FFMA R25, R12.reuse, R9, R11 ;  /* 0x000000090c197223 */ /* 0x040fe4000000000b */
[----:B------:R-:W0:Y:S02]  /*1f10*/  LDS.128 R8, [R3+0x490] ;  /* 0x0004900003087984 */ /* 0x000e240000000c00 */
[-C--:B0-----:R-:W-:Y:S01]  /*1f20*/  FFMA R19, R12, R8.reuse, R19 ;  /* 0x000000080c137223 */ /* 0x081fe20000000013 */
[CC--:B------:R-:W-:Y:S01]  /*1f30*/  FFMA R24, R16.reuse, R8.reuse, R25 ;  /* 0x0000000810187223 */ /* 0x0c0fe20000000019 */
[C---:B------:R-:W-:Y:S01]  /*1f40*/  FFMA R17, R13.reuse, R8, R17 ;  /* 0x000000080d117223 */ /* 0x040fe20000000011 */
[CC--:B------:R-:W-:Y:S01]  /*1f50*/  FFMA R25, R13.reuse, R9.reuse, R22 ;  /* 0x000000090d197223 */ /* 0x0c0fe20000000016 */
[-C--:B------:R-:W-:Y:S01]  /*1f60*/  FFMA R22, R16, R9.reuse, R19 ;  /* 0x0000000910167223 */ /* 0x080fe20000000013 */
[CC--:B------:R-:W-:Y:S01]  /*1f70*/  FFMA R19, R13.reuse, R10.reuse, R23 ;  /* 0x0000000a0d137223 */ /* 0x0c0fe20000000017 */
[C---:B------:R-:W-:Y:S01]  /*1f80*/  FFMA R17, R12.reuse, R9, R17 ;  /* 0x000000090c117223 */ /* 0x040fe20000000011 */
[CC--:B------:R-:W-:Y:S01]  /*1f90*/  FFMA R25, R12.reuse, R10.reuse, R25 ;  /* 0x0000000a0c197223 */ /* 0x0c0fe20000000019 */
[-C--:B------:R-:W-:Y:S01]  /*1fa0*/  FFMA R23, R13, R11.reuse, R30 ;  /* 0x0000000b0d177223 */ /* 0x080fe2000000001e */
[-C--:B------:R-:W-:Y:S01]  /*1fb0*/  FFMA R19, R12, R11.reuse, R19 ;  /* 0x0000000b0c137223 */ /* 0x080fe20000000013 */
[C---:B------:R-:W-:Y:S01]  /*1fc0*/  FFMA R17, R16.reuse, R10, R17 ;  /* 0x0000000a10117223 */ /* 0x040fe20000000011 */
[----:B------:R-:W-:-:S02]  /*1fd0*/  FFMA R30, R16, R11, R25 ;  /* 0x0000000b101e7223 */ /* 0x000fc40000000019 */
[----:B------:R-:W0:Y:S02]  /*1fe0*/  LDS.128 R8, [R3+0x4a0] ;  /* 0x0004a00003087984 */ /* 0x000e240000000c00 */
[CC--:B0-----:R-:W-:Y:S01]  /*1ff0*/  FFMA R26, R13.reuse, R8.reuse, R26 ;  /* 0x000000080d1a7223 */ /* 0x0c1fe2000000001a */
[-C--:B------:R-:W-:Y:S01]  /*2000*/  FFMA R25, R13, R9.reuse, R28 ;  /* 0x000000090d197223 */ /* 0x080fe2000000001c */
[C---:B------:R-:W-:Y:S02]  /*2010*/  FFMA R28, R12.reuse, R8, R23 ;  /* 0x000000080c1c7223 */ /* 0x040fe40000000017 */
[C---:B------:R-:W-:Y:S01]  /*2020*/  FFMA R13, R12.reuse, R9, R26 ;  /* 0x000000090c0d7223 */ /* 0x040fe2000000001a */
[----:B------:R-:W-:Y:S02]  /*2030*/  FFMA R32, R12, R10, R25 ;  /* 0x0000000a0c207223 */ /* 0x000fe40000000019 */
[----:B------:R-:W4:Y:S01]  /*2040*/  LDG.E.CONSTANT R12, desc[UR10][R20.64+0x300] ;  /* 0x0003000a140c7981 */ /* 0x000f22000c1e9900 */
[C---:B------:R-:W-:Y:S01]  /*2050*/  FFMA R26, R16.reuse, R8, R19 ;  /* 0x00000008101a7223 */ /* 0x040fe20000000013 */
        /* <DEDUP_REMOVED lines=8> */
[----:B------:R-:W-:-:S02]  /*20e0*/  FFMA R29, R15, R10, R17 ;  /* 0x0000000a0f1d7223 */ /* 0x000fc40000000011 */
[C---:B---3--:R-:W-:Y:S01]  /*20f0*/  FFMA R23, R14.reuse, R9, R23 ;  /* 0x000000090e177223 */ /* 0x048fe20000000017 */
[CC--:B------:R-:W-:Y:S01]  /*2100*/  FFMA R25, R14.reuse, R10.reuse, R25 ;  /* 0x0000000a0e197223 */ /* 0x0c0fe20000000019 */
[CC--:B------:R-:W-:Y:S01]  /*2110*/  FFMA R31, R15.reuse, R11.reuse, R30 ;  /* 0x0000000b0f1f7223 */ /* 0x0c0fe2000000001e */
[-C--:B------:R-:W-:Y:S01]  /*2120*/  FFMA R29, R14, R11.reuse, R29 ;  /* 0x0000000b0e1d7223 */ /* 0x080fe2000000001d */
[C---:B----4-:R-:W-:Y:S01]  /*2130*/  FFMA R17, R18.reuse, R10, R23 ;  /* 0x0000000a12117223 */ /* 0x050fe20000000017 */
[----:B------:R-:W-:Y:S02]  /*2140*/  FFMA R23, R18, R11, R25 ;  /* 0x0000000b12177223 */ /* 0x000fe40000000019 */
[----:B------:R-:W0:Y:S02]  /*2150*/  LDS.128 R8, [R3+0x580] ;  /* 0x0005800003087984 */ /* 0x000e240000000c00 */
[C---:B0-----:R-:W-:Y:S01]  /*2160*/  FFMA R26, R15.reuse, R8, R26 ;  /* 0x000000080f1a7223 */ /* 0x041fe2000000001a */
[C---:B------:R-:W-:Y:S01]  /*2170*/  FFMA R25, R15.reuse, R9, R28 ;  /* 0x000000090f197223 */ /* 0x040fe2000000001c */
[C---:B------:R-:W-:Y:S01]  /*2180*/  FFMA R24, R15.reuse, R10, R19 ;  /* 0x0000000a0f187223 */ /* 0x040fe20000000013 */
[----:B------:R-:W-:-:S02]  /*2190*/  FFMA R27, R15, R11, R32 ;  /* 0x0000000b0f1b7223 */ /* 0x000fc40000000020 */
[----:B------:R-:W2:Y:S01]  /*21a0*/  LDG.E.CONSTANT R15, desc[UR10][R20.64+0x600] ;  /* 0x0006000a140f7981 */ /* 0x000ea2000c1e9900 */
[-C--:B------:R-:W-:Y:S01]  /*21b0*/  FFMA R22, R14, R8.reuse, R31 ;  /* 0x000000080e167223 */ /* 0x080fe2000000001f */
[----:B------:R-:W-:Y:S01]  /*21c0*/  FFMA R19, R18, R8, R29 ;  /* 0x0000000812137223 */ /* 0x000fe2000000001d */
[CC--:B------:R-:W-:Y:S01]  /*21d0*/  FFMA R29, R14.reuse, R9.reuse, R26 ;  /* 0x000000090e1d7223 */ /* 0x0c0fe2000000001a */
[-C--:B------:R-:W-:Y:S01]  /*21e0*/  FFMA R26, R14, R10.reuse, R25 ;  /* 0x0000000a0e1a7223 */ /* 0x080fe20000000019 */
[C---:B------:R-:W-:Y:S02]  /*21f0*/  FFMA R22, R18.reuse, R9, R22 ;  /* 0x0000000912167223 */ /* 0x040fe40000000016 */
[----:B------:R-:W0:Y:S01]  /*2200*/  LDS.64 R8, [R3+0x590] ;  /* 0x0005900003087984 */ /* 0x000e220000000a00 */
[----:B------:R-:W-:Y:S01]  /*2210*/  FFMA R25, R18, R10, R29 ;  /* 0x0000000a12197223 */ /* 0x000fe2000000001d */
[-C--:B------:R-:W-:Y:S01]  /*2220*/  FFMA R29, R14, R11.reuse, R24 ;  /* 0x0000000b0e1d7223 */ /* 0x080fe20000000018 */
[----:B------:R-:W-:-:S02]  /*2230*/  FFMA R24, R18, R11, R26 ;  /* 0x0000000b12187223 */ /* 0x000fc4000000001a */
[----:B------:R-:W1:Y:S01]  /*2240*/  LDS.64 R10, [R3+0x658] ;  /* 0x00065800030a7984 */ /* 0x000e620000000a00 */
[----:B0-----:R-:W-:-:S03]  /*2250*/  FFMA R26, R14, R8, R27 ;  /* 0x000000080e1a7223 */ /* 0x001fc6000000001b */
[----:B------:R-:W3:Y:S01]  /*2260*/  LDG.E.CONSTANT R14, desc[UR10][R20.64+0x700] ;  /* 0x0007000a140e7981 */ /* 0x000ee2000c1e9900 */
[C---:B------:R-:W-:Y:S01]  /*2270*/  FFMA R27, R18.reuse, R8, R29 ;  /* 0x00000008121b7223 */ /* 0x040fe2000000001d */
[----:B------:R-:W-:Y:S01]  /*2280*/  FFMA R26, R18, R9, R26 ;  /* 0x00000009121a7223 */ /* 0x000fe2000000001a */
[C---:B-1----:R-:W-:Y:S02]  /*2290*/  FFMA R10, R12.reuse, R10, R17 ;  /* 0x0000000a0c0a7223 */ /* 0x042fe40000000011 */
[----:B------:R0:W4:Y:S01]  /*22a0*/  LDG.E.CONSTANT R17, desc[UR10][R20.64+0x800] ;  /* 0x0008000a14117981 */ /* 0x000122000c1e9900 */
[CC--:B------:R-:W-:Y:S01]  /*22b0*/  FFMA R23, R12.reuse, R11.reuse, R23 ;  /* 0x0000000b0c177223 */ /* 0x0c0fe20000000017 */
[C---:B------:R-:W-:Y:S02]  /*22c0*/  FFMA R29, R13.reuse, R11, R10 ;  /* 0x0000000b0d1d7223 */ /* 0x040fe4000000000a */
[----:B------:R-:W1:Y:S02]  /*22d0*/  LDS.128 R8, [R3+0x660] ;  /* 0x0006600003087984 */ /* 0x000e640000000c00 */
[CC--:B-1----:R-:W-:Y:S01]  /*22e0*/  FFMA R28, R12.reuse, R8.reuse, R19 ;  /* 0x000000080c1c7223 */ /* 0x0c2fe20000000013 */
[-C--:B------:R-:W-:Y:S01]  /*22f0*/  FFMA R22, R12, R9.reuse, R22 ;  /* 0x000000090c167223 */ /* 0x080fe20000000016 */
[CC--:B------:R-:W-:Y:S01]  /*2300*/  FFMA R23, R13.reuse, R8.reuse, R23 ;  /* 0x000000080d177223 */ /* 0x0c0fe20000000017 */
[----:B------:R-:W-:Y:S01]  /*2310*/  FFMA R18, R16, R8, R29 ;  /* 0x0000000810127223 */ /* 0x000fe2000000001d */
[-C--:B------:R-:W-:Y:S01]  /*2320*/  FFMA R8, R12, R10.reuse, R25 ;  /* 0x0000000a0c087223 */ /* 0x080fe20000000019 */
[CC--:B------:R-:W-:Y:S01]  /*2330*/  FFMA R19, R13.reuse, R9.reuse, R28 ;  /* 0x000000090d137223 */ /* 0x0c0fe2000000001c */
[CC--:B------:R-:W-:Y:S01]  /*2340*/  FFMA R22, R13.reuse, R10.reuse, R22 ;  /* 0x0000000a0d167223 */ /* 0x0c0fe20000000016 */
[----:B0-----:R-:W-:Y:S01]  /*2350*/  FFMA R20, R16, R9, R23 ;  /* 0x0000000910147223 */ /* 0x001fe20000000017 */
[-C--:B------:R-:W-:Y:S01]  /*2360*/  FFMA R24, R12, R11.reuse, R24 ;  /* 0x0000000b0c187223 */ /* 0x080fe20000000018 */
[C---:B------:R-:W-:Y:S01]  /*2370*/  FFMA R19, R16.reuse, R10, R19 ;  /* 0x0000000a10137223 */ /* 0x040fe20000000013 */
        /* <DEDUP_REMOVED lines=8> */
[----:B------:R-:W4:Y:S01]  /*2400*/  LDG.E.CONSTANT R12, desc[UR10][R28.64] ;  /* 0x0000000a1c0c7981 */ /* 0x000f22000c1e9900 */
[CC--:B------:R-:W-:Y:S01]  /*2410*/  FFMA R23, R13.reuse, R9.reuse, R30 ;  /* 0x000000090d177223 */ /* 0x0c0fe2000000001e */
[----:B------:R-:W-:Y:S01]  /*2420*/  FFMA R30, R13, R10, R25 ;  /* 0x0000000a0d1e7223 */ /* 0x000fe20000000019 */
[C---:B------:R-:W-:Y:S01]  /*2430*/  FFMA R24, R16.reuse, R8, R21 ;  /* 0x0000000810187223 */ /* 0x040fe20000000015 */
[C---:B------:R-:W-:Y:S01]  /*2440*/  FFMA R26, R16.reuse, R9, R26 ;  /* 0x00000009101a7223 */ /* 0x040fe2000000001a */
[C---:B------:R-:W-:Y:S01]  /*2450*/  FFMA R21, R16.reuse, R10, R23 ;  /* 0x0000000a10157223 */ /* 0x040fe20000000017 */
[----:B------:R-:W-:Y:S01]  /*2460*/  FFMA R16, R16, R11, R30 ;  /* 0x0000000b10107223 */ /* 0x000fe2000000001e */
[----:B------:R-:W4:Y:S04]  /*2470*/  LDG.E.CONSTANT R13, desc[UR10][R28.64+0x100] ;  /* 0x0001000a1c0d7981 */ /* 0x000f28000c1e9900 */
[----:B------:R-:W2:Y:S02]  /*2480*/  LDS.128 R8, [R3+0x740] ;  /* 0x0007400003087984 */ /* 0x000ea40000000c00 */
[----:B--2---:R-:W-:-:S02]  /*2490*/  FFMA R23, R15, R8, R18 ;  /* 0x000000080f177223 */ /* 0x004fc40000000012 */
[----:B------:R-:W2:Y:S01]  /*24a0*/  LDG.E.CONSTANT R18, desc[UR10][R28.64+0x200] ;  /* 0x0002000a1c127981 */ /* 0x000ea2000c1e9900 */
[CC--:B------:R-:W-:Y:S01]  /*24b0*/  FFMA R25, R15.reuse, R9.reuse, R20 ;  /* 0x000000090f197223 */ /* 0x0c0fe20000000014 */
[CC--:B------:R-:W-:Y:S01]  /*24c0*/  FFMA R20, R15.reuse, R10.reuse, R19 ;  /* 0x0000000a0f147223 */ /* 0x0c0fe20000000013 */
[C---:B---3--:R-:W-:Y:S02]  /*24d0*/  FFMA R8, R14.reuse, R9, R23 ;  /* 0x000000090e087223 */ /* 0x048fe40000000017 */
[CC--:B------:R-:W-:Y:S01]  /*24e0*/  FFMA R30, R14.reuse, R10.reuse, R25 ;  /* 0x0000000a0e1e7223 */ /* 0x0c0fe20000000019 */
[-C--:B------:R-:W-:Y:S01]  /*24f0*/  FFMA R25, R15, R11.reuse, R22 ;  /* 0x0000000b0f197223 */ /* 0x080fe20000000016 */
[CC--:B------:R-:W-:Y:S01]  /*2500*/  FFMA R20, R14.reuse, R11.reuse, R20 ;  /* 0x0000000b0e147223 */ /* 0x0c0fe20000000014 */
[C---:B----4-:R-:W-:Y:S01]  /*2510*/  FFMA R19, R17.reuse, R10, R8 ;  /* 0x0000000a11137223 */ /* 0x050fe20000000008 */
[----:B------:R-:W-:Y:S02]  /*2520*/  FFMA R23, R17, R11, R30 ;  /* 0x0000000b11177223 */ /* 0x000fe4000000001e */
[----:B------:R-:W0:Y:S02]  /*2530*/  LDS.128 R8, [R3+0x750] ;  /* 0x0007500003087984 */ /* 0x000e240000000c00 */
[C---:B0-----:R-:W-:Y:S01]  /*2540*/  FFMA R24, R15.reuse, R8, R24 ;  /* 0x000000080f187223 */ /* 0x041fe20000000018 */
[C---:B------:R-:W-:Y:S01]  /*2550*/  FFMA R27, R15.reuse, R9, R26 ;  /* 0x000000090f1b7223 */ /* 0x040fe2000000001a */
[C---:B------:R-:W-:Y:S01]  /*2560*/  FFMA R22, R15.reuse, R10, R21 ;  /* 0x0000000a0f167223 */ /* 0x040fe20000000015 */
[----:B------:R-:W-:Y:S01]  /*2570*/  FFMA R15, R15, R11, R16 ;  /* 0x0000000b0f0f7223 */ /* 0x000fe20000000010 */
[CC--:B------:R-:W-:Y:S01]  /*2580*/  FFMA R16, R14.reuse, R8.reuse, R25 ;  /* 0x000000080e107223 */ /* 0x0c0fe20000000019 */
[----:B------:R-:W-:Y:S01]  /*2590*/  FFMA R21, R17, R8, R20 ;  /* 0x0000000811157223 */ /* 0x000fe20000000014 */
[----:B------:R-:W-:-:S02]  /*25a0*/  FFMA R24, R14, R9, R24 ;  /* 0x000000090e187223 */ /* 0x000fc40000000018 */
[C---:B------:R-:W-:Y:S02]  /*25b0*/  FFMA R20, R17.reuse, R9, R16 ;  /* 0x0000000911147223 */ /* 0x040fe40000000010 */
[----:B------:R-:W0:Y:S01]  /*25c0*/  LDS.64 R8, [R3+0x760] ;  /* 0x0007600003087984 */ /* 0x000e220000000a00 */
[CC--:B------:R-:W-:Y:S01]  /*25d0*/  FFMA R16, R14.reuse, R10.reuse, R27 ;  /* 0x0000000a0e107223 */ /* 0x0c0fe2000000001b */
[C---:B------:R-:W-:Y:S01]  /*25e0*/  FFMA R25, R17.reuse, R10, R24 ;  /* 0x0000000a11197223 */ /* 0x040fe20000000018 */
[-C--:B------:R-:W-:Y:S02]  /*25f0*/  FFMA R24, R14, R11.reuse, R22 ;  /* 0x0000000b0e187223 */ /* 0x080fe40000000016 */
[----:B------:R-:W-:Y:S02]  /*2600*/  FFMA R22, R17, R11, R16 ;  /* 0x0000000b11167223 */ /* 0x000fe40000000010 */
[----:B------:R-:W1:Y:S01]  /*2610*/  LDS.64 R10, [R3+0x828] ;  /* 0x00082800030a7984 */ /* 0x000e620000000a00 */
[----:B------:R-:W-:-:S03]  /*2620*/  IADD3 R31, PT, PT, R2, 0x800, RZ ;  /* 0x00000800021f7810 */ /* 0x000fc60007ffe0ff */
[----:B------:R-:W3:Y:S02]  /*2630*/  LDG.E.CONSTANT R16, desc[UR10][R28.64+0x300] ;  /* 0x0003000a1c107981 */ /* 0x000ee4000c1e9900 */
[----:B------:R-:W-:-:S04]  /*2640*/  IMAD.WIDE.U32 R30, R31, 0x4, R6 ;  /* 0x000000041f1e7825 */ /* 0x000fc800078e0006 */
[----:B0-----:R-:W-:Y:S02]  /*2650*/  FFMA R26, R14, R8, R15 ;  /* 0x000000080e1a7223 */ /* 0x001fe4000000000f */
[----:B------:R0:W4:Y:S04]  /*2660*/  LDG.E.CONSTANT R15, desc[UR10][R28.64+0x400] ;  /* 0x0004000a1c0f7981 */ /* 0x000128000c1e9900 */
[----:B------:R2:W4:Y:S01]  /*2670*/  LDG.E.CONSTANT R14, desc[UR10][R30.64] ;  /* 0x0000000a1e0e7981 */ /* 0x000522000c1e9900 */
[C---:B-1----:R-:W-:Y:S01]  /*2680*/  FFMA R10, R12.reuse, R10, R19 ;  /* 0x0000000a0c0a7223 */ /* 0x042fe20000000013 */
[C---:B------:R-:W-:Y:S01]  /*2690*/  FFMA R27, R17.reuse, R8, R24 ;  /* 0x00000008111b7223 */ /* 0x040fe20000000018 */
[----:B------:R-:W-:Y:S01]  /*26a0*/  FFMA R24, R17, R9, R26 ;  /* 0x0000000911187223 */ /* 0x000fe2000000001a */
[-C--:B------:R-:W-:Y:S01]  /*26b0*/  FFMA R23, R12, R11.reuse, R23 ;  /* 0x0000000b0c177223 */ /* 0x080fe20000000017 */
[----:B------:R-:W-:-:S02]  /*26c0*/  FFMA R19, R13, R11, R10 ;  /* 0x0000000b0d137223 */ /* 0x000fc4000000000a */
[----:B------:R-:W1:Y:S02]  /*26d0*/  LDS.128 R8, [R3+0x830] ;  /* 0x0008300003087984 */ /* 0x000e640000000c00 */
[CC--:B-1----:R-:W-:Y:S01]  /*26e0*/  FFMA R26, R12.reuse, R8.reuse, R21 ;  /* 0x000000080c1a7223 */ /* 0x0c2fe20000000015 */
[C---:B------:R-:W-:Y:S01]  /*26f0*/  FFMA R23, R13.reuse, R8, R23 ;  /* 0x000000080d177223 */ /* 0x040fe20000000017 */
[C---:B0-----:R-:W-:Y:S02]  /*2700*/  FFMA R28, R12.reuse, R10, R25 ;  /* 0x0000000a0c1c7223 */ /* 0x041fe40000000019 */
[----:B------:R-:W-:Y:S01]  /*2710*/  FFMA R21, R13, R9, R26 ;  /* 0x000000090d157223 */ /* 0x000fe2000000001a */
[----:B------:R-:W-:Y:S01]  /*2720*/  FFMA R26, R12, R11, R22 ;  /* 0x0000000b0c1a7223 */ /* 0x000fe20000000016 */
[----:B--2---:R-:W-:Y:S01]  /*2730*/  FFMA R19, R18, R8, R19 ;  /* 0x0000000812137223 */ /* 0x004fe20000000013 */
[----:B------:R-:W-:-:S04]  /*2740*/  FFMA R8, R12, R9, R20 ;  /* 0x000000090c087223 */ /* 0x000fc80000000014 */
[CC--:B------:R-:W-:Y:S01]  /*2750*/  FFMA R8, R13.reuse, R10.reuse, R8 ;  /* 0x0000000a0d087223 */ /* 0x0c0fe20000000008 */
[C---:B------:R-:W-:Y:S01]  /*2760*/  FFMA R20, R18.reuse, R9, R23 ;  /* 0x0000000912147223 */ /* 0x040fe20000000017 */
[C---:B------:R-:W-:Y:S01]  /*2770*/  FFMA R21, R18.reuse, R10, R21 ;  /* 0x0000000a12157223 */ /* 0x040fe20000000015 */
[-C--:B------:R-:W-:Y:S01]  /*2780*/  FFMA R23, R13, R11.reuse, R28 ;  /* 0x0000000b0d177223 */ /* 0x080fe2000000001c */
[----:B------:R-:W-:Y:S02]  /*2790*/  FFMA R22, R18, R11, R8 ;  /* 0x0000000b12167223 */ /* 0x000fe40000000008 */
[----:B------:R-:W0:Y:S01]  /*27a0*/  LDS.128 R8, [R3+0x840] ;  /* 0x0008400003087984 */ /* 0x000e220000000c00 */
[C---:B------:R-:W-:Y:S02]  /*27b0*/  IADD3 R33, PT, PT, R2.reuse, 0x840, RZ ;  /* 0x0000084002217810 */ /* 0x040fe40007ffe0ff */
[----:B------:R-:W-:-:S03]  /*27c0*/  IADD3 R31, PT, PT, R2, 0x880, RZ ;  /* 0x00000880021f7810 */ /* 0x000fc60007ffe0ff */
[----:B------:R-:W-:-:S04]  /*27d0*/  IMAD.WIDE.U32 R32, R33, 0x4, R6 ;  /* 0x0000000421207825 */ /* 0x000fc800078e0006 */
[----:B------:R-:W-:-:S04]  /*27e0*/  IMAD.WIDE.U32 R30, R31, 0x4, R6 ;  /* 0x000000041f1e7825 */ /* 0x000fc800078e0006 */
[CC--:B0-----:R-:W-:Y:S01]  /*27f0*/  FFMA R28, R12.reuse, R8.reuse, R27 ;  /* 0x000000080c1c7223 */ /* 0x0c1fe2000000001b */
[-C--:B------:R-:W-:Y:S01]  /*2800*/  FFMA R17, R12, R9.reuse, R24 ;  /* 0x000000090c117223 */ /* 0x080fe20000000018 */
[----:B------:R-:W-:Y:S01]  /*2810*/  IADD3 R27, PT, PT, R2, 0x8c0, RZ ;  /* 0x000008c0021b7810 */ /* 0x000fe20007ffe0ff */
[----:B------:R-:W2:Y:S01]  /*2820*/  LDG.E.CONSTANT R12, desc[UR10][R32.64] ;  /* 0x0000000a200c7981 */ /* 0x000ea2000c1e9900 */
[CC--:B------:R-:W-:Y:S01]  /*2830*/  FFMA R25, R13.reuse, R9.reuse, R28 ;  /* 0x000000090d197223 */ /* 0x0c0fe2000000001c */
[C---:B------:R-:W-:Y:S01]  /*2840*/  FFMA R29, R13.reuse, R8, R26 ;  /* 0x000000080d1d7223 */ /* 0x040fe2000000001a */
[----:B------:R-:W-:Y:S01]  /*2850*/  FFMA R28, R13, R10, R17 ;  /* 0x0000000a0d1c7223 */ /* 0x000fe20000000011 */
[----:B------:R-:W-:Y:S01]  /*2860*/  IMAD.WIDE.U32 R26, R27, 0x4, R6 ;  /* 0x000000041b1a7825 */ /* 0x000fe200078e0006 */
[----:B------:R0:W2:Y:S04]  /*2870*/  LDG.E.CONSTANT R13, desc[UR10][R30.64] ;  /* 0x0000000a1e0d7981 */ /* 0x0000a8000c1e9900 */
[----:B------:R1:W2:Y:S01]  /*2880*/  LDG.E.CONSTANT R17, desc[UR10][R26.64] ;  /* 0x0000000a1a117981 */ /* 0x0002a2000c1e9900 */
[C---:B------:R-:W-:Y:S01]  /*2890*/  FFMA R23, R18.reuse, R8, R23 ;  /* 0x0000000812177223 */ /* 0x040fe20000000017 */
[C---:B------:R-:W-:Y:S01]  /*28a0*/  FFMA R24, R18.reuse, R9, R29 ;  /* 0x0000000912187223 */ /* 0x040fe2000000001d */
[C---:B------:R-:W-:Y:S01]  /*28b0*/  FFMA R25, R18.reuse, R10, R25 ;  /* 0x0000000a12197223 */ /* 0x040fe20000000019 */
[----:B------:R-:W-:-:S02]  /*28c0*/  FFMA R18, R18, R11, R28 ;  /* 0x0000000b12127223 */ /* 0x000fc4000000001c */
[----:B------:R-:W3:Y:S02]  /*28d0*/  LDS.128 R8, [R3+0x910] ;  /* 0x0009100003087984 */ /* 0x000ee40000000c00 */
[C---:B---3--:R-:W-:Y:S01]  /*28e0*/  FFMA R8, R16.reuse, R8, R19 ;  /* 0x0000000810087223 */ /* 0x048fe20000000013 */
[C---:B------:R-:W-:Y:S01]  /*28f0*/  FFMA R20, R16.reuse, R9, R20 ;  /* 0x0000000910147223 */ /* 0x040fe20000000014 */
[C---:B------:R-:W-:Y:S02]  /*2900*/  FFMA R28, R16.reuse, R11, R22 ;  /* 0x0000000b101c7223 */ /* 0x040fe40000000016 */
[C---:B----4-:R-:W-:Y:S01]  /*2910*/  FFMA R9, R15.reuse, R9, R8 ;  /* 0x000000090f097223 */ /* 0x050fe20000000008 */
[-C--:B------:R-:W-:Y:S01]  /*2920*/  FFMA R8, R16, R10.reuse, R21 ;  /* 0x0000000a10087223 */ /* 0x080fe20000000015 */
[CC--:B------:R-:W-:Y:S02]  /*2930*/  FFMA R20, R15.reuse, R10.reuse, R20 ;  /* 0x0000000a0f147223 */ /* 0x0c0fe40000000014 */
[C---:B0-----:R-:W-:Y:S01]  /*2940*/  FFMA R31, R14.reuse, R10, R9 ;  /* 0x0000000a0e1f7223 */ /* 0x041fe20000000009 */
[-C--:B------:R-:W-:Y:S01]  /*2950*/  FFMA R29, R15, R11.reuse, R8 ;  /* 0x0000000b0f1d7223 */ /* 0x080fe20000000008 */
[----:B------:R-:W-:-:S02]  /*2960*/  FFMA R22, R14, R11, R20 ;  /* 0x0000000b0e167223 */ /* 0x000fc40000000014 */
[----:B------:R-:W1:Y:S02]  /*2970*/  LDS.128 R8, [R3+0x920] ;  /* 0x0009200003087984 */ /* 0x000e640000000c00 */
[CC--:B-1----:R-:W-:Y:S01]  /*2980*/  FFMA R26, R16.reuse, R8.reuse, R23 ;  /* 0x00000008101a7223 */ /* 0x0c2fe20000000017 */
[C---:B------:R-:W-:Y:S01]  /*2990*/  FFMA R27, R15.reuse, R8, R28 ;  /* 0x000000080f1b7223 */ /* 0x040fe2000000001c */
[CC--:B------:R-:W-:Y:S01]  /*29a0*/  FFMA R23, R16.reuse, R9.reuse, R24 ;  /* 0x0000000910177223 */ /* 0x0c0fe20000000018 */
[----:B------:R-:W-:Y:S01]  /*29b0*/  FFMA R24, R16, R10, R25 ;  /* 0x0000000a10187223 */ /* 0x000fe20000000019 */
[C---:B------:R-:W-:Y:S01]  /*29c0*/  FFMA R29, R14.reuse, R8, R29 ;  /* 0x000000080e1d7223 */ /* 0x040fe2000000001d */
[CC--:B------:R-:W-:Y:S01]  /*29d0*/  FFMA R25, R15.reuse, R9.reuse, R26 ;  /* 0x000000090f197223 */ /* 0x0c0fe2000000001a */
[----:B------:R-:W-:Y:S02]  /*29e0*/  FFMA R27, R14, R9, R27 ;  /* 0x000000090e1b7223 */ /* 0x000fe4000000001b */
[----:B------:R-:W0:Y:S01]  /*29f0*/  LDS.64 R8, [R3+0x930] ;  /* 0x0009300003087984 */ /* 0x000e220000000a00 */
[-C--:B------:R-:W-:Y:S01]  /*2a00*/  FFMA R19, R16, R11.reuse, R18 ;  /* 0x0000000b10137223 */ /* 0x080fe20000000012 */
[CC--:B------:R-:W-:Y:S01]  /*2a10*/  FFMA R26, R15.reuse, R10.reuse, R23 ;  /* 0x0000000a0f1a7223 */ /* 0x0c0fe20000000017 */
[----:B------:R-:W-:Y:S01]  /*2a20*/  FFMA R23, R15, R11, R24 ;  /* 0x0000000b0f177223 */ /* 0x000fe20000000018 */
[----:B------:R-:W-:-:S02]  /*2a30*/  FFMA R25, R14, R10, R25 ;  /* 0x0000000a0e197223 */ /* 0x000fc40000000019 */
[----:B------:R-:W-:Y:S01]  /*2a40*/  FFMA R26, R14, R11, R26 ;  /* 0x0000000b0e1a7223 */ /* 0x000fe2000000001a */
[----:B------:R-:W-:Y:S01]  /*2a50*/  IADD3 R21, PT, PT, R2, 0x900, RZ ;  /* 0x0000090002157810 */ /* 0x000fe20007ffe0ff */
[-C--:B0-----:R-:W-:Y:S02]  /*2a60*/  FFMA R24, R15, R8.reuse, R19 ;  /* 0x000000080f187223 */ /* 0x081fe40000000013 */
[----:B------:R-:W2:Y:S01]  /*2a70*/  LDS.64 R18, [R3+0x9f8] ;  /* 0x0009f80003127984 */ /* 0x000ea20000000a00 */
[C---:B------:R-:W-:Y:S01]  /*2a80*/  FFMA R23, R14.reuse, R8, R23 ;  /* 0x000000080e177223 */ /* 0x040fe20000000017 */
[----:B------:R-:W-:Y:S02]  /*2a90*/  FFMA R24, R14, R9, R24 ;  /* 0x000000090e187223 */ /* 0x000fe40000000018 */
[----:B------:R-:W0:Y:S01]  /*2aa0*/  LDS.128 R8, [R3+0xa00] ;  /* 0x000a000003087984 */ /* 0x000e220000000c00 */
[----:B------:R-:W-:-:S05]  /*2ab0*/  IMAD.WIDE.U32 R20, R21, 0x4, R6 ;  /* 0x0000000415147825 */ /* 0x000fca00078e0006 */
[----:B------:R-:W3:Y:S04]  /*2ac0*/  LDG.E.CONSTANT R16, desc[UR10][R20.64] ;  /* 0x0000000a14107981 */ /* 0x000ee8000c1e9900 */
[----:B------:R-:W4:Y:S01]  /*2ad0*/  LDG.E.CONSTANT R15, desc[UR10][R20.64+0x100] ;  /* 0x0001000a140f7981 */ /* 0x000f22000c1e9900 */
[----:B--2---:R-:W-:-:S04]  /*2ae0*/  FFMA R18, R12, R18, R31 ;  /* 0x000000120c127223 */ /* 0x004fc8000000001f */
[-C--:B------:R-:W-:Y:S01]  /*2af0*/  FFMA R14, R13, R19.reuse, R18 ;  /* 0x000000130d0e7223 */ /* 0x080fe20000000012 */
[----:B------:R-:W-:-:S03]  /*2b00*/  FFMA R22, R12, R19, R22 ;  /* 0x000000130c167223 */ /* 0x000fc60000000016 */
[-C--:B0-----:R-:W-:Y:S02]  /*2b10*/  FFMA R19, R17, R8.reuse, R14 ;  /* 0x0000000811137223 */ /* 0x081fe4000000000e */
[----:B------:R-:W2:Y:S01]  /*2b20*/  LDG.E.CONSTANT R14, desc[UR10][R20.64+0x200] ;  /* 0x0002000a140e7981 */ /* 0x000ea2000c1e9900 */
[CC--:B------:R-:W-:Y:S01]  /*2b30*/  FFMA R18, R12.reuse, R8.reuse, R29 ;  /* 0x000000080c127223 */ /* 0x0c0fe2000000001d */
[CC--:B------:R-:W-:Y:S01]  /*2b40*/  FFMA R27, R12.reuse, R9.reuse, R27 ;  /* 0x000000090c1b7223 */ /* 0x0c0fe2000000001b */
[C---:B------:R-:W-:Y:S01]  /*2b50*/  FFMA R22, R13.reuse, R8, R22 ;  /* 0x000000080d167223 */ /* 0x040fe20000000016 */
[CC--:B------:R-:W-:Y:S01]  /*2b60*/  FFMA R8, R12.reuse, R10.reuse, R25 ;  /* 0x0000000a0c087223 */ /* 0x0c0fe20000000019 */
[C---:B------:R-:W-:Y:S01]  /*2b70*/  FFMA R18, R13.reuse, R9, R18 ;  /* 0x000000090d127223 */ /* 0x040fe20000000012 */
[-C--:B------:R-:W-:Y:S01]  /*2b80*/  FFMA R30, R13, R10.reuse, R27 ;  /* 0x0000000a0d1e7223 */ /* 0x080fe2000000001b */
[----:B------:R-:W-:Y:S01]  /*2b90*/  FFMA R28, R12, R11, R26 ;  /* 0x0000000b0c1c7223 */ /* 0x000fe2000000001a */
[C---:B------:R-:W-:Y:S01]  /*2ba0*/  FFMA R22, R17.reuse, R9, R22 ;  /* 0x0000000911167223 */ /* 0x040fe20000000016 */
[----:B------:R-:W-:Y:S01]  /*2bb0*/  FFMA R25, R17, R10, R18 ;  /* 0x0000000a11197223 */ /* 0x000fe20000000012 */
[-C--:B------:R-:W-:Y:S01]  /*2bc0*/  FFMA R18, R13, R11.reuse, R8 ;  /* 0x0000000b0d127223 */ /* 0x080fe20000000008 */
[----:B------:R-:W-:-:S02]  /*2bd0*/  FFMA R26, R17, R11, R30 ;  /* 0x0000000b111a7223 */ /* 0x000fc4000000001e */
[----:B------:R-:W0:Y:S02]  /*2be0*/  LDS.128 R8, [R3+0xa10] ;  /* 0x000a100003087984 */ /* 0x000e240000000c00 */
[CC--:B0-----:R-:W-:Y:S01]  /*2bf0*/  FFMA R30, R12.reuse, R8.reuse, R23 ;  /* 0x000000080c1e7223 */ /* 0x0c1fe20000000017 */
[-C--:B------:R-:W-:Y:S02]  /*2c00*/  FFMA R23, R12, R9.reuse, R24 ;  /* 0x000000090c177223 */ /* 0x080fe40000000018 */
[----:B------:R-:W2:Y:S01]  /*2c10*/  LDG.E.CONSTANT R12, desc[UR10][R20.64+0x300] ;  /* 0x0003000a140c7981 */ /* 0x000ea2000c1e9900 */
[C---:B------:R-:W-:Y:S01]  /*2c20*/  FFMA R24, R13.reuse, R8, R28 ;  /* 0x000000080d187223 */ /* 0x040fe2000000001c */
[C---:B------:R-:W-:Y:S01]  /*2c30*/  FFMA R27, R13.reuse, R9, R30 ;  /* 0x000000090d1b7223 */ /* 0x040fe2000000001e */
[----:B------:R-:W-:Y:S02]  /*2c40*/  FFMA R28, R13, R10, R23 ;  /* 0x0000000a0d1c7223 */ /* 0x000fe40000000017 */
[----:B------:R-:W2:Y:S01]  /*2c50*/  LDG.E.CONSTANT R13, desc[UR10][R20.64+0x400] ;  /* 0x0004000a140d7981 */ /* 0x000ea2000c1e9900 */
[----:B------:R-:W-:-:S03]  /*2c60*/  FFMA R23, R17, R8, R18 ;  /* 0x0000000811177223 */ /* 0x000fc60000000012 */
[----:B------:R-:W2:Y:S01]  /*2c70*/  LDG.E.CONSTANT R18, desc[UR10][R20.64+0x500] ;  /* 0x0005000a14127981 */ /* 0x000ea2000c1e9900 */
[C---:B------:R-:W-:Y:S01]  /*2c80*/  FFMA R24, R17.reuse, R9, R24 ;  /* 0x0000000911187223 */ /* 0x040fe20000000018 */
[C---:B------:R-:W-:Y:S01]  /*2c90*/  FFMA R27, R17.reuse, R10, R27 ;  /* 0x0000000a111b7223 */ /* 0x040fe2000000001b */
[----:B------:R-:W-:Y:S02]  /*2ca0*/  FFMA R28, R17, R11, R28 ;  /* 0x0000000b111c7223 */ /* 0x000fe4000000001c */
[----:B------:R-:W3:Y:S02]  /*2cb0*/  LDS.128 R8, [R3+0xae0] ;  /* 0x000ae00003087984 */ /* 0x000ee40000000c00 */
[C---:B---3--:R-:W-:Y:S01]  /*2cc0*/  FFMA R8, R16.reuse, R8, R19 ;  /* 0x0000000810087223 */ /* 0x048fe20000000013 */
[----:B------:R-:W-:-:S03]  /*2cd0*/  FFMA R22, R16, R9, R22 ;  /* 0x0000000910167223 */ /* 0x000fc60000000016 */
[C---:B----4-:R-:W-:Y:S01]  /*2ce0*/  FFMA R9, R15.reuse, R9, R8 ;  /* 0x000000090f097223 */ /* 0x050fe20000000008 */
[CC--:B------:R-:W-:Y:S01]  /*2cf0*/  FFMA R8, R16.reuse, R10.reuse, R25 ;  /* 0x0000000a10087223 */ /* 0x0c0fe20000000019 */
[CC--:B------:R-:W-:Y:S01]  /*2d00*/  FFMA R19, R15.reuse, R10.reuse, R22 ;  /* 0x0000000a0f137223 */ /* 0x0c0fe20000000016 */
[-C--:B------:R-:W-:Y:S02]  /*2d10*/  FFMA R26, R16, R11.reuse, R26 ;  /* 0x0000000b101a7223 */ /* 0x080fe4000000001a */
[CC--:B------:R-:W-:Y:S01]  /*2d20*/  FFMA R29, R15.reuse, R11.reuse, R8 ;  /* 0x0000000b0f1d7223 */ /* 0x0c0fe20000000008 */
[C---:B--2---:R-:W-:Y:S01]  /*2d30*/  FFMA R25, R14.reuse, R10, R9 ;  /* 0x0000000a0e197223 */ /* 0x044fe20000000009 */
        /* <DEDUP_REMOVED lines=10> */
[CC--:B------:R-:W-:Y:S01]  /*2de0*/  FFMA R31, R15.reuse, R10.reuse, R31 ;  /* 0x0000000a0f1f7223 */ /* 0x0c0fe2000000001f */
[CC--:B------:R-:W-:Y:S01]  /*2df0*/  FFMA R29, R15.reuse, R11.reuse, R24 ;  /* 0x0000000b0f1d7223 */ /* 0x0c0fe20000000018 */
[-C--:B------:R-:W-:Y:S01]  /*2e00*/  FFMA R17, R16, R11.reuse, R28 ;  /* 0x0000000b10117223 */ /* 0x080fe2000000001c */
[C---:B------:R-:W-:Y:S01]  /*2e10*/  FFMA R27, R14.reuse, R10, R27 ;  /* 0x0000000a0e1b7223 */ /* 0x040fe2000000001b */
[----:B------:R-:W-:Y:S01]  /*2e20*/  FFMA R24, R14, R11, R31 ;  /* 0x0000000b0e187223 */ /* 0x000fe2000000001f */
[----:B------:R-:W2:Y:S04]  /*2e30*/  LDG.E.CONSTANT R16, desc[UR10][R20.64+0x700] ;  /* 0x0007000a14107981 */ /* 0x000ea8000c1e9900 */
[----:B------:R-:W1:Y:S01]  /*2e40*/  LDS.64 R10, [R3+0xbc8] ;  /* 0x000bc800030a7984 */ /* 0x000e620000000a00 */
[----:B0-----:R-:W-:-:S03]  /*2e50*/  FFMA R26, R15, R8, R17 ;  /* 0x000000080f1a7223 */ /* 0x001fc60000000011 */
[----:B------:R-:W3:Y:S04]  /*2e60*/  LDG.E.CONSTANT R17, desc[UR10][R20.64+0x600] ;  /* 0x0006000a14117981 */ /* 0x000ee8000c1e9900 */
[----:B------:R0:W4:Y:S01]  /*2e70*/  LDG.E.CONSTANT R15, desc[UR10][R20.64+0x800] ;  /* 0x0008000a140f7981 */ /* 0x000122000c1e9900 */
[----:B-1----:R-:W-:Y:S01]  /*2e80*/  FFMA R10, R12, R10, R25 ;  /* 0x0000000a0c0a7223 */ /* 0x002fe20000000019 */
[C---:B------:R-:W-:Y:S01]  /*2e90*/  FFMA R25, R14.reuse, R8, R29 ;  /* 0x000000080e197223 */ /* 0x040fe2000000001d */
[----:B------:R-:W-:Y:S01]  /*2ea0*/  FFMA R14, R14, R9, R26 ;  /* 0x000000090e0e7223 */ /* 0x000fe2000000001a */
        /* <DEDUP_REMOVED lines=19> */
[-C--:B------:R-:W-:Y:S02]  /*2fe0*/  FFMA R25, R12, R9.reuse, R14 ;  /* 0x000000090c197223 */ /* 0x080fe4000000000e */
[----:B------:R-:W4:Y:S01]  /*2ff0*/  LDG.E.CONSTANT R12, desc[UR10][R32.64] ;  /* 0x0000000a200c7981 */ /* 0x000f22000c1e9900 */
[C---:B------:R-:W-:Y:S01]  /*3000*/  FFMA R28, R13.reuse, R8, R28 ;  /* 0x000000080d1c7223 */ /* 0x040fe2000000001c */
[CC--:B------:R-:W-:Y:S01]  /*3010*/  FFMA R23, R13.reuse, R9.reuse, R22 ;  /* 0x000000090d177223 */ /* 0x0c0fe20000000016 */
[----:B------:R-:W-:Y:S01]  /*3020*/  FFMA R30, R13, R10, R25 ;  /* 0x0000000a0d1e7223 */ /* 0x000fe20000000019 */
[----:B------:R-:W4:Y:S04]  /*3030*/  LDG.E.CONSTANT R14, desc[UR10][R32.64+0x200] ;  /* 0x0002000a200e7981 */ /* 0x000f28000c1e9900 */
[----:B------:R0:W4:Y:S01]  /*3040*/  LDG.E.CONSTANT R13, desc[UR10][R32.64+0x100] ;  /* 0x0001000a200d7981 */ /* 0x000122000c1e9900 */
[C---:B------:R-:W-:Y:S01]  /*3050*/  FFMA R22, R18.reuse, R8, R21 ;  /* 0x0000000812167223 */ /* 0x040fe20000000015 */
[C---:B------:R-:W-:Y:S01]  /*3060*/  FFMA R28, R18.reuse, R9, R28 ;  /* 0x00000009121c7223 */ /* 0x040fe2000000001c */
[C---:B------:R-:W-:Y:S01]  /*3070*/  FFMA R23, R18.reuse, R10, R23 ;  /* 0x0000000a12177223 */ /* 0x040fe20000000017 */
[----:B------:R-:W-:-:S02]  /*3080*/  FFMA R18, R18, R11, R30 ;  /* 0x0000000b12127223 */ /* 0x000fc4000000001e */
[----:B------:R-:W3:Y:S01]  /*3090*/  LDS.128 R8, [R3+0xcb0] ;  /* 0x000cb00003087984 */ /* 0x000ee20000000c00 */
[C---:B0-----:R-:W-:Y:S02]  /*30a0*/  IADD3 R33, PT, PT, R2.reuse, 0xc00, RZ ;  /* 0x00000c0002217810 */ /* 0x041fe40007ffe0ff */
[----:B------:R-:W-:-:S03]  /*30b0*/  IADD3 R31, PT, PT, R2, 0xc40, RZ ;  /* 0x00000c40021f7810 */ /* 0x000fc60007ffe0ff */
[----:B------:R-:W-:-:S04]  /*30c0*/  IMAD.WIDE.U32 R32, R33, 0x4, R6 ;  /* 0x0000000421207825 */ /* 0x000fc800078e0006 */
[----:B------:R-:W-:-:S04]  /*30d0*/  IMAD.WIDE.U32 R30, R31, 0x4, R6 ;  /* 0x000000041f1e7825 */ /* 0x000fc800078e0006 */
[C---:B---3--:R-:W-:Y:S01]  /*30e0*/  FFMA R21, R17.reuse, R8, R26 ;  /* 0x0000000811157223 */ /* 0x048fe2000000001a */
[----:B------:R-:W-:-:S03]  /*30f0*/  FFMA R25, R17, R9, R20 ;  /* 0x0000000911197223 */ /* 0x000fc60000000014 */
[C---:B--2---:R-:W-:Y:S01]  /*3100*/  FFMA R8, R16.reuse, R9, R21 ;  /* 0x0000000910087223 */ /* 0x044fe20000000015 */
[CC--:B------:R-:W-:Y:S01]  /*3110*/  FFMA R9, R17.reuse, R10.reuse, R19 ;  /* 0x0000000a11097223 */ /* 0x0c0fe20000000013 */
[CC--:B------:R-:W-:Y:S01]  /*3120*/  FFMA R20, R16.reuse, R10.reuse, R25 ;  /* 0x0000000a10147223 */ /* 0x0c0fe20000000019 */
[-C--:B------:R-:W-:Y:S01]  /*3130*/  FFMA R19, R17, R11.reuse, R24 ;  /* 0x0000000b11137223 */ /* 0x080fe20000000018 */
[C---:B----4-:R-:W-:Y:S01]  /*3140*/  FFMA R21, R15.reuse, R10, R8 ;  /* 0x0000000a0f157223 */ /* 0x050fe20000000008 */
[CC--:B------:R-:W-:Y:S01]  /*3150*/  FFMA R24, R16.reuse, R11.reuse, R9 ;  /* 0x0000000b10187223 */ /* 0x0c0fe20000000009 */
[----:B------:R-:W-:Y:S02]  /*3160*/  FFMA R27, R15, R11, R20 ;  /* 0x0000000b0f1b7223 */ /* 0x000fe40000000014 */
[----:B------:R-:W0:Y:S02]  /*3170*/  LDS.128 R8, [R3+0xcc0] ;  /* 0x000cc00003087984 */ /* 0x000e240000000c00 */
[C---:B0-----:R-:W-:Y:S01]  /*3180*/  FFMA R22, R17.reuse, R8, R22 ;  /* 0x0000000811167223 */ /* 0x041fe20000000016 */
[C---:B------:R-:W-:Y:S01]  /*3190*/  FFMA R29, R17.reuse, R9, R28 ;  /* 0x00000009111d7223 */ /* 0x040fe2000000001c */
[C---:B------:R-:W-:Y:S01]  /*31a0*/  FFMA R20, R17.reuse, R10, R23 ;  /* 0x0000000a11147223 */ /* 0x040fe20000000017 */
[----:B------:R-:W-:Y:S01]  /*31b0*/  FFMA R17, R17, R11, R18 ;  /* 0x0000000b11117223 */ /* 0x000fe20000000012 */
[----:B------:R-:W-:-:S02]  /*31c0*/  FFMA R26, R16, R8, R19 ;  /* 0x00000008101a7223 */ /* 0x000fc40000000013 */
[----:B------:R-:W0:Y:S01]  /*31d0*/  LDS.64 R18, [R3+0xcd0] ;  /* 0x000cd00003127984 */ /* 0x000e220000000a00 */
[CC--:B------:R-:W-:Y:S01]  /*31e0*/  FFMA R23, R16.reuse, R9.reuse, R22 ;  /* 0x0000000910177223 */ /* 0x0c0fe20000000016 */
[C---:B------:R-:W-:Y:S01]  /*31f0*/  FFMA R25, R15.reuse, R8, R24 ;  /* 0x000000080f197223 */ /* 0x040fe20000000018 */
[C---:B------:R-:W-:Y:S01]  /*3200*/  FFMA R22, R15.reuse, R9, R26 ;  /* 0x000000090f167223 */ /* 0x040fe2000000001a */
[CC--:B------:R-:W-:Y:S01]  /*3210*/  FFMA R24, R16.reuse, R10.reuse, R29 ;  /* 0x0000000a10187223 */ /* 0x0c0fe2000000001d */
[----:B------:R-:W1:Y:S01]  /*3220*/  LDS.64 R8, [R3+0xd98] ;  /* 0x000d980003087984 */ /* 0x000e620000000a00 */
[----:B------:R-:W-:Y:S01]  /*3230*/  FFMA R23, R15, R10, R23 ;  /* 0x0000000a0f177223 */ /* 0x000fe20000000017 */
[----:B------:R-:W-:Y:S01]  /*3240*/  FFMA R10, R16, R11, R20 ;  /* 0x0000000b100a7223 */ /* 0x000fe20000000014 */
[----:B------:R-:W-:Y:S01]  /*3250*/  IADD3 R29, PT, PT, R2, 0xc80, RZ ;  /* 0x00000c80021d7810 */ /* 0x000fe20007ffe0ff */
[----:B------:R-:W2:Y:S04]  /*3260*/  LDG.E.CONSTANT R20, desc[UR10][R32.64] ;  /* 0x0000000a20147981 */ /* 0x000ea8000c1e9900 */
[----:B------:R-:W-:-:S04]  /*3270*/  IMAD.WIDE.U32 R28, R29, 0x4, R6 ;  /* 0x000000041d1c7825 */ /* 0x000fc800078e0006 */
[----:B0-----:R-:W-:Y:S02]  /*3280*/  FFMA R26, R16, R18, R17 ;  /* 0x00000012101a7223 */ /* 0x001fe40000000011 */
[----:B------:R-:W3:Y:S04]  /*3290*/  LDG.E.CONSTANT R17, desc[UR10][R30.64] ;  /* 0x0000000a1e117981 */ /* 0x000ee8000c1e9900 */
[----:B------:R0:W4:Y:S01]  /*32a0*/  LDG.E.CONSTANT R16, desc[UR10][R28.64] ;  /* 0x0000000a1c107981 */ /* 0x000122000c1e9900 */
[C---:B------:R-:W-:Y:S01]  /*32b0*/  FFMA R24, R15.reuse, R11, R24 ;  /* 0x0000000b0f187223 */ /* 0x040fe20000000018 */
[C---:B-1----:R-:W-:Y:S01]  /*32c0*/  FFMA R8, R12.reuse, R8, R21 ;  /* 0x000000080c087223 */ /* 0x042fe20000000015 */
[C---:B------:R-:W-:Y:S01]  /*32d0*/  FFMA R21, R15.reuse, R18, R10 ;  /* 0x000000120f157223 */ /* 0x040fe2000000000a */
[----:B------:R-:W-:Y:S01]  /*32e0*/  FFMA R18, R15, R19, R26 ;  /* 0x000000130f127223 */ /* 0x000fe2000000001a */
[-C--:B------:R-:W-:Y:S01]  /*32f0*/  FFMA R27, R12, R9.reuse, R27 ;  /* 0x000000090c1b7223 */ /* 0x080fe2000000001b */
[----:B------:R-:W-:-:S02]  /*3300*/  FFMA R19, R13, R9, R8 ;  /* 0x000000090d137223 */ /* 0x000fc40000000008 */
[----:B------:R-:W1:Y:S02]  /*3310*/  LDS.128 R8, [R3+0xda0] ;  /* 0x000da00003087984 */ /* 0x000e640000000c00 */
[-C--:B-1----:R-:W-:Y:S01]  /*3320*/  FFMA R26, R12, R8.reuse, R25 ;  /* 0x000000080c1a7223 */ /* 0x082fe20000000019 */
[CC--:B------:R-:W-:Y:S01]  /*3330*/  FFMA R27, R13.reuse, R8.reuse, R27 ;  /* 0x000000080d1b7223 */ /* 0x0c0fe2000000001b */
[----:B------:R-:W-:Y:S01]  /*3340*/  FFMA R19, R14, R8, R19 ;  /* 0x000000080e137223 */ /* 0x000fe20000000013 */
[CC--:B------:R-:W-:Y:S01]  /*3350*/  FFMA R8, R12.reuse, R9.reuse, R22 ;  /* 0x000000090c087223 */ /* 0x0c0fe20000000016 */
[C---:B------:R-:W-:Y:S01]  /*3360*/  FFMA R25, R13.reuse, R9, R26 ;  /* 0x000000090d197223 */ /* 0x040fe2000000001a */
[CC--:B0-----:R-:W-:Y:S02]  /*3370*/  FFMA R28, R12.reuse, R10.reuse, R23 ;  /* 0x0000000a0c1c7223 */ /* 0x0c1fe40000000017 */
[CC--:B------:R-:W-:Y:S01]  /*3380*/  FFMA R8, R13.reuse, R10.reuse, R8 ;  /* 0x0000000a0d087223 */ /* 0x0c0fe20000000008 */
[----:B------:R-:W-:Y:S01]  /*3390*/  FFMA R26, R12, R11, R24 ;  /* 0x0000000b0c1a7223 */ /* 0x000fe20000000018 */
[C---:B------:R-:W-:Y:S01]  /*33a0*/  FFMA R22, R14.reuse, R9, R27 ;  /* 0x000000090e167223 */ /* 0x040fe2000000001b */
[C---:B------:R-:W-:Y:S01]  /*33b0*/  FFMA R25, R14.reuse, R10, R25 ;  /* 0x0000000a0e197223 */ /* 0x040fe20000000019 */
[-C--:B------:R-:W-:Y:S01]  /*33c0*/  FFMA R15, R13, R11.reuse, R28 ;  /* 0x0000000b0d0f7223 */ /* 0x080fe2000000001c */
[----:B------:R-:W-:-:S02]  /*33d0*/  FFMA R24, R14, R11, R8 ;  /* 0x0000000b0e187223 */ /* 0x000fc40000000008 */
[----:B------:R-:W0:Y:S01]  /*33e0*/  LDS.128 R8, [R3+0xdb0] ;  /* 0x000db00003087984 */ /* 0x000e220000000c00 */
[C---:B------:R-:W-:Y:S02]  /*33f0*/  IADD3 R33, PT, PT, R2.reuse, 0xcc0, RZ ;  /* 0x00000cc002217810 */ /* 0x040fe40007ffe0ff */
[----:B------:R-:W-:-:S03]  /*3400*/  IADD3 R31, PT, PT, R2, 0xd00, RZ ;  /* 0x00000d00021f7810 */ /* 0x000fc60007ffe0ff */
[----:B------:R-:W-:Y:S01]  /*3410*/  IMAD.WIDE.U32 R32, R33, 0x4, R6 ;  /* 0x0000000421207825 */ /* 0x000fe200078e0006 */
[----:B------:R-:W-:-:S03]  /*3420*/  IADD3 R27, PT, PT, R2, 0xd40, RZ ;  /* 0x00000d40021b7810 */ /* 0x000fc60007ffe0ff */
[----:B------:R-:W-:-:S04]  /*3430*/  IMAD.WIDE.U32 R30, R31, 0x4, R6 ;  /* 0x000000041f1e7825 */ /* 0x000fc800078e0006 */
[C---:B0-----:R-:W-:Y:S01]  /*3440*/  FFMA R28, R12.reuse, R8, R21 ;  /* 0x000000080c1c7223 */ /* 0x041fe20000000015 */
[-C--:B------:R-:W-:Y:S02]  /*3450*/  FFMA R21, R12, R9.reuse, R18 ;  /* 0x000000090c157223 */ /* 0x080fe40000000012 */
[----:B------:R-:W4:Y:S01]  /*3460*/  LDG.E.CONSTANT R12, desc[UR10][R32.64] ;  /* 0x0000000a200c7981 */ /* 0x000f22000c1e9900 */
[CC--:B------:R-:W-:Y:S01]  /*3470*/  FFMA R23, R13.reuse, R9.reuse, R28 ;  /* 0x000000090d177223 */ /* 0x0c0fe2000000001c */
[C---:B------:R-:W-:Y:S01]  /*3480*/  FFMA R28, R13.reuse, R10, R21 ;  /* 0x0000000a0d1c7223 */ /* 0x040fe20000000015 */
[-C--:B------:R-:W-:Y:S01]  /*3490*/  FFMA R29, R13, R8.reuse, R26 ;  /* 0x000000080d1d7223 */ /* 0x080fe2000000001a */
[C---:B------:R-:W-:Y:S01]  /*34a0*/  FFMA R21, R14.reuse, R8, R15 ;  /* 0x000000080e157223 */ /* 0x040fe2000000000f */
[----:B------:R-:W-:Y:S01]  /*34b0*/  IMAD.WIDE.U32 R26, R27, 0x4, R6 ;  /* 0x000000041b1a7825 */ /* 0x000fe200078e0006 */
[----:B------:R-:W4:Y:S04]  /*34c0*/  LDG.E.CONSTANT R15, desc[UR10][R30.64] ;  /* 0x0000000a1e0f7981 */ /* 0x000f28000c1e9900 */
[----:B------:R0:W4:Y:S01]  /*34d0*/  LDG.E.CONSTANT R13, desc[UR10][R26.64] ;  /* 0x0000000a1a0d7981 */ /* 0x000122000c1e9900 */
[C---:B------:R-:W-:Y:S01]  /*34e0*/  FFMA R18, R14.reuse, R9, R29 ;  /* 0x000000090e127223 */ /* 0x040fe2000000001d */
[C---:B------:R-:W-:Y:S01]  /*34f0*/  FFMA R23, R14.reuse, R10, R23 ;  /* 0x0000000a0e177223 */ /* 0x040fe20000000017 */
[----:B------:R-:W-:-:S02]  /*3500*/  FFMA R14, R14, R11, R28 ;  /* 0x0000000b0e0e7223 */ /* 0x000fc4000000001c */
[----:B------:R-:W2:Y:S02]  /*3510*/  LDS.128 R8, [R3+0xe80] ;  /* 0x000e800003087984 */ /* 0x000ea40000000c00 */
[C---:B--2---:R-:W-:Y:S01]  /*3520*/  FFMA R8, R20.reuse, R8, R19 ;  /* 0x0000000814087223 */ /* 0x044fe20000000013 */
[C---:B------:R-:W-:Y:S01]  /*3530*/  FFMA R22, R20.reuse, R9, R22 ;  /* 0x0000000914167223 */ /* 0x040fe20000000016 */
[C---:B0-----:R-:W-:Y:S02]  /*3540*/  FFMA R26, R20.reuse, R11, R24 ;  /* 0x0000000b141a7223 */ /* 0x041fe40000000018 */
[C---:B---3--:R-:W-:Y:S01]  /*3550*/  FFMA R9, R17.reuse, R9, R8 ;  /* 0x0000000911097223 */ /* 0x048fe20000000008 */
[-C--:B------:R-:W-:Y:S01]  /*3560*/  FFMA R8, R20, R10.reuse, R25 ;  /* 0x0000000a14087223 */ /* 0x080fe20000000019 */
[CC--:B------:R-:W-:Y:S02]  /*3570*/  FFMA R22, R17.reuse, R10.reuse, R22 ;  /* 0x0000000a11167223 */ /* 0x0c0fe40000000016 */
[C---:B----4-:R-:W-:Y:S01]  /*3580*/  FFMA R31, R16.reuse, R10, R9 ;  /* 0x0000000a101f7223 */ /* 0x050fe20000000009 */
[-C--:B------:R-:W-:Y:S01]  /*3590*/  FFMA R29, R17, R11.reuse, R8 ;  /* 0x0000000b111d7223 */ /* 0x080fe20000000008 */
[----:B------:R-:W-:-:S02]  /*35a0*/  FFMA R22, R16, R11, R22 ;  /* 0x0000000b10167223 */ /* 0x000fc40000000016 */
[----:B------:R-:W0:Y:S02]  /*35b0*/  LDS.128 R8, [R3+0xe90] ;  /* 0x000e900003087984 */ /* 0x000e240000000c00 */
[CC--:B0-----:R-:W-:Y:S01]  /*35c0*/  FFMA R24, R20.reuse, R8.reuse, R21 ;  /* 0x0000000814187223 */ /* 0x0c1fe20000000015 */
        /* <DEDUP_REMOVED lines=14> */
[----:B------:R-:W0:Y:S01]  /*36b0*/  LDS.64 R18, [R3+0xf68] ;  /* 0x000f680003127984 */ /* 0x000e220000000a00 */
[C---:B------:R-:W-:Y:S01]  /*36c0*/  FFMA R23, R16.reuse, R8, R23 ;  /* 0x0000000810177223 */ /* 0x040fe20000000017 */
[----:B------:R-:W-:Y:S02]  /*36d0*/  FFMA R24, R16, R9, R24 ;  /* 0x0000000910187223 */ /* 0x000fe40000000018 */
[----:B------:R-:W1:Y:S01]  /*36e0*/  LDS.128 R8, [R3+0xf70] ;  /* 0x000f700003087984 */ /* 0x000e620000000c00 */
[----:B------:R-:W-:-:S05]  /*36f0*/  IMAD.WIDE.U32 R20, R21, 0x4, R6 ;  /* 0x0000000415147825 */ /* 0x000fca00078e0006 */
[----:B------:R-:W2:Y:S04]  /*3700*/  LDG.E.CONSTANT R14, desc[UR10][R20.64] ;  /* 0x0000000a140e7981 */ /* 0x000ea8000c1e9900 */
[----:B------:R-:W3:Y:S01]  /*3710*/  LDG.E.CONSTANT R17, desc[UR10][R20.64+0x100] ;  /* 0x0001000a14117981 */ /* 0x000ee2000c1e9900 */
[----:B0-----:R-:W-:-:S04]  /*3720*/  FFMA R18, R12, R18, R31 ;  /* 0x000000120c127223 */ /* 0x001fc8000000001f */
[-C--:B------:R-:W-:Y:S01]  /*3730*/  FFMA R16, R15, R19.reuse, R18 ;  /* 0x000000130f107223 */ /* 0x080fe20000000012 */
[----:B------:R-:W-:-:S03]  /*3740*/  FFMA R22, R12, R19, R22 ;  /* 0x000000130c167223 */ /* 0x000fc60000000016 */
[-C--:B-1----:R-:W-:Y:S02]  /*3750*/  FFMA R19, R13, R8.reuse, R16 ;  /* 0x000000080d137223 */ /* 0x082fe40000000010 */
[----:B------:R-:W4:Y:S01]  /*3760*/  LDG.E.CONSTANT R16, desc[UR10][R20.64+0x200] ;  /* 0x0002000a14107981 */ /* 0x000f22000c1e9900 */
[CC--:B------:R-:W-:Y:S01]  /*3770*/  FFMA R18, R12.reuse, R8.reuse, R29 ;  /* 0x000000080c127223 */ /* 0x0c0fe2000000001d */
[C---:B------:R-:W-:Y:S01]  /*3780*/  FFMA R22, R15.reuse, R8, R22 ;  /* 0x000000080f167223 */ /* 0x040fe20000000016 */
[CC--:B------:R-:W-:Y:S02]  /*3790*/  FFMA R27, R12.reuse, R9.reuse, R27 ;  /* 0x000000090c1b7223 */ /* 0x0c0fe4000000001b */
[-C--:B------:R-:W-:Y:S01]  /*37a0*/  FFMA R8, R15, R9.reuse, R18 ;  /* 0x000000090f087223 */ /* 0x080fe20000000012 */
[----:B------:R-:W-:Y:S01]  /*37b0*/  FFMA R18, R13, R9, R22 ;  /* 0x000000090d127223 */ /* 0x000fe20000000016 */
[CC--:B------:R-:W-:Y:S01]  /*37c0*/  FFMA R22, R12.reuse, R10.reuse, R25 ;  /* 0x0000000a0c167223 */ /* 0x0c0fe20000000019 */
[-C--:B------:R-:W-:Y:S01]  /*37d0*/  FFMA R30, R15, R10.reuse, R27 ;  /* 0x0000000a0f1e7223 */ /* 0x080fe2000000001b */
[-C--:B------:R-:W-:Y:S01]  /*37e0*/  FFMA R28, R12, R11.reuse, R26 ;  /* 0x0000000b0c1c7223 */ /* 0x080fe2000000001a */
[----:B------:R-:W-:Y:S01]  /*37f0*/  FFMA R25, R13, R10, R8 ;  /* 0x0000000a0d197223 */ /* 0x000fe20000000008 */
[-C--:B------:R-:W-:Y:S01]  /*3800*/  FFMA R26, R15, R11.reuse, R22 ;  /* 0x0000000b0f1a7223 */ /* 0x080fe20000000016 */
[----:B------:R-:W-:-:S02]  /*3810*/  FFMA R22, R13, R11, R30 ;  /* 0x0000000b0d167223 */ /* 0x000fc4000000001e */
[----:B------:R-:W0:Y:S02]  /*3820*/  LDS.128 R8, [R3+0xf80] ;  /* 0x000f800003087984 */ /* 0x000e240000000c00 */
[CC--:B0-----:R-:W-:Y:S01]  /*3830*/  FFMA R30, R12.reuse, R8.reuse, R23 ;  /* 0x000000080c1e7223 */ /* 0x0c1fe20000000017 */
[-C--:B------:R-:W-:Y:S02]  /*3840*/  FFMA R23, R12, R9.reuse, R24 ;  /* 0x000000090c177223 */ /* 0x080fe40000000018 */
[----:B------:R-:W4:Y:S01]  /*3850*/  LDG.E.CONSTANT R12, desc[UR10][R20.64+0x300] ;  /* 0x0003000a140c7981 */ /* 0x000f22000c1e9900 */
[C---:B------:R-:W-:Y:S01]  /*3860*/  FFMA R24, R15.reuse, R8, R28 ;  /* 0x000000080f187223 */ /* 0x040fe2000000001c */
[CC--:B------:R-:W-:Y:S01]  /*3870*/  FFMA R27, R15.reuse, R9.reuse, R30 ;  /* 0x000000090f1b7223 */ /* 0x0c0fe2000000001e */
[----:B------:R-:W-:Y:S02]  /*3880*/  FFMA R28, R15, R10, R23 ;  /* 0x0000000a0f1c7223 */ /* 0x000fe40000000017 */
[----:B------:R-:W4:Y:S01]  /*3890*/  LDG.E.CONSTANT R15, desc[UR10][R20.64+0x400] ;  /* 0x0004000a140f7981 */ /* 0x000f22000c1e9900 */
[C---:B------:R-:W-:Y:S01]  /*38a0*/  FFMA R23, R13.reuse, R8, R26 ;  /* 0x000000080d177223 */ /* 0x040fe2000000001a */
[C---:B------:R-:W-:Y:S01]  /*38b0*/  FFMA R24, R13.reuse, R9, R24 ;  /* 0x000000090d187223 */ /* 0x040fe20000000018 */
[C---:B------:R-:W-:Y:S01]  /*38c0*/  FFMA R27, R13.reuse, R10, R27 ;  /* 0x0000000a0d1b7223 */ /* 0x040fe2000000001b */
[----:B------:R-:W-:-:S02]  /*38d0*/  FFMA R26, R13, R11, R28 ;  /* 0x0000000b0d1a7223 */ /* 0x000fc4000000001c */
[----:B------:R-:W4:Y:S04]  /*38e0*/  LDG.E.CONSTANT R13, desc[UR10][R20.64+0x500] ;  /* 0x0005000a140d7981 */ /* 0x000f28000c1e9900 */
[----:B------:R-:W2:Y:S02]  /*38f0*/  LDS.128 R8, [R3+0x1050] ;  /* 0x0010500003087984 */ /* 0x000ea40000000c00 */
[C---:B--2---:R-:W-:Y:S01]  /*3900*/  FFMA R8, R14.reuse, R8, R19 ;  /* 0x000000080e087223 */ /* 0x044fe20000000013 */
[----:B------:R-:W-:-:S03]  /*3910*/  FFMA R18, R14, R9, R18 ;  /* 0x000000090e127223 */ /* 0x000fc60000000012 */
[C---:B---3--:R-:W-:Y:S01]  /*3920*/  FFMA R9, R17.reuse, R9, R8 ;  /* 0x0000000911097223 */ /* 0x048fe20000000008 */
[CC--:B------:R-:W-:Y:S01]  /*3930*/  FFMA R8, R14.reuse, R10.reuse, R25 ;  /* 0x0000000a0e087223 */ /* 0x0c0fe20000000019 */
[CC--:B------:R-:W-:Y:S01]  /*3940*/  FFMA R18, R17.reuse, R10.reuse, R18 ;  /* 0x0000000a11127223 */ /* 0x0c0fe20000000012 */
[-C--:B------:R-:W-:Y:S02]  /*3950*/  FFMA R22, R14, R11.reuse, R22 ;  /* 0x0000000b0e167223 */ /* 0x080fe40000000016 */
[CC--:B------:R-:W-:Y:S01]  /*3960*/  FFMA R31, R17.reuse, R11.reuse, R8 ;  /* 0x0000000b111f7223 */ /* 0x0c0fe20000000008 */
[C---:B----4-:R-:W-:Y:S01]  /*3970*/  FFMA R25, R16.reuse, R10, R9 ;  /* 0x0000000a10197223 */ /* 0x050fe20000000009 */
[----:B------:R-:W-:Y:S02]  /*3980*/  FFMA R19, R16, R11, R18 ;  /* 0x0000000b10137223 */ /* 0x000fe40000000012 */
[----:B------:R-:W0:Y:S02]  /*3990*/  LDS.128 R8, [R3+0x1060] ;  /* 0x0010600003087984 */ /* 0x000e240000000c00 */
[CC--:B0-----:R-:W-:Y:S01]  /*39a0*/  FFMA R28, R14.reuse, R8.reuse, R23 ;  /* 0x000000080e1c7223 */ /* 0x0c1fe20000000017 */
[C---:B------:R-:W-:Y:S01]  /*39b0*/  FFMA R22, R17.reuse, R8, R22 ;  /* 0x0000000811167223 */ /* 0x040fe20000000016 */
[C---:B------:R-:W-:Y:S01]  /*39c0*/  FFMA R18, R14.reuse, R10, R27 ;  /* 0x0000000a0e127223 */ /* 0x040fe2000000001b */
[-C--:B------:R-:W-:Y:S01]  /*39d0*/  FFMA R33, R14, R9.reuse, R24 ;  /* 0x000000090e217223 */ /* 0x080fe20000000018 */
[C---:B------:R-:W-:Y:S01]  /*39e0*/  FFMA R23, R16.reuse, R8, R31 ;  /* 0x0000000810177223 */ /* 0x040fe2000000001f */
[-C--:B------:R-:W-:Y:S01]  /*39f0*/  FFMA R27, R17, R9.reuse, R28 ;  /* 0x00000009111b7223 */ /* 0x080fe2000000001c */
[----:B------:R-:W-:-:S02]  /*3a00*/  FFMA R22, R16, R9, R22 ;  /* 0x0000000910167223 */ /* 0x000fc40000000016 */
[----:B------:R-:W0:Y:S01]  /*3a10*/  LDS.64 R8, [R3+0x1070] ;  /* 0x0010700003087984 */ /* 0x000e220000000a00 */
[CC--:B------:R-:W-:Y:S01]  /*3a20*/  FFMA R24, R17.reuse, R10.reuse, R33 ;  /* 0x0000000a11187223 */ /* 0x0c0fe20000000021 */
[-C--:B------:R-:W-:Y:S01]  /*3a30*/  FFMA R29, R14, R11.reuse, R26 ;  /* 0x0000000b0e1d7223 */ /* 0x080fe2000000001a */
[C---:B------:R-:W-:Y:S01]  /*3a40*/  FFMA R27, R16.reuse, R10, R27 ;  /* 0x0000000a101b7223 */ /* 0x040fe2000000001b */
[CC--:B------:R-:W-:Y:S01]  /*3a50*/  FFMA R31, R17.reuse, R11.reuse, R18 ;  /* 0x0000000b111f7223 */ /* 0x0c0fe20000000012 */
[----:B------:R-:W-:Y:S01]  /*3a60*/  FFMA R24, R16, R11, R24 ;  /* 0x0000000b10187223 */ /* 0x000fe20000000018 */
[----:B------:R-:W2:Y:S04]  /*3a70*/  LDG.E.CONSTANT R14, desc[UR10][R20.64+0x600] ;  /* 0x0006000a140e7981 */ /* 0x000ea8000c1e9900 */
[----:B------:R-:W1:Y:S04]  /*3a80*/  LDS.64 R10, [R3+0x1138] ;  /* 0x00113800030a7984 */ /* 0x000e680000000a00 */
[----:B------:R-:W3:Y:S01]  /*3a90*/  LDG.E.CONSTANT R18, desc[UR10][R20.64+0x700] ;  /* 0x0007000a14127981 */ /* 0x000ee2000c1e9900 */
[----:B0-----:R-:W-:-:S03]  /*3aa0*/  FFMA R26, R17, R8, R29 ;  /* 0x00000008111a7223 */ /* 0x001fc6000000001d */
        /* <DEDUP_REMOVED lines=8> */
[CC--:B------:R-:W-:Y:S01]  /*3b30*/  FFMA R22, R12.reuse, R9.reuse, R22 ;  /* 0x000000090c167223 */ /* 0x0c0fe20000000016 */
[-C--:B------:R-:W-:Y:S01]  /*3b40*/  FFMA R30, R15, R8.reuse, R19 ;  /* 0x000000080f1e7223 */ /* 0x080fe20000000013 */
[----:B------:R-:W-:Y:S01]  /*3b50*/  FFMA R19, R13, R8, R26 ;  /* 0x000000080d137223 */ /* 0x000fe2000000001a */
[C---:B------:R-:W-:Y:S01]  /*3b60*/  FFMA R28, R15.reuse, R9, R28 ;  /* 0x000000090f1c7223 */ /* 0x040fe2000000001c */
[-C--:B------:R-:W-:Y:S01]  /*3b70*/  FFMA R8, R12, R10.reuse, R27 ;  /* 0x0000000a0c087223 */ /* 0x080fe2000000001b */
[----:B------:R-:W-:-:S02]  /*3b80*/  FFMA R22, R15, R10, R22 ;  /* 0x0000000a0f167223 */ /* 0x000fc40000000016 */
[C---:B0-----:R-:W-:Y:S01]  /*3b90*/  FFMA R21, R13.reuse, R10, R28 ;  /* 0x0000000a0d157223 */ /* 0x041fe2000000001c */
[----:B------:R-:W-:Y:S01]  /*3ba0*/  FFMA R28, R12, R11, R24 ;  /* 0x0000000b0c1c7223 */ /* 0x000fe20000000018 */
[----:B------:R-:W-:Y:S01]  /*3bb0*/  FFMA R20, R13, R9, R30 ;  /* 0x000000090d147223 */ /* 0x000fe2000000001e */
        /* <DEDUP_REMOVED lines=8> */
[-C--:B------:R-:W-:Y:S02]  /*3c40*/  FFMA R23, R12, R9.reuse, R16 ;  /* 0x000000090c177223 */ /* 0x080fe40000000010 */
[----:B------:R-:W4:Y:S01]  /*3c50*/  LDG.E.CONSTANT R12, desc[UR10][R34.64] ;  /* 0x0000000a220c7981 */ /* 0x000f22000c1e9900 */
[C---:B------:R-:W-:Y:S01]  /*3c60*/  FFMA R25, R15.reuse, R9, R26 ;  /* 0x000000090f197223 */ /* 0x040fe2000000001a */
[C---:B------:R-:W-:Y:S01]  /*3c70*/  FFMA R28, R15.reuse, R8, R28 ;  /* 0x000000080f1c7223 */ /* 0x040fe2000000001c */
[----:B------:R-:W-:Y:S02]  /*3c80*/  FFMA R26, R15, R10, R23 ;  /* 0x0000000a0f1a7223 */ /* 0x000fe40000000017 */
[----:B------:R0:W4:Y:S01]  /*3c90*/  LDG.E.CONSTANT R15, desc[UR10][R32.64] ;  /* 0x0000000a200f7981 */ /* 0x000122000c1e9900 */
[----:B------:R-:W-:-:S05]  /*3ca0*/  IADD3 R31, PT, PT, R2, 0x1040, RZ ;  /* 0x00001040021f7810 */ /* 0x000fca0007ffe0ff */
[----:B------:R-:W-:-:S05]  /*3cb0*/  IMAD.WIDE.U32 R30, R31, 0x4, R6 ;  /* 0x000000041f1e7825 */ /* 0x000fca00078e0006 */
[----:B------:R1:W4:Y:S01]  /*3cc0*/  LDG.E.CONSTANT R16, desc[UR10][R30.64] ;  /* 0x0000000a1e107981 */ /* 0x000322000c1e9900 */
[C---:B------:R-:W-:Y:S01]  /*3cd0*/  FFMA R23, R13.reuse, R8, R24 ;  /* 0x000000080d177223 */ /* 0x040fe20000000018 */
[C---:B------:R-:W-:Y:S01]  /*3ce0*/  FFMA R24, R13.reuse, R9, R28 ;  /* 0x000000090d187223 */ /* 0x040fe2000000001c */
[C---:B------:R-:W-:Y:S01]  /*3cf0*/  FFMA R25, R13.reuse, R10, R25 ;  /* 0x0000000a0d197223 */ /* 0x040fe20000000019 */
[----:B------:R-:W-:Y:S02]  /*3d00*/  FFMA R26, R13, R11, R26 ;  /* 0x0000000b0d1a7223 */ /* 0x000fe4000000001a */
[----:B------:R-:W2:Y:S01]  /*3d10*/  LDS.128 R8, [R3+0x1220] ;  /* 0x0012200003087984 */ /* 0x000ea20000000c00 */
[C---:B0-----:R-:W-:Y:S02]  /*3d20*/  IADD3 R33, PT, PT, R2.reuse, 0x1080, RZ ;  /* 0x0000108002217810 */ /* 0x041fe40007ffe0ff */
[----:B-1----:R-:W-:-:S03]  /*3d30*/  IADD3 R31, PT, PT, R2, 0x10c0, RZ ;  /* 0x000010c0021f7810 */ /* 0x002fc60007ffe0ff */
[----:B------:R-:W-:-:S04]  /*3d40*/  IMAD.WIDE.U32 R32, R33, 0x4, R6 ;  /* 0x0000000421207825 */ /* 0x000fc800078e0006 */
[----:B------:R-:W-:-:S04]  /*3d50*/  IMAD.WIDE.U32 R30, R31, 0x4, R6 ;  /* 0x000000041f1e7825 */ /* 0x000fc800078e0006 */
[C---:B--2---:R-:W-:Y:S01]  /*3d60*/  FFMA R19, R14.reuse, R8, R19 ;  /* 0x000000080e137223 */ /* 0x044fe20000000013 */
[C---:B------:R-:W-:Y:S01]  /*3d70*/  FFMA R13, R14.reuse, R9, R20 ;  /* 0x000000090e0d7223 */ /* 0x040fe20000000014 */
[CC--:B------:R-:W-:Y:S01]  /*3d80*/  FFMA R20, R14.reuse, R10.reuse, R21 ;  /* 0x0000000a0e147223 */ /* 0x0c0fe20000000015 */
[----:B------:R-:W-:Y:S01]  /*3d90*/  FFMA R21, R14, R11, R22 ;  /* 0x0000000b0e157223 */ /* 0x000fe20000000016 */
[C---:B---3--:R-:W-:Y:S01]  /*3da0*/  FFMA R8, R18.reuse, R9, R19 ;  /* 0x0000000912087223 */ /* 0x048fe20000000013 */
[CC--:B------:R-:W-:Y:S01]  /*3db0*/  FFMA R28, R18.reuse, R10.reuse, R13 ;  /* 0x0000000a121c7223 */ /* 0x0c0fe2000000000d */
[-C--:B------:R-:W-:Y:S02]  /*3dc0*/  FFMA R20, R18, R11.reuse, R20 ;  /* 0x0000000b12147223 */ /* 0x080fe40000000014 */
[C---:B----4-:R-:W-:Y:S01]  /*3dd0*/  FFMA R19, R17.reuse, R10, R8 ;  /* 0x0000000a11137223 */ /* 0x050fe20000000008 */
[C---:B------:R-:W-:Y:S02]  /*3de0*/  FFMA R27, R17.reuse, R11, R28 ;  /* 0x0000000b111b7223 */ /* 0x040fe4000000001c */
[----:B------:R-:W0:Y:S02]  /*3df0*/  LDS.128 R8, [R3+0x1230] ;  /* 0x0012300003087984 */ /* 0x000e240000000c00 */
[C---:B0-----:R-:W-:Y:S01]  /*3e00*/  FFMA R13, R14.reuse, R10, R25 ;  /* 0x0000000a0e0d7223 */ /* 0x041fe20000000019 */
[----:B------:R-:W-:Y:S01]  /*3e10*/  FFMA R29, R14, R11, R26 ;  /* 0x0000000b0e1d7223 */ /* 0x000fe2000000001a */
[-C--:B------:R-:W-:Y:S01]  /*3e20*/  FFMA R26, R18, R8.reuse, R21 ;  /* 0x00000008121a7223 */ /* 0x080fe20000000015 */
[----:B------:R-:W-:-:S02]  /*3e30*/  FFMA R25, R17, R8, R20 ;  /* 0x0000000811197223 */ /* 0x000fc40000000014 */
[----:B------:R-:W0:Y:S01]  /*3e40*/  LDS.64 R20, [R3+0x1240] ;  /* 0x0012400003147984 */ /* 0x000e220000000a00 */
[C---:B------:R-:W-:Y:S01]  /*3e50*/  FFMA R22, R14.reuse, R8, R23 ;  /* 0x000000080e167223 */ /* 0x040fe20000000017 */
[----:B------:R-:W-:-:S03]  /*3e60*/  FFMA R23, R14, R9, R24 ;  /* 0x000000090e177223 */ /* 0x000fc60000000018 */
[CC--:B------:R-:W-:Y:S01]  /*3e70*/  FFMA R22, R18.reuse, R9.reuse, R22 ;  /* 0x0000000912167223 */ /* 0x0c0fe20000000016 */
[C---:B------:R-:W-:Y:S01]  /*3e80*/  FFMA R26, R17.reuse, R9, R26 ;  /* 0x00000009111a7223 */ /* 0x040fe2000000001a */
[CC--:B------:R-:W-:Y:S01]  /*3e90*/  FFMA R14, R18.reuse, R10.reuse, R23 ;  /* 0x0000000a120e7223 */ /* 0x0c0fe20000000017 */
[----:B------:R-:W1:Y:S01]  /*3ea0*/  LDS.64 R8, [R3+0x1308] ;  /* 0x0013080003087984 */ /* 0x000e620000000a00 */
[C---:B------:R-:W-:Y:S01]  /*3eb0*/  FFMA R23, R17.reuse, R10, R22 ;  /* 0x0000000a11177223 */ /* 0x040fe20000000016 */
[-C--:B------:R-:W-:Y:S02]  /*3ec0*/  FFMA R10, R18, R11.reuse, R13 ;  /* 0x0000000b120a7223 */ /* 0x080fe4000000000d */
[----:B------:R2:W3:Y:S01]  /*3ed0*/  LDG.E.CONSTANT R13, desc[UR10][R32.64] ;  /* 0x0000000a200d7981 */ /* 0x0004e2000c1e9900 */
[----:B------:R-:W-:-:S03]  /*3ee0*/  FFMA R22, R17, R11, R14 ;  /* 0x0000000b11167223 */ /* 0x000fc6000000000e */
[----:B------:R-:W4:Y:S01]  /*3ef0*/  LDG.E.CONSTANT R14, desc[UR10][R30.64] ;  /* 0x0000000a1e0e7981 */ /* 0x000f22000c1e9900 */
[----:B0-----:R-:W-:Y:S01]  /*3f00*/  FFMA R24, R18, R20, R29 ;  /* 0x0000001412187223 */ /* 0x001fe2000000001d */
[----:B------:R-:W-:-:S05]  /*3f10*/  IADD3 R29, PT, PT, R2, 0x1100, RZ ;  /* 0x00001100021d7810 */ /* 0x000fca0007ffe0ff */
[----:B------:R-:W-:-:S05]  /*3f20*/  IMAD.WIDE.U32 R28, R29, 0x4, R6 ;  /* 0x000000041d1c7825 */ /* 0x000fca00078e0006 */
[----:B------:R0:W4:Y:S01]  /*3f30*/  LDG.E.CONSTANT R18, desc[UR10][R28.64] ;  /* 0x0000000a1c127981 */ /* 0x000122000c1e9900 */
[C---:B------:R-:W-:Y:S01]  /*3f40*/  FFMA R24, R17.reuse, R21, R24 ;  /* 0x0000001511187223 */ /* 0x040fe20000000018 */
[C---:B-1----:R-:W-:Y:S01]  /*3f50*/  FFMA R8, R12.reuse, R8, R19 ;  /* 0x000000080c087223 */ /* 0x042fe20000000013 */
[----:B------:R-:W-:Y:S01]  /*3f60*/  FFMA R19, R17, R20, R10 ;  /* 0x0000001411137223 */ /* 0x000fe2000000000a */
[CC--:B------:R-:W-:Y:S02]  /*3f70*/  FFMA R27, R12.reuse, R9.reuse, R27 ;  /* 0x000000090c1b7223 */ /* 0x0c0fe4000000001b */
[C---:B------:R-:W-:Y:S02]  /*3f80*/  FFMA R17, R15.reuse, R9, R8 ;  /* 0x000000090f117223 */ /* 0x040fe40000000008 */
[----:B------:R-:W2:Y:S02]  /*3f90*/  LDS.128 R8, [R3+0x1310] ;  /* 0x0013100003087984 */ /* 0x000ea40000000c00 */
[-C--:B--2---:R-:W-:Y:S01]  /*3fa0*/  FFMA R32, R12, R8.reuse, R25 ;  /* 0x000000080c207223 */ /* 0x084fe20000000019 */
[CC--:B------:R-:W-:Y:S01]  /*3fb0*/  FFMA R27, R15.reuse, R8.reuse, R27 ;  /* 0x000000080f1b7223 */ /* 0x0c0fe2000000001b */
[----:B------:R-:W-:Y:S01]  /*3fc0*/  FFMA R20, R16, R8, R17 ;  /* 0x0000000810147223 */ /* 0x000fe20000000011 */
[CC--:B------:R-:W-:Y:S01]  /*3fd0*/  FFMA R8, R12.reuse, R9.reuse, R26 ;  /* 0x000000090c087223 */ /* 0x0c0fe2000000001a */
[----:B0-----:R-:W-:Y:S01]  /*3fe0*/  FFMA R28, R12, R10, R23 ;  /* 0x0000000a0c1c7223 */ /* 0x001fe20000000017 */
[----:B------:R-:W-:-:S02]  /*3ff0*/  FFMA R21, R15, R9, R32 ;  /* 0x000000090f157223 */ /* 0x000fc40000000020 */
[CC--:B------:R-:W-:Y:S01]  /*4000*/  FFMA R8, R15.reuse, R10.reuse, R8 ;  /* 0x0000000a0f087223 */ /* 0x0c0fe20000000008 */
[----:B------:R-:W-:Y:S01]  /*4010*/  FFMA R17, R15, R11, R28 ;  /* 0x0000000b0f117223 */ /* 0x000fe2000000001c */
[C---:B------:R-:W-:Y:S01]  /*4020*/  FFMA R26, R16.reuse, R9, R27 ;  /* 0x00000009101a7223 */ /* 0x040fe2000000001b */
        /* <DEDUP_REMOVED lines=10> */
[C---:B------:R-:W-:Y:S01]  /*40d0*/  FFMA R24, R15.reuse, R8, R22 ;  /* 0x000000080f187223 */ /* 0x040fe20000000016 */
[----:B------:R-:W2:Y:S01]  /*40e0*/  LDG.E.CONSTANT R12, desc[UR10][R34.64] ;  /* 0x0000000a220c7981 */ /* 0x000ea2000c1e9900 */
[C---:B------:R-:W-:Y:S01]  /*40f0*/  FFMA R19, R15.reuse, R9, R30 ;  /* 0x000000090f137223 */ /* 0x040fe2000000001e */
[----:B------:R-:W-:Y:S02]  /*4100*/  FFMA R30, R15, R10, R23 ;  /* 0x0000000a0f1e7223 */ /* 0x000fe40000000017 */
[----:B------:R-:W2:Y:S01]  /*4110*/  LDG.E.CONSTANT R15, desc[UR10][R36.64] ;  /* 0x0000000a240f7981 */ /* 0x000ea2000c1e9900 */
[----:B------:R-:W-:Y:S01]  /*4120*/  IADD3 R33, PT, PT, R2, 0x11c0, RZ ;  /* 0x000011c002217810 */ /* 0x000fe20007ffe0ff */
[----:B------:R-:W-:-:S04]  /*4130*/  FFMA R22, R16, R8, R17 ;  /* 0x0000000810167223 */ /* 0x000fc80000000011 */
[----:B------:R-:W-:-:S05]  /*4140*/  IMAD.WIDE.U32 R32, R33, 0x4, R6 ;  /* 0x0000000421207825 */ /* 0x000fca00078e0006 */
[----:B------:R-:W2:Y:S01]  /*4150*/  LDG.E.CONSTANT R17, desc[UR10][R32.64] ;  /* 0x0000000a20117981 */ /* 0x000ea2000c1e9900 */
[C---:B------:R-:W-:Y:S01]  /*4160*/  FFMA R24, R16.reuse, R9, R24 ;  /* 0x0000000910187223 */ /* 0x040fe20000000018 */
[C---:B------:R-:W-:Y:S01]  /*4170*/  FFMA R19, R16.reuse, R10, R19 ;  /* 0x0000000a10137223 */ /* 0x040fe20000000013 */
[----:B------:R-:W-:Y:S02]  /*4180*/  FFMA R16, R16, R11, R30 ;  /* 0x0000000b10107223 */ /* 0x000fe4000000001e */
[----:B------:R-:W3:Y:S02]  /*4190*/  LDS.128 R8, [R3+0x13f0] ;  /* 0x0013f00003087984 */ /* 0x000ee40000000c00 */
[C---:B---3--:R-:W-:Y:S01]  /*41a0*/  FFMA R23, R13.reuse, R8, R20 ;  /* 0x000000080d177223 */ /* 0x048fe20000000014 */
[CC--:B------:R-:W-:Y:S01]  /*41b0*/  FFMA R25, R13.reuse, R9.reuse, R26 ;  /* 0x000000090d197223 */ /* 0x0c0fe2000000001a */
[CC--:B------:R-:W-:Y:S02]  /*41c0*/  FFMA R21, R13.reuse, R10.reuse, R21 ;  /* 0x0000000a0d157223 */ /* 0x0c0fe40000000015 */
[C---:B----4-:R-:W-:Y:S01]  /*41d0*/  FFMA R23, R14.reuse, R9, R23 ;  /* 0x000000090e177223 */ /* 0x050fe20000000017 */
[----:B------:R-:W-:Y:S01]  /*41e0*/  FFMA R25, R14, R10, R25 ;  /* 0x0000000a0e197223 */ /* 0x000fe20000000019 */
[----:B------:R-:W-:-:S02]  /*41f0*/  FFMA R29, R13, R11, R28 ;  /* 0x0000000b0d1d7223 */ /* 0x000fc4000000001c */
[----:B------:R-:W-:Y:S01]  /*4200*/  FFMA R26, R18, R10, R23 ;  /* 0x0000000a121a7223 */ /* 0x000fe20000000017 */
[-C--:B------:R-:W-:Y:S01]  /*4210*/  FFMA R23, R14, R11.reuse, R21 ;  /* 0x0000000b0e177223 */ /* 0x080fe20000000015 */
[----:B------:R-:W-:Y:S02]  /*4220*/  FFMA R30, R18, R11, R25 ;  /* 0x0000000b121e7223 */ /* 0x000fe40000000019 */
[----:B------:R-:W0:Y:S02]  /*4230*/  LDS.128 R8, [R3+0x1400] ;  /* 0x0014000003087984 */ /* 0x000e240000000c00 */
[CC--:B0-----:R-:W-:Y:S01]  /*4240*/  FFMA R27, R13.reuse, R9.reuse, R24 ;  /* 0x000000090d1b7223 */ /* 0x0c1fe20000000018 */
[CC--:B------:R-:W-:Y:S01]  /*4250*/  FFMA R28, R13.reuse, R8.reuse, R22 ;  /* 0x000000080d1c7223 */ /* 0x0c0fe20000000016 */
[----:B------:R-:W-:Y:S01]  /*4260*/  FFMA R24, R14, R8, R29 ;  /* 0x000000080e187223 */ /* 0x000fe2000000001d */
[----:B------:R-:W-:Y:S01]  /*4270*/  FFMA R22, R13, R10, R19 ;  /* 0x0000000a0d167223 */ /* 0x000fe20000000013 */
[----:B------:R-:W-:Y:S01]  /*4280*/  FFMA R23, R18, R8, R23 ;  /* 0x0000000812177223 */ /* 0x000fe20000000017 */
[-C--:B------:R-:W-:Y:S01]  /*4290*/  FFMA R19, R14, R9.reuse, R28 ;  /* 0x000000090e137223 */ /* 0x080fe2000000001c */
[----:B------:R-:W-:-:S02]  /*42a0*/  FFMA R24, R18, R9, R24 ;  /* 0x0000000912187223 */ /* 0x000fc40000000018 */
[----:B------:R-:W0:Y:S01]  /*42b0*/  LDS.64 R8, [R3+0x1410] ;  /* 0x0014100003087984 */ /* 0x000e220000000a00 */
[-C--:B------:R-:W-:Y:S01]  /*42c0*/  FFMA R25, R13, R11.reuse, R16 ;  /* 0x0000000b0d197223 */ /* 0x080fe20000000010 */
[-C--:B------:R-:W-:Y:S01]  /*42d0*/  FFMA R28, R14, R10.reuse, R27 ;  /* 0x0000000a0e1c7223 */ /* 0x080fe2000000001b */
[----:B------:R-:W-:Y:S01]  /*42e0*/  FFMA R19, R18, R10, R19 ;  /* 0x0000000a12137223 */ /* 0x000fe20000000013 */
[-C--:B------:R-:W-:Y:S02]  /*42f0*/  FFMA R27, R14, R11.reuse, R22 ;  /* 0x0000000b0e1b7223 */ /* 0x080fe40000000016 */
[----:B------:R-:W-:Y:S01]  /*4300*/  FFMA R28, R18, R11, R28 ;  /* 0x0000000b121c7223 */ /* 0x000fe2000000001c */
[----:B------:R-:W-:-:S05]  /*4310*/  IADD3 R21, PT, PT, R2, 0x1200, RZ ;  /* 0x0000120002157810 */ /* 0x000fca0007ffe0ff */
[----:B------:R-:W-:-:S05]  /*4320*/  IMAD.WIDE.U32 R20, R21, 0x4, R6 ;  /* 0x0000000415147825 */ /* 0x000fca00078e0006 */
[----:B------:R-:W3:Y:S04]  /*4330*/  LDG.E.CONSTANT R13, desc[UR10][R20.64] ;  /* 0x0000000a140d7981 */ /* 0x000ee8000c1e9900 */
[----:B------:R-:W4:Y:S01]  /*4340*/  LDG.E.CONSTANT R16, desc[UR10][R20.64+0x100] ;  /* 0x0001000a14107981 */ /* 0x000f22000c1e9900 */
[-C--:B0-----:R-:W-:Y:S01]  /*4350*/  FFMA R10, R14, R8.reuse, R25 ;  /* 0x000000080e0a7223 */ /* 0x081fe20000000019 */
[C---:B------:R-:W-:Y:S02]  /*4360*/  FFMA R22, R18.reuse, R8, R27 ;  /* 0x0000000812167223 */ /* 0x040fe4000000001b */
[----:B------:R-:W4:Y:S01]  /*4370*/  LDG.E.CONSTANT R14, desc[UR10][R20.64+0x200] ;  /* 0x0002000a140e7981 */ /* 0x000f22000c1e9900 */
[----:B------:R-:W-:-:S03]  /*4380*/  FFMA R18, R18, R9, R10 ;  /* 0x0000000912127223 */ /* 0x000fc6000000000a */
[----:B------:R-:W2:Y:S02]  /*4390*/  LDS.64 R8, [R3+0x14d8] ;  /* 0x0014d80003087984 */ /* 0x000ea40000000a00 */
[C---:B--2---:R-:W-:Y:S01]  /*43a0*/  FFMA R11, R15.reuse, R8, R26 ;  /* 0x000000080f0b7223 */ /* 0x044fe2000000001a */
[----:B------:R-:W-:-:S03]  /*43b0*/  FFMA R25, R15, R9, R30 ;  /* 0x000000090f197223 */ /* 0x000fc6000000001e */
[C---:B------:R-:W-:Y:S02]  /*43c0*/  FFMA R26, R12.reuse, R9, R11 ;  /* 0x000000090c1a7223 */ /* 0x040fe4000000000b */
[----:B------:R-:W0:Y:S02]  /*43d0*/  LDS.128 R8, [R3+0x14e0] ;  /* 0x0014e00003087984 */ /* 0x000e240000000c00 */
[CC--:B0-----:R-:W-:Y:S01]  /*43e0*/  FFMA R30, R12.reuse, R8.reuse, R25 ;  /* 0x000000080c1e7223 */ /* 0x0c1fe20000000019 */
[CC--:B------:R-:W-:Y:S01]  /*43f0*/  FFMA R25, R15.reuse, R9.reuse, R24 ;  /* 0x000000090f197223 */ /* 0x0c0fe20000000018 */
[-C--:B------:R-:W-:Y:S01]  /*4400*/  FFMA R23, R15, R8.reuse, R23 ;  /* 0x000000080f177223 */ /* 0x080fe20000000017 */
[C---:B------:R-:W-:Y:S01]  /*4410*/  FFMA R26, R17.reuse, R8, R26 ;  /* 0x00000008111a7223 */ /* 0x040fe2000000001a */
[-C--:B------:R-:W-:Y:S01]  /*4420*/  FFMA R24, R17, R9.reuse, R30 ;  /* 0x0000000911187223 */ /* 0x080fe2000000001e */
[CC--:B------:R-:W-:Y:S01]  /*4430*/  FFMA R8, R12.reuse, R10.reuse, R25 ;  /* 0x0000000a0c087223 */ /* 0x0c0fe20000000019 */
[C---:B------:R-:W-:Y:S01]  /*4440*/  FFMA R23, R12.reuse, R9, R23 ;  /* 0x000000090c177223 */ /* 0x040fe20000000017 */
[CC--:B------:R-:W-:Y:S01]  /*4450*/  FFMA R30, R15.reuse, R10.reuse, R19 ;  /* 0x0000000a0f1e7223 */ /* 0x0c0fe20000000013 */
[-C--:B------:R-:W-:Y:S01]  /*4460*/  FFMA R19, R15, R11.reuse, R28 ;  /* 0x0000000b0f137223 */ /* 0x080fe2000000001c */
[CC--:B------:R-:W-:Y:S01]  /*4470*/  FFMA R28, R17.reuse, R11.reuse, R8 ;  /* 0x0000000b111c7223 */ /* 0x0c0fe20000000008 */
[----:B------:R-:W-:Y:S01]  /*4480*/  FFMA R23, R17, R10, R23 ;  /* 0x0000000a11177223 */ /* 0x000fe20000000017 */
[----:B------:R-:W-:-:S02]  /*4490*/  FFMA R30, R12, R11, R30 ;  /* 0x0000000b0c1e7223 */ /* 0x000fc4000000001e */
[----:B------:R-:W0:Y:S02]  /*44a0*/  LDS.128 R8, [R3+0x14f0] ;  /* 0x0014f00003087984 */ /* 0x000e240000000c00 */
[CC--:B0-----:R-:W-:Y:S01]  /*44b0*/  FFMA R25, R15.reuse, R8.reuse, R22 ;  /* 0x000000080f197223 */ /* 0x0c1fe20000000016 */
[-C--:B------:R-:W-:Y:S01]  /*44c0*/  FFMA R15, R15, R9.reuse, R18 ;  /* 0x000000090f0f7223 */ /* 0x080fe20000000012 */
[C---:B------:R-:W-:Y:S02]  /*44d0*/  FFMA R22, R12.reuse, R8, R19 ;  /* 0x000000080c167223 */ /* 0x040fe40000000013 */
[CC--:B------:R-:W-:Y:S01]  /*44e0*/  FFMA R19, R12.reuse, R9.reuse, R25 ;  /* 0x000000090c137223 */ /* 0x0c0fe20000000019 */
[----:B------:R-:W-:Y:S02]  /*44f0*/  FFMA R32, R12, R10, R15 ;  /* 0x0000000a0c207223 */ /* 0x000fe4000000000f */
[----:B------:R-:W2:Y:S04]  /*4500*/  LDG.E.CONSTANT R12, desc[UR10][R20.64+0x300] ;  /* 0x0003000a140c7981 */ /* 0x000ea8000c1e9900 */
[----:B------:R-:W2:Y:S01]  /*4510*/  LDG.E.CONSTANT R15, desc[UR10][R20.64+0x400] ;  /* 0x0004000a140f7981 */ /* 0x000ea2000c1e9900 */
[C---:B------:R-:W-:Y:S01]  /*4520*/  FFMA R18, R17.reuse, R8, R30 ;  /* 0x0000000811127223 */ /* 0x040fe2000000001e */
[C---:B------:R-:W-:Y:S01]  /*4530*/  FFMA R22, R17.reuse, R9, R22 ;  /* 0x0000000911167223 */ /* 0x040fe20000000016 */
[C---:B------:R-:W-:Y:S01]  /*4540*/  FFMA R19, R17.reuse, R10, R19 ;  /* 0x0000000a11137223 */ /* 0x040fe20000000013 */
[----:B------:R-:W-:-:S02]  /*4550*/  FFMA R30, R17, R11, R32 ;  /* 0x0000000b111e7223 */ /* 0x000fc40000000020 */
[----:B------:R-:W2:Y:S04]  /*4560*/  LDG.E.CONSTANT R17, desc[UR10][R20.64+0x500] ;  /* 0x0005000a14117981 */ /* 0x000ea8000c1e9900 */
        /* <DEDUP_REMOVED lines=12> */
[C---:B------:R-:W-:Y:S01]  /*4630*/  FFMA R33, R16.reuse, R8, R33 ;  /* 0x0000000810217223 */ /* 0x040fe20000000021 */
[C---:B------:R-:W-:Y:S01]  /*4640*/  FFMA R18, R13.reuse, R10, R19 ;  /* 0x0000000a0d127223 */ /* 0x040fe20000000013 */
[-C--:B------:R-:W-:Y:S01]  /*4650*/  FFMA R31, R13, R9.reuse, R22 ;  /* 0x000000090d1f7223 */ /* 0x080fe20000000016 */
[-C--:B------:R-:W-:Y:S01]  /*4660*/  FFMA R19, R16, R9.reuse, R24 ;  /* 0x0000000910137223 */ /* 0x080fe20000000018 */
[C---:B------:R-:W-:Y:S01]  /*4670*/  FFMA R25, R14.reuse, R8, R25 ;  /* 0x000000080e197223 */ /* 0x040fe20000000019 */
[----:B------:R-:W-:-:S02]  /*4680*/  FFMA R24, R14, R9, R33 ;  /* 0x000000090e187223 */ /* 0x000fc40000000021 */
[----:B------:R-:W0:Y:S01]  /*4690*/  LDS.64 R8, [R3+0x15e0] ;  /* 0x0015e00003087984 */ /* 0x000e220000000a00 */
[-C--:B------:R-:W-:Y:S01]  /*46a0*/  FFMA R22, R16, R10.reuse, R31 ;  /* 0x0000000a10167223 */ /* 0x080fe2000000001f */
[-C--:B------:R-:W-:Y:S01]  /*46b0*/  FFMA R29, R13, R11.reuse, R30 ;  /* 0x0000000b0d1d7223 */ /* 0x080fe2000000001e */
[----:B------:R-:W-:Y:S01]  /*46c0*/  FFMA R19, R14, R10, R19 ;  /* 0x0000000a0e137223 */ /* 0x000fe20000000013 */
[-C--:B------:R-:W-:Y:S01]  /*46d0*/  FFMA R31, R16, R11.reuse, R18 ;  /* 0x0000000b101f7223 */ /* 0x080fe20000000012 */
[----:B------:R-:W-:Y:S01]  /*46e0*/  FFMA R22, R14, R11, R22 ;  /* 0x0000000b0e167223 */ /* 0x000fe20000000016 */
[----:B------:R-:W-:Y:S01]  /*46f0*/  IADD3 R33, PT, PT, R2, 0x1400, RZ ;  /* 0x0000140002217810 */ /* 0x000fe20007ffe0ff */
[----:B------:R-:W2:Y:S04]  /*4700*/  LDS.64 R10, [R3+0x16a8] ;  /* 0x0016a800030a7984 */ /* 0x000ea80000000a00 */
[----:B------:R-:W3:Y:S01]  /*4710*/  LDG.E.CONSTANT R13, desc[UR10][R20.64+0x600] ;  /* 0x0006000a140d7981 */ /* 0x000ee2000c1e9900 */
[----:B------:R-:W-:-:S05]  /*4720*/  IMAD.WIDE.U32 R32, R33, 0x4, R6 ;  /* 0x0000000421207825 */ /* 0x000fca00078e0006 */
[----:B------:R-:W4:Y:S01]  /*4730*/  LDG.E.CONSTANT R18, desc[UR10][R32.64] ;  /* 0x0000000a20127981 */ /* 0x000f22000c1e9900 */
[----:B0-----:R-:W-:-:S03]  /*4740*/  FFMA R26, R16, R8, R29 ;  /* 0x00000008101a7223 */ /* 0x001fc6000000001d */
[----:B------:R0:W4:Y:S01]  /*4750*/  LDG.E.CONSTANT R16, desc[UR10][R20.64+0x700] ;  /* 0x0007000a14107981 */ /* 0x000122000c1e9900 */
[----:B--2---:R-:W-:Y:S01]  /*4760*/  FFMA R10, R12, R10, R23 ;  /* 0x0000000a0c0a7223 */ /* 0x004fe20000000017 */
[C---:B------:R-:W-:Y:S01]  /*4770*/  FFMA R23, R14.reuse, R8, R31 ;  /* 0x000000080e177223 */ /* 0x040fe2000000001f */
[----:B------:R-:W-:Y:S01]  /*4780*/  FFMA R14, R14, R9, R26 ;  /* 0x000000090e0e7223 */ /* 0x000fe2000000001a */
[CC--:B------:R-:W-:Y:S01]  /*4790*/  FFMA R27, R12.reuse, R11.reuse, R27 ;  /* 0x0000000b0c1b7223 */ /* 0x0c0fe2000000001b */
[C---:B------:R-:W-:Y:S02]  /*47a0*/  FFMA R28, R15.reuse, R11, R10 ;  /* 0x0000000b0f1c7223 */ /* 0x040fe4000000000a */
[----:B------:R-:W1:Y:S02]  /*47b0*/  LDS.128 R8, [R3+0x16b0] ;  /* 0x0016b00003087984 */ /* 0x000e640000000c00 */
[CC--:B-1----:R-:W-:Y:S01]  /*47c0*/  FFMA R26, R12.reuse, R8.reuse, R25 ;  /* 0x000000080c1a7223 */ /* 0x0c2fe20000000019 */
[-C--:B0-----:R-:W-:Y:S01]  /*47d0*/  FFMA R20, R15, R8.reuse, R27 ;  /* 0x000000080f147223 */ /* 0x081fe2000000001b */
[----:B------:R-:W-:Y:S01]  /*47e0*/  FFMA R28, R17, R8, R28 ;  /* 0x00000008111c7223 */ /* 0x000fe2000000001c */
[CC--:B------:R-:W-:Y:S01]  /*47f0*/  FFMA R8, R12.reuse, R9.reuse, R24 ;  /* 0x000000090c087223 */ /* 0x0c0fe20000000018 */
[----:B------:R-:W-:Y:S01]  /*4800*/  FFMA R30, R12, R10, R19 ;  /* 0x0000000a0c1e7223 */ /* 0x000fe20000000013 */
[----:B------:R-:W-:-:S02]  /*4810*/  FFMA R26, R15, R9, R26 ;  /* 0x000000090f1a7223 */ /* 0x000fc4000000001a */
[-C--:B------:R-:W-:Y:S01]  /*4820*/  FFMA R8, R15, R10.reuse, R8 ;  /* 0x0000000a0f087223 */ /* 0x080fe20000000008 */
[----:B------:R-:W-:Y:S01]  /*4830*/  FFMA R24, R17, R9, R20 ;  /* 0x0000000911187223 */ /* 0x000fe20000000014 */
[-C--:B------:R-:W-:Y:S01]  /*4840*/  FFMA R20, R12, R11.reuse, R22 ;  /* 0x0000000b0c147223 */ /* 0x080fe20000000016 */
[-C--:B------:R-:W-:Y:S01]  /*4850*/  FFMA R22, R15, R11.reuse, R30 ;  /* 0x0000000b0f167223 */ /* 0x080fe2000000001e */
[C---:B------:R-:W-:Y:S01]  /*4860*/  FFMA R19, R17.reuse, R10, R26 ;  /* 0x0000000a11137223 */ /* 0x040fe2000000001a */
[----:B------:R-:W-:Y:S02]  /*4870*/  FFMA R30, R17, R11, R8 ;  /* 0x0000000b111e7223 */ /* 0x000fe40000000008 */
[----:B------:R-:W0:Y:S01]  /*4880*/  LDS.128 R8, [R3+0x16c0] ;  /* 0x0016c00003087984 */ /* 0x000e220000000c00 */
[----:B------:R-:W-:Y:S01]  /*4890*/  IADD3 R25, PT, PT, R2, 0x1440, RZ ;  /* 0x0000144002197810 */ /* 0x000fe20007ffe0ff */
[CC--:B0-----:R-:W-:Y:S01]  /*48a0*/  FFMA R32, R12.reuse, R8.reuse, R23 ;  /* 0x000000080c207223 */ /* 0x0c1fe20000000017 */
[----:B------:R-:W-:Y:S01]  /*48b0*/  FFMA R21, R12, R9, R14 ;  /* 0x000000090c157223 */ /* 0x000fe2000000000e */
[----:B------:R-:W-:-:S02]  /*48c0*/  FFMA R26, R15, R8, R20 ;  /* 0x000000080f1a7223 */ /* 0x000fc40000000014 */
[C---:B------:R-:W-:Y:S01]  /*48d0*/  FFMA R23, R15.reuse, R9, R32 ;  /* 0x000000090f177223 */ /* 0x040fe20000000020 */
[----:B------:R-:W-:Y:S01]  /*48e0*/  FFMA R32, R15, R10, R21 ;  /* 0x0000000a0f207223 */ /* 0x000fe20000000015 */
[----:B------:R-:W-:-:S05]  /*48f0*/  IMAD.WIDE.U32 R20, R25, 0x4, R6 ;  /* 0x0000000419147825 */ /* 0x000fca00078e0006 */
[----:B------:R-:W2:Y:S04]  /*4900*/  LDG.E.CONSTANT R12, desc[UR10][R20.64] ;  /* 0x0000000a140c7981 */ /* 0x000ea8000c1e9900 */
[----:B------:R-:W2:Y:S01]  /*4910*/  LDG.E.CONSTANT R14, desc[UR10][R20.64+0x100] ;  /* 0x0001000a140e7981 */ /* 0x000ea2000c1e9900 */
[C---:B------:R-:W-:Y:S01]  /*4920*/  FFMA R22, R17.reuse, R8, R22 ;  /* 0x0000000811167223 */ /* 0x040fe20000000016 */
[C---:B------:R-:W-:Y:S01]  /*4930*/  FFMA R26, R17.reuse, R9, R26 ;  /* 0x00000009111a7223 */ /* 0x040fe2000000001a */
[C---:B------:R-:W-:Y:S01]  /*4940*/  FFMA R15, R17.reuse, R10, R23 ;  /* 0x0000000a110f7223 */ /* 0x040fe20000000017 */
[----:B------:R-:W-:Y:S02]  /*4950*/  FFMA R32, R17, R11, R32 ;  /* 0x0000000b11207223 */ /* 0x000fe40000000020 */
[----:B------:R-:W2:Y:S04]  /*4960*/  LDG.E.CONSTANT R17, desc[UR10][R20.64+0x200] ;  /* 0x0002000a14117981 */ /* 0x000ea8000c1e9900 */
[----:B------:R-:W3:Y:S02]  /*4970*/  LDS.128 R8, [R3+0x1790] ;  /* 0x0017900003087984 */ /* 0x000ee40000000c00 */
[C---:B---3--:R-:W-:Y:S01]  /*4980*/  FFMA R23, R13.reuse, R8, R28 ;  /* 0x000000080d177223 */ /* 0x048fe2000000001c */
[C---:B------:R-:W-:Y:S01]  /*4990*/  FFMA R25, R13.reuse, R9, R24 ;  /* 0x000000090d197223 */ /* 0x040fe20000000018 */
[CC--:B------:R-:W-:Y:S01]  /*49a0*/  FFMA R19, R13.reuse, R10.reuse, R19 ;  /* 0x0000000a0d137223 */ /* 0x0c0fe20000000013 */
[----:B------:R-:W-:Y:S01]  /*49b0*/  FFMA R29, R13, R11, R30 ;  /* 0x0000000b0d1d7223 */ /* 0x000fe2000000001e */
[C---:B----4-:R-:W-:Y:S01]  /*49c0*/  FFMA R23, R16.reuse, R9, R23 ;  /* 0x0000000910177223 */ /* 0x050fe20000000017 */
[C---:B------:R-:W-:Y:S01]  /*49d0*/  FFMA R24, R16.reuse, R10, R25 ;  /* 0x0000000a10187223 */ /* 0x040fe20000000019 */
[----:B------:R-:W-:-:S02]  /*49e0*/  FFMA R25, R16, R11, R19 ;  /* 0x0000000b10197223 */ /* 0x000fc40000000013 */
[C---:B------:R-:W-:Y:S01]  /*49f0*/  FFMA R27, R18.reuse, R10, R23 ;  /* 0x0000000a121b7223 */ /* 0x040fe20000000017 */
[----:B------:R-:W-:Y:S02]  /*4a00*/  FFMA R24, R18, R11, R24 ;  /* 0x0000000b12187223 */ /* 0x000fe40000000018 */
[----:B------:R-:W0:Y:S02]  /*4a10*/  LDS.128 R8, [R3+0x17a0] ;  /* 0x0017a00003087984 */ /* 0x000e240000000c00 */
[C---:B0-----:R-:W-:Y:S01]  /*4a20*/  FFMA R19, R13.reuse, R9, R26 ;  /* 0x000000090d137223 */ /* 0x041fe2000000001a */
[CC--:B------:R-:W-:Y:S01]  /*4a30*/  FFMA R28, R13.reuse, R8.reuse, R22 ;  /* 0x000000080d1c7223 */ /* 0x0c0fe20000000016 */
[----:B------:R-:W-:Y:S01]  /*4a40*/  FFMA R26, R16, R8, R29 ;  /* 0x00000008101a7223 */ /* 0x000fe2000000001d */
[C---:B------:R-:W-:Y:S01]  /*4a50*/  FFMA R22, R13.reuse, R10, R15 ;  /* 0x0000000a0d167223 */ /* 0x040fe2000000000f */
[----:B------:R-:W-:Y:S01]  /*4a60*/  FFMA R23, R13, R11, R32 ;  /* 0x0000000b0d177223 */ /* 0x000fe20000000020 */
[----:B------:R-:W-:Y:S01]  /*4a70*/  FFMA R25, R18, R8, R25 ;  /* 0x0000000812197223 */ /* 0x000fe20000000019 */
[-C--:B------:R-:W-:Y:S01]  /*4a80*/  FFMA R13, R16, R9.reuse, R28 ;  /* 0x00000009100d7223 */ /* 0x080fe2000000001c */
[----:B------:R-:W-:-:S02]  /*4a90*/  FFMA R26, R18, R9, R26 ;  /* 0x00000009121a7223 */ /* 0x000fc4000000001a */
[----:B------:R-:W0:Y:S01]  /*4aa0*/  LDS.64 R8, [R3+0x17b0] ;  /* 0x0017b00003087984 */ /* 0x000e220000000a00 */
[-C--:B------:R-:W-:Y:S01]  /*4ab0*/  FFMA R15, R16, R10.reuse, R19 ;  /* 0x0000000a100f7223 */ /* 0x080fe20000000013 */
[----:B------:R-:W-:Y:S01]  /*4ac0*/  FFMA R19, R18, R10, R13 ;  /* 0x0000000a12137223 */ /* 0x000fe2000000000d */
[-C--:B------:R-:W-:Y:S01]  /*4ad0*/  FFMA R29, R16, R11.reuse, R22 ;  /* 0x0000000b101d7223 */ /* 0x080fe20000000016 */
[----:B------:R-:W3:Y:S01]  /*4ae0*/  LDG.E.CONSTANT R13, desc[UR10][R20.64+0x300] ;  /* 0x0003000a140d7981 */ /* 0x000ee2000c1e9900 */
[----:B------:R-:W-:-:S03]  /*4af0*/  FFMA R22, R18, R11, R15 ;  /* 0x0000000b12167223 */ /* 0x000fc6000000000f */
        /* <DEDUP_REMOVED lines=8> */
[----:B------:R-:W-:Y:S02]  /*4b80*/  FFMA R24, R14, R9, R11 ;  /* 0x000000090e187223 */ /* 0x000fe4000000000b */
[----:B------:R-:W0:Y:S02]  /*4b90*/  LDS.128 R8, [R3+0x1880] ;  /* 0x0018800003087984 */ /* 0x000e240000000c00 */
[-C--:B0-----:R-:W-:Y:S01]  /*4ba0*/  FFMA R25, R12, R8.reuse, R25 ;  /* 0x000000080c197223 */ /* 0x081fe20000000019 */
[-C--:B------:R-:W-:Y:S01]  /*4bb0*/  FFMA R28, R14, R8.reuse, R27 ;  /* 0x000000080e1c7223 */ /* 0x080fe2000000001b */
[-C--:B------:R-:W-:Y:S01]  /*4bc0*/  FFMA R27, R12, R9.reuse, R26 ;  /* 0x000000090c1b7223 */ /* 0x080fe2000000001a */
[C---:B------:R-:W-:Y:S01]  /*4bd0*/  FFMA R24, R17.reuse, R8, R24 ;  /* 0x0000000811187223 */ /* 0x040fe20000000018 */
[-C--:B------:R-:W-:Y:S01]  /*4be0*/  FFMA R25, R14, R9.reuse, R25 ;  /* 0x000000090e197223 */ /* 0x080fe20000000019 */
[C---:B------:R-:W-:Y:S01]  /*4bf0*/  FFMA R26, R17.reuse, R9, R28 ;  /* 0x00000009111a7223 */ /* 0x040fe2000000001c */
[-C--:B------:R-:W-:Y:S01]  /*4c00*/  FFMA R8, R12, R10.reuse, R19 ;  /* 0x0000000a0c087223 */ /* 0x080fe20000000013 */
[-C--:B------:R-:W-:Y:S01]  /*4c10*/  FFMA R28, R14, R10.reuse, R27 ;  /* 0x0000000a0e1c7223 */ /* 0x080fe2000000001b */
[C---:B------:R-:W-:Y:S01]  /*4c20*/  FFMA R19, R17.reuse, R10, R25 ;  /* 0x0000000a11137223 */ /* 0x040fe20000000019 */
[-C--:B------:R-:W-:Y:S01]  /*4c30*/  FFMA R25, R12, R11.reuse, R22 ;  /* 0x0000000b0c197223 */ /* 0x080fe20000000016 */
[-C--:B------:R-:W-:Y:S01]  /*4c40*/  FFMA R22, R14, R11.reuse, R8 ;  /* 0x0000000b0e167223 */ /* 0x080fe20000000008 */
[----:B------:R-:W-:-:S02]  /*4c50*/  FFMA R28, R17, R11, R28 ;  /* 0x0000000b111c7223 */ /* 0x000fc4000000001c */
[----:B------:R-:W0:Y:S02]  /*4c60*/  LDS.128 R8, [R3+0x1890] ;  /* 0x0018900003087984 */ /* 0x000e240000000c00 */
[CC--:B0-----:R-:W-:Y:S01]  /*4c70*/  FFMA R23, R12.reuse, R8.reuse, R23 ;  /* 0x000000080c177223 */ /* 0x0c1fe20000000017 */
[-C--:B------:R-:W-:Y:S02]  /*4c80*/  FFMA R27, R12, R9.reuse, R18 ;  /* 0x000000090c1b7223 */ /* 0x080fe40000000012 */
[----:B------:R-:W2:Y:S01]  /*4c90*/  LDG.E.CONSTANT R18, desc[UR10][R20.64+0x600] ;  /* 0x0006000a14127981 */ /* 0x000ea2000c1e9900 */
[C---:B------:R-:W-:Y:S01]  /*4ca0*/  FFMA R30, R14.reuse, R8, R25 ;  /* 0x000000080e1e7223 */ /* 0x040fe20000000019 */
[CC--:B------:R-:W-:Y:S01]  /*4cb0*/  FFMA R23, R14.reuse, R9.reuse, R23 ;  /* 0x000000090e177223 */ /* 0x0c0fe20000000017 */
[----:B------:R-:W-:Y:S01]  /*4cc0*/  FFMA R32, R14, R10, R27 ;  /* 0x0000000a0e207223 */ /* 0x000fe2000000001b */
[----:B------:R-:W2:Y:S04]  /*4cd0*/  LDG.E.CONSTANT R12, desc[UR10][R20.64+0x800] ;  /* 0x0008000a140c7981 */ /* 0x000ea8000c1e9900 */
[----:B------:R0:W2:Y:S01]  /*4ce0*/  LDG.E.CONSTANT R14, desc[UR10][R20.64+0x700] ;  /* 0x0007000a140e7981 */ /* 0x0000a2000c1e9900 */
[C---:B------:R-:W-:Y:S01]  /*4cf0*/  FFMA R22, R17.reuse, R8, R22 ;  /* 0x0000000811167223 */ /* 0x040fe20000000016 */
[C---:B------:R-:W-:Y:S01]  /*4d00*/  FFMA R30, R17.reuse, R9, R30 ;  /* 0x00000009111e7223 */ /* 0x040fe2000000001e */
[C---:B------:R-:W-:Y:S01]  /*4d10*/  FFMA R23, R17.reuse, R10, R23 ;  /* 0x0000000a11177223 */ /* 0x040fe20000000017 */
[----:B------:R-:W-:-:S02]  /*4d20*/  FFMA R32, R17, R11, R32 ;  /* 0x0000000b11207223 */ /* 0x000fc40000000020 */
[----:B------:R-:W3:Y:S04]  /*4d30*/  LDS.128 R8, [R3+0x1960] ;  /* 0x0019600003087984 */ /* 0x000ee80000000c00 */
[----:B0-----:R-:W-:Y:S01]  /*4d40*/  LDS.64 R20, [R3+0x1980] ;  /* 0x0019800003147984 */ /* 0x001fe20000000a00 */
[C---:B---3--:R-:W-:Y:S01]  /*4d50*/  FFMA R8, R13.reuse, R8, R24 ;  /* 0x000000080d087223 */ /* 0x048fe20000000018 */
[----:B------:R-:W-:-:S03]  /*4d60*/  FFMA R26, R13, R9, R26 ;  /* 0x000000090d1a7223 */ /* 0x000fc6000000001a */
[----:B----4-:R-:W-:Y:S01]  /*4d70*/  FFMA R27, R15, R9, R8 ;  /* 0x000000090f1b7223 */ /* 0x010fe20000000008 */
[-C--:B------:R-:W-:Y:S01]  /*4d80*/  FFMA R8, R13, R10.reuse, R19 ;  /* 0x0000000a0d087223 */ /* 0x080fe20000000013 */
[-C--:B------:R-:W-:Y:S01]  /*4d90*/  FFMA R26, R15, R10.reuse, R26 ;  /* 0x0000000a0f1a7223 */ /* 0x080fe2000000001a */
[-C--:B------:R-:W-:Y:S02]  /*4da0*/  FFMA R28, R13, R11.reuse, R28 ;  /* 0x0000000b0d1c7223 */ /* 0x080fe4000000001c */
[-C--:B------:R-:W-:Y:S01]  /*4db0*/  FFMA R25, R15, R11.reuse, R8 ;  /* 0x0000000b0f197223 */ /* 0x080fe20000000008 */
[C---:B------:R-:W-:Y:S01]  /*4dc0*/  FFMA R27, R16.reuse, R10, R27 ;  /* 0x0000000a101b7223 */ /* 0x040fe2000000001b */
[----:B------:R-:W-:Y:S02]  /*4dd0*/  FFMA R26, R16, R11, R26 ;  /* 0x0000000b101a7223 */ /* 0x000fe4000000001a */
[----:B------:R-:W0:Y:S01]  /*4de0*/  LDS.128 R8, [R3+0x1970] ;  /* 0x0019700003087984 */ /* 0x000e220000000c00 */
[----:B------:R-:W-:Y:S01]  /*4df0*/  IADD3 R29, PT, PT, R2, 0x1680, RZ ;  /* 0x00001680021d7810 */ /* 0x000fe20007ffe0ff */
[-C--:B0-----:R-:W-:Y:S01]  /*4e00*/  FFMA R22, R13, R8.reuse, R22 ;  /* 0x000000080d167223 */ /* 0x081fe20000000016 */
[----:B------:R-:W-:Y:S01]  /*4e10*/  FFMA R28, R15, R8, R28 ;  /* 0x000000080f1c7223 */ /* 0x000fe2000000001c */
[C---:B------:R-:W-:Y:S01]  /*4e20*/  FFMA R24, R13.reuse, R10, R23 ;  /* 0x0000000a0d187223 */ /* 0x040fe20000000017 */
[-C--:B------:R-:W-:Y:S01]  /*4e30*/  FFMA R17, R13, R9.reuse, R30 ;  /* 0x000000090d117223 */ /* 0x080fe2000000001e */
[-C--:B------:R-:W-:Y:S01]  /*4e40*/  FFMA R23, R15, R9.reuse, R22 ;  /* 0x000000090f177223 */ /* 0x080fe20000000016 */
[C---:B------:R-:W-:Y:S01]  /*4e50*/  FFMA R25, R16.reuse, R8, R25 ;  /* 0x0000000810197223 */ /* 0x040fe20000000019 */
[----:B------:R-:W-:-:S02]  /*4e60*/  FFMA R22, R16, R9, R28 ;  /* 0x0000000910167223 */ /* 0x000fc4000000001c */
[----:B------:R-:W2:Y:S01]  /*4e70*/  LDS.64 R8, [R3+0x1a48] ;  /* 0x001a480003087984 */ /* 0x000ea20000000a00 */
[----:B------:R-:W-:Y:S01]  /*4e80*/  FFMA R17, R15, R10, R17 ;  /* 0x0000000a0f117223 */ /* 0x000fe20000000011 */
[----:B------:R-:W-:-:S04]  /*4e90*/  IMAD.WIDE.U32 R28, R29, 0x4, R6 ;  /* 0x000000041d1c7825 */ /* 0x000fc800078e0006 */
[-C--:B------:R-:W-:Y:S01]  /*4ea0*/  FFMA R19, R15, R11.reuse, R24 ;  /* 0x0000000b0f137223 */ /* 0x080fe20000000018 */
[-C--:B------:R-:W-:Y:S02]  /*4eb0*/  FFMA R24, R16, R11.reuse, R17 ;  /* 0x0000000b10187223 */ /* 0x080fe40000000011 */
[----:B------:R-:W3:Y:S01]  /*4ec0*/  LDG.E.CONSTANT R17, desc[UR10][R28.64] ;  /* 0x0000000a1c117981 */ /* 0x000ee2000c1e9900 */
[----:B------:R-:W-:-:S03]  /*4ed0*/  FFMA R32, R13, R11, R32 ;  /* 0x0000000b0d207223 */ /* 0x000fc60000000020 */
[----:B------:R-:W4:Y:S01]  /*4ee0*/  LDG.E.CONSTANT R13, desc[UR10][R28.64+0x100] ;  /* 0x0001000a1c0d7981 */ /* 0x000f22000c1e9900 */
[----:B------:R-:W-:-:S03]  /*4ef0*/  FFMA R32, R15, R20, R32 ;  /* 0x000000140f207223 */ /* 0x000fc60000000020 */
[----:B------:R-:W4:Y:S01]  /*4f00*/  LDG.E.CONSTANT R15, desc[UR10][R28.64+0x200] ;  /* 0x0002000a1c0f7981 */ /* 0x000f22000c1e9900 */
[C---:B------:R-:W-:Y:S01]  /*4f10*/  FFMA R23, R16.reuse, R10, R23 ;  /* 0x0000000a10177223 */ /* 0x040fe20000000017 */
[C---:B------:R-:W-:Y:S01]  /*4f20*/  FFMA R19, R16.reuse, R20, R19 ;  /* 0x0000001410137223 */ /* 0x040fe20000000013 */
[----:B------:R-:W-:Y:S01]  /*4f30*/  FFMA R16, R16, R21, R32 ;  /* 0x0000001510107223 */ /* 0x000fe20000000020 */
        /* <DEDUP_REMOVED lines=9> */
[-C--:B------:R-:W-:Y:S01]  /*4fd0*/  FFMA R8, R18, R10.reuse, R23 ;  /* 0x0000000a12087223 */ /* 0x080fe20000000017 */
[-C--:B------:R-:W-:Y:S01]  /*4fe0*/  FFMA R27, R14, R10.reuse, R27 ;  /* 0x0000000a0e1b7223 */ /* 0x080fe2000000001b */
[C---:B------:R-:W-:Y:S01]  /*4ff0*/  FFMA R22, R12.reuse, R9, R21 ;  /* 0x000000090c167223 */ /* 0x040fe20000000015 */
[----:B------:R-:W-:Y:S01]  /*5000*/  FFMA R21, R12, R10, R25 ;  /* 0x0000000a0c157223 */ /* 0x000fe20000000019 */
[-C--:B------:R-:W-:Y:S01]  /*5010*/  FFMA R23, R18, R11.reuse, R24 ;  /* 0x0000000b12177223 */ /* 0x080fe20000000018 */
[-C--:B------:R-:W-:Y:S01]  /*5020*/  FFMA R25, R14, R11.reuse, R8 ;  /* 0x0000000b0e197223 */ /* 0x080fe20000000008 */
[----:B------:R-:W-:-:S02]  /*5030*/  FFMA R24, R12, R11, R27 ;  /* 0x0000000b0c187223 */ /* 0x000fc4000000001b */
[----:B------:R-:W0:Y:S02]  /*5040*/  LDS.128 R8, [R3+0x1a60] ;  /* 0x001a600003087984 */ /* 0x000e240000000c00 */
[CC--:B0-----:R-:W-:Y:S01]  /*5050*/  FFMA R19, R18.reuse, R8.reuse, R19 ;  /* 0x0000000812137223 */ /* 0x0c1fe20000000013 */
[-C--:B------:R-:W-:Y:S01]  /*5060*/  FFMA R27, R18, R9.reuse, R16 ;  /* 0x00000009121b7223 */ /* 0x080fe20000000010 */
[C---:B------:R-:W-:Y:S01]  /*5070*/  FFMA R30, R14.reuse, R8, R23 ;  /* 0x000000080e1e7223 */ /* 0x040fe20000000017 */
[----:B------:R-:W2:Y:S01]  /*5080*/  LDG.E.CONSTANT R18, desc[UR10][R28.64+0x400] ;  /* 0x0004000a1c127981 */ /* 0x000ea2000c1e9900 */
[CC--:B------:R-:W-:Y:S01]  /*5090*/  FFMA R23, R14.reuse, R9.reuse, R19 ;  /* 0x000000090e177223 */ /* 0x0c0fe20000000013 */
[----:B------:R-:W-:Y:S02]  /*50a0*/  FFMA R32, R14, R10, R27 ;  /* 0x0000000a0e207223 */ /* 0x000fe4000000001b */
[----:B------:R-:W2:Y:S04]  /*50b0*/  LDG.E.CONSTANT R14, desc[UR10][R28.64+0x300] ;  /* 0x0003000a1c0e7981 */ /* 0x000ea8000c1e9900 */
[----:B------:R0:W2:Y:S01]  /*50c0*/  LDG.E.CONSTANT R16, desc[UR10][R28.64+0x500] ;  /* 0x0005000a1c107981 */ /* 0x0000a2000c1e9900 */
[C---:B------:R-:W-:Y:S01]  /*50d0*/  FFMA R26, R12.reuse, R8, R25 ;  /* 0x000000080c1a7223 */ /* 0x040fe20000000019 */
[C---:B------:R-:W-:Y:S01]  /*50e0*/  FFMA R30, R12.reuse, R9, R30 ;  /* 0x000000090c1e7223 */ /* 0x040fe2000000001e */
[C---:B------:R-:W-:Y:S01]  /*50f0*/  FFMA R23, R12.reuse, R10, R23 ;  /* 0x0000000a0c177223 */ /* 0x040fe20000000017 */
[----:B------:R-:W-:-:S02]  /*5100*/  FFMA R12, R12, R11, R32 ;  /* 0x0000000b0c0c7223 */ /* 0x000fc40000000020 */
[----:B------:R-:W3:Y:S02]  /*5110*/  LDS.128 R8, [R3+0x1b30] ;  /* 0x001b300003087984 */ /* 0x000ee40000000c00 */
[C---:B---3--:R-:W-:Y:S01]  /*5120*/  FFMA R8, R17.reuse, R8, R20 ;  /* 0x0000000811087223 */ /* 0x048fe20000000014 */
[CC--:B------:R-:W-:Y:S01]  /*5130*/  FFMA R22, R17.reuse, R9.reuse, R22 ;  /* 0x0000000911167223 */ /* 0x0c0fe20000000016 */
[-C--:B------:R-:W-:Y:S02]  /*5140*/  FFMA R20, R17, R10.reuse, R21 ;  /* 0x0000000a11147223 */ /* 0x080fe40000000015 */
[C---:B----4-:R-:W-:Y:S01]  /*5150*/  FFMA R8, R13.reuse, R9, R8 ;  /* 0x000000090d087223 */ /* 0x050fe20000000008 */
[-C--:B------:R-:W-:Y:S01]  /*5160*/  FFMA R32, R13, R10.reuse, R22 ;  /* 0x0000000a0d207223 */ /* 0x080fe20000000016 */
[-C--:B0-----:R-:W-:Y:S01]  /*5170*/  FFMA R28, R17, R11.reuse, R24 ;  /* 0x0000000b111c7223 */ /* 0x081fe20000000018 */
[-C--:B------:R-:W-:Y:S01]  /*5180*/  FFMA R22, R13, R11.reuse, R20 ;  /* 0x0000000b0d167223 */ /* 0x080fe20000000014 */
[C---:B------:R-:W-:Y:S01]  /*5190*/  FFMA R19, R15.reuse, R10, R8 ;  /* 0x0000000a0f137223 */ /* 0x040fe20000000008 */
[----:B------:R-:W-:-:S02]  /*51a0*/  FFMA R25, R15, R11, R32 ;  /* 0x0000000b0f197223 */ /* 0x000fc40000000020 */
[----:B------:R-:W0:Y:S01]  /*51b0*/  LDS.128 R8, [R3+0x1b40] ;  /* 0x001b400003087984 */ /* 0x000e220000000c00 */
[----:B------:R-:W-:Y:S01]  /*51c0*/  IADD3 R31, PT, PT, R2, 0x1800, RZ ;  /* 0x00001800021f7810 */ /* 0x000fe20007ffe0ff */
[-C--:B0-----:R-:W-:Y:S01]  /*51d0*/  FFMA R26, R17, R8.reuse, R26 ;  /* 0x00000008111a7223 */ /* 0x081fe2000000001a */
[----:B------:R-:W-:Y:S01]  /*51e0*/  FFMA R28, R13, R8, R28 ;  /* 0x000000080d1c7223 */ /* 0x000fe2000000001c */
[----:B------:R-:W-:Y:S01]  /*51f0*/  FFMA R20, R17, R10, R23 ;  /* 0x0000000a11147223 */ /* 0x000fe20000000017 */
[----:B------:R-:W-:Y:S01]  /*5200*/  FFMA R23, R15, R8, R22 ;  /* 0x000000080f177223 */ /* 0x000fe20000000016 */
[-C--:B------:R-:W-:Y:S01]  /*5210*/  FFMA R21, R17, R9.reuse, R30 ;  /* 0x0000000911157223 */ /* 0x080fe2000000001e */
[-C--:B------:R-:W-:Y:S01]  /*5220*/  FFMA R26, R13, R9.reuse, R26 ;  /* 0x000000090d1a7223 */ /* 0x080fe2000000001a */
[----:B------:R-:W-:Y:S02]  /*5230*/  FFMA R22, R15, R9, R28 ;  /* 0x000000090f167223 */ /* 0x000fe4000000001c */
[----:B------:R-:W0:Y:S01]  /*5240*/  LDS.64 R8, [R3+0x1b50] ;  /* 0x001b500003087984 */ /* 0x000e220000000a00 */
[-C--:B------:R-:W-:Y:S01]  /*5250*/  FFMA R28, R13, R10.reuse, R21 ;  /* 0x0000000a0d1c7223 */ /* 0x080fe20000000015 */
[----:B------:R-:W-:Y:S01]  /*5260*/  FFMA R21, R15, R10, R26 ;  /* 0x0000000a0f157223 */ /* 0x000fe2000000001a */
[-C--:B------:R-:W-:Y:S01]  /*5270*/  FFMA R26, R13, R11.reuse, R20 ;  /* 0x0000000b0d1a7223 */ /* 0x080fe20000000014 */
[-C--:B------:R-:W-:Y:S01]  /*5280*/  FFMA R24, R17, R11.reuse, R12 ;  /* 0x0000000b11187223 */ /* 0x080fe2000000000c */
[----:B------:R-:W-:-:S02]  /*5290*/  FFMA R20, R15, R11, R28 ;  /* 0x0000000b0f147223 */ /* 0x000fc4000000001c */
[----:B------:R-:W2:Y:S01]  /*52a0*/  LDS.64 R10, [R3+0x1c18] ;  /* 0x001c1800030a7984 */ /* 0x000ea20000000a00 */
[----:B------:R-:W-:-:S05]  /*52b0*/  IMAD.WIDE.U32 R30, R31, 0x4, R6 ;  /* 0x000000041f1e7825 */ /* 0x000fca00078e0006 */
[----:B------:R1:W3:Y:S01]  /*52c0*/  LDG.E.CONSTANT R12, desc[UR10][R30.64] ;  /* 0x0000000a1e0c7981 */ /* 0x0002e2000c1e9900 */
[C---:B------:R-:W-:Y:S02]  /*52d0*/  IADD3 R29, PT, PT, R2.reuse, 0x1880, RZ ;  /* 0x00001880021d7810 */ /* 0x040fe40007ffe0ff */
[----:B-1----:R-:W-:-:S05]  /*52e0*/  IADD3 R31, PT, PT, R2, 0x1840, RZ ;  /* 0x00001840021f7810 */ /* 0x002fca0007ffe0ff */
[----:B------:R-:W-:-:S04]  /*52f0*/  IMAD.WIDE.U32 R30, R31, 0x4, R6 ;  /* 0x000000041f1e7825 */ /* 0x000fc800078e0006 */
[----:B------:R-:W-:-:S05]  /*5300*/  IMAD.WIDE.U32 R28, R29, 0x4, R6 ;  /* 0x000000041d1c7825 */ /* 0x000fca00078e0006 */
[----:B------:R-:W4:Y:S01]  /*5310*/  LDG.E.CONSTANT R17, desc[UR10][R28.64] ;  /* 0x0000000a1c117981 */ /* 0x000f22000c1e9900 */
[----:B0-----:R-:W-:-:S03]  /*5320*/  FFMA R24, R13, R8, R24 ;  /* 0x000000080d187223 */ /* 0x001fc60000000018 */
[----:B------:R0:W4:Y:S01]  /*5330*/  LDG.E.CONSTANT R13, desc[UR10][R30.64] ;  /* 0x0000000a1e0d7981 */ /* 0x000122000c1e9900 */
[C---:B------:R-:W-:Y:S01]  /*5340*/  FFMA R24, R15.reuse, R9, R24 ;  /* 0x000000090f187223 */ /* 0x040fe20000000018 */
[----:B0-----:R-:W-:Y:S01]  /*5350*/  IADD3 R31, PT, PT, R2, 0x18c0, RZ ;  /* 0x000018c0021f7810 */ /* 0x001fe20007ffe0ff */
[C---:B--2---:R-:W-:Y:S01]  /*5360*/  FFMA R27, R14.reuse, R10, R19 ;  /* 0x0000000a0e1b7223 */ /* 0x044fe20000000013 */
[----:B------:R-:W-:Y:S01]  /*5370*/  FFMA R19, R15, R8, R26 ;  /* 0x000000080f137223 */ /* 0x000fe2000000001a */
[-C--:B------:R-:W-:Y:S02]  /*5380*/  FFMA R25, R14, R11.reuse, R25 ;  /* 0x0000000b0e197223 */ /* 0x080fe40000000019 */
        /* <DEDUP_REMOVED lines=15> */
[----:B0-----:R-:W-:Y:S01]  /*5480*/  FFMA R29, R14, R9, R24 ;  /* 0x000000090e1d7223 */ /* 0x001fe20000000018 */
[----:B------:R-:W-:Y:S01]  /*5490*/  FFMA R24, R18, R8, R21 ;  /* 0x0000000812187223 */ /* 0x000fe20000000015 */
[----:B------:R-:W-:-:S04]  /*54a0*/  IMAD.WIDE.U32 R20, R31, 0x4, R6 ;  /* 0x000000041f147825 */ /* 0x000fc800078e0006 */
[-C--:B------:R-:W-:Y:S02]  /*54b0*/  FFMA R19, R14, R8.reuse, R19 ;  /* 0x000000080e137223 */ /* 0x080fe40000000013 */
[----:B------:R-:W2:Y:S02]  /*54c0*/  LDG.E.CONSTANT R14, desc[UR10][R20.64] ;  /* 0x0000000a140e7981 */ /* 0x000ea4000c1e9900 */
[-C--:B------:R-:W-:Y:S01]  /*54d0*/  FFMA R25, R18, R9.reuse, R19 ;  /* 0x0000000912197223 */ /* 0x080fe20000000013 */
[----:B------:R-:W-:Y:S02]  /*54e0*/  FFMA R19, R16, R8, R15 ;  /* 0x0000000810137223 */ /* 0x000fe4000000000f */
[----:B------:R-:W2:Y:S01]  /*54f0*/  LDG.E.CONSTANT R15, desc[UR10][R20.64+0x100] ;  /* 0x0001000a140f7981 */ /* 0x000ea2000c1e9900 */
[-C--:B------:R-:W-:Y:S01]  /*5500*/  FFMA R18, R18, R10.reuse, R29 ;  /* 0x0000000a12127223 */ /* 0x080fe2000000001d */
[C---:B------:R-:W-:Y:S01]  /*5510*/  FFMA R24, R16.reuse, R9, R24 ;  /* 0x0000000910187223 */ /* 0x040fe20000000018 */
[----:B------:R-:W-:-:S02]  /*5520*/  FFMA R25, R16, R10, R25 ;  /* 0x0000000a10197223 */ /* 0x000fc40000000019 */
        /* <DEDUP_REMOVED lines=16> */
[CC--:B------:R-:W-:Y:S01]  /*5630*/  FFMA R23, R12.reuse, R9.reuse, R24 ;  /* 0x000000090c177223 */ /* 0x0c0fe20000000018 */
[----:B------:R-:W-:Y:S01]  /*5640*/  FFMA R24, R12, R10, R25 ;  /* 0x0000000a0c187223 */ /* 0x000fe20000000019 */
[----:B------:R-:W-:Y:S01]  /*5650*/  FFMA R19, R17, R8, R26 ;  /* 0x0000000811137223 */ /* 0x000fe2000000001a */
[-C--:B------:R-:W-:Y:S01]  /*5660*/  FFMA R25, R13, R9.reuse, R30 ;  /* 0x000000090d197223 */ /* 0x080fe2000000001e */
[----:B------:R-:W-:Y:S01]  /*5670*/  FFMA R16, R17, R9, R16 ;  /* 0x0000000911107223 */ /* 0x000fe20000000010 */
[----:B------:R-:W3:Y:S04]  /*5680*/  LDG.E.CONSTANT R12, desc[UR10][R20.64+0x300] ;  /* 0x0003000a140c7981 */ /* 0x000ee8000c1e9900 */
[----:B------:R-:W0:Y:S01]  /*5690*/  LDS.64 R8, [R3+0x1d20] ;  /* 0x001d200003087984 */ /* 0x000e220000000a00 */
[-C--:B------:R-:W-:Y:S01]  /*56a0*/  FFMA R26, R13, R10.reuse, R23 ;  /* 0x0000000a0d1a7223 */ /* 0x080fe20000000017 */
[----:B------:R-:W-:Y:S01]  /*56b0*/  FFMA R25, R17, R10, R25 ;  /* 0x0000000a11197223 */ /* 0x000fe20000000019 */
[----:B------:R-:W-:-:S02]  /*56c0*/  FFMA R23, R13, R11, R24 ;  /* 0x0000000b0d177223 */ /* 0x000fc40000000018 */
[----:B------:R-:W-:Y:S02]  /*56d0*/  FFMA R26, R17, R11, R26 ;  /* 0x0000000b111a7223 */ /* 0x000fe4000000001a */
[----:B------:R-:W2:Y:S01]  /*56e0*/  LDS.64 R10, [R3+0x1de8] ;  /* 0x001de800030a7984 */ /* 0x000ea20000000a00 */
[-C--:B0-----:R-:W-:Y:S01]  /*56f0*/  FFMA R24, R13, R8.reuse, R29 ;  /* 0x000000080d187223 */ /* 0x081fe2000000001d */
[C---:B------:R-:W-:Y:S02]  /*5700*/  FFMA R23, R17.reuse, R8, R23 ;  /* 0x0000000811177223 */ /* 0x040fe40000000017 */
[----:B------:R-:W4:Y:S01]  /*5710*/  LDG.E.CONSTANT R13, desc[UR10][R20.64+0x500] ;  /* 0x0005000a140d7981 */ /* 0x000f22000c1e9900 */
[----:B------:R-:W-:-:S03]  /*5720*/  FFMA R24, R17, R9, R24 ;  /* 0x0000000911187223 */ /* 0x000fc60000000018 */
[----:B------:R-:W4:Y:S01]  /*5730*/  LDG.E.CONSTANT R17, desc[UR10][R20.64+0x400] ;  /* 0x0004000a14117981 */ /* 0x000f22000c1e9900 */
        /* <DEDUP_REMOVED lines=8> */
[CC--:B------:R-:W-:Y:S01]  /*57c0*/  FFMA R27, R15.reuse, R9.reuse, R28 ;  /* 0x000000090f1b7223 */ /* 0x0c0fe2000000001c */
[----:B------:R-:W-:Y:S01]  /*57d0*/  FFMA R22, R18, R9, R22 ;  /* 0x0000000912167223 */ /* 0x000fe20000000016 */
[CC--:B------:R-:W-:Y:S01]  /*57e0*/  FFMA R8, R14.reuse, R10.reuse, R25 ;  /* 0x0000000a0e087223 */ /* 0x0c0fe20000000019 */
[CC--:B------:R-:W-:Y:S01]  /*57f0*/  FFMA R9, R15.reuse, R10.reuse, R16 ;  /* 0x0000000a0f097223 */ /* 0x0c0fe20000000010 */
[-C--:B------:R-:W-:Y:S01]  /*5800*/  FFMA R16, R14, R11.reuse, R26 ;  /* 0x0000000b0e107223 */ /* 0x080fe2000000001a */
[C---:B------:R-:W-:Y:S01]  /*5810*/  FFMA R25, R18.reuse, R10, R27 ;  /* 0x0000000a12197223 */ /* 0x040fe2000000001b */
[-C--:B------:R-:W-:Y:S01]  /*5820*/  FFMA R31, R15, R11.reuse, R8 ;  /* 0x0000000b0f1f7223 */ /* 0x080fe20000000008 */
[----:B------:R-:W-:-:S02]  /*5830*/  FFMA R26, R18, R11, R9 ;  /* 0x0000000b121a7223 */ /* 0x000fc40000000009 */
[----:B------:R-:W0:Y:S02]  /*5840*/  LDS.128 R8, [R3+0x1e00] ;  /* 0x001e000003087984 */ /* 0x000e240000000c00 */
[CC--:B0-----:R-:W-:Y:S01]  /*5850*/  FFMA R28, R14.reuse, R8.reuse, R23 ;  /* 0x000000080e1c7223 */ /* 0x0c1fe20000000017 */
[C---:B------:R-:W-:Y:S01]  /*5860*/  FFMA R29, R15.reuse, R8, R16 ;  /* 0x000000080f1d7223 */ /* 0x040fe20000000010 */
[-C--:B------:R-:W-:Y:S01]  /*5870*/  FFMA R23, R14, R9.reuse, R24 ;  /* 0x000000090e177223 */ /* 0x080fe20000000018 */
[----:B------:R-:W2:Y:S01]  /*5880*/  LDG.E.CONSTANT R16, desc[UR10][R20.64+0x600] ;  /* 0x0006000a14107981 */ /* 0x000ea2000c1e9900 */
[CC--:B------:R-:W-:Y:S02]  /*5890*/  FFMA R27, R15.reuse, R9.reuse, R28 ;  /* 0x000000090f1b7223 */ /* 0x0c0fe4000000001c */
[----:B------:R-:W-:Y:S01]  /*58a0*/  FFMA R28, R15, R10, R23 ;  /* 0x0000000a0f1c7223 */ /* 0x000fe20000000017 */
        /* <DEDUP_REMOVED lines=9> */
[CC--:B------:R-:W-:Y:S01]  /*5940*/  FFMA R30, R12.reuse, R10.reuse, R25 ;  /* 0x0000000a0c1e7223 */ /* 0x0c0fe20000000019 */
[----:B------:R-:W-:Y:S01]  /*5950*/  FFMA R28, R12, R11, R26 ;  /* 0x0000000b0c1c7223 */ /* 0x000fe2000000001a */
[C---:B----4-:R-:W-:Y:S01]  /*5960*/  FFMA R8, R17.reuse, R9, R8 ;  /* 0x0000000911087223 */ /* 0x050fe20000000008 */
[CC--:B------:R-:W-:Y:S01]  /*5970*/  FFMA R22, R17.reuse, R10.reuse, R22 ;  /* 0x0000000a11167223 */ /* 0x0c0fe20000000016 */
[-C--:B------:R-:W-:Y:S02]  /*5980*/  FFMA R26, R17, R11.reuse, R30 ;  /* 0x0000000b111a7223 */ /* 0x080fe4000000001e */
[C---:B------:R-:W-:Y:S01]  /*5990*/  FFMA R25, R13.reuse, R10, R8 ;  /* 0x0000000a0d197223 */ /* 0x040fe20000000008 */
[----:B0-----:R-:W-:-:S02]  /*59a0*/  FFMA R20, R13, R11, R22 ;  /* 0x0000000b0d147223 */ /* 0x001fc40000000016 */
[----:B------:R-:W0:Y:S01]  /*59b0*/  LDS.128 R8, [R3+0x1ee0] ;  /* 0x001ee00003087984 */ /* 0x000e220000000c00 */
[----:B------:R-:W-:Y:S01]  /*59c0*/  IADD3 R29, PT, PT, R2, 0x1b00, RZ ;  /* 0x00001b00021d7810 */ /* 0x000fe20007ffe0ff */
[C---:B0-----:R-:W-:Y:S02]  /*59d0*/  FFMA R31, R12.reuse, R11, R18 ;  /* 0x0000000b0c1f7223 */ /* 0x041fe40000000012 */
[----:B------:R-:W0:Y:S01]  /*59e0*/  LDS.64 R18, [R3+0x1ef0] ;  /* 0x001ef00003127984 */ /* 0x000e220000000a00 */
[CC--:B------:R-:W-:Y:S01]  /*59f0*/  FFMA R21, R12.reuse, R9.reuse, R24 ;  /* 0x000000090c157223 */ /* 0x0c0fe20000000018 */
[CC--:B------:R-:W-:Y:S01]  /*5a00*/  FFMA R22, R12.reuse, R8.reuse, R23 ;  /* 0x000000080c167223 */ /* 0x0c0fe20000000017 */
[-C--:B------:R-:W-:Y:S01]  /*5a10*/  FFMA R28, R17, R8.reuse, R28 ;  /* 0x00000008111c7223 */ /* 0x080fe2000000001c */
[----:B------:R-:W-:Y:S01]  /*5a20*/  FFMA R23, R13, R8, R26 ;  /* 0x000000080d177223 */ /* 0x000fe2000000001a */
[-C--:B------:R-:W-:Y:S01]  /*5a30*/  FFMA R24, R12, R10.reuse, R27 ;  /* 0x0000000a0c187223 */ /* 0x080fe2000000001b */
[C---:B------:R-:W-:Y:S01]  /*5a40*/  FFMA R8, R17.reuse, R10, R21 ;  /* 0x0000000a11087223 */ /* 0x040fe20000000015 */
[-C--:B------:R-:W-:Y:S01]  /*5a50*/  FFMA R27, R17, R9.reuse, R22 ;  /* 0x00000009111b7223 */ /* 0x080fe20000000016 */
[----:B------:R-:W-:Y:S01]  /*5a60*/  FFMA R22, R13, R9, R28 ;  /* 0x000000090d167223 */ /* 0x000fe2000000001c */
[-C--:B------:R-:W-:Y:S01]  /*5a70*/  FFMA R21, R17, R11.reuse, R24 ;  /* 0x0000000b11157223 */ /* 0x080fe20000000018 */
[----:B------:R-:W-:-:S02]  /*5a80*/  FFMA R24, R13, R11, R8 ;  /* 0x0000000b0d187223 */ /* 0x000fc40000000008 */
[----:B------:R-:W2:Y:S01]  /*5a90*/  LDS.64 R8, [R3+0x1fb8] ;  /* 0x001fb80003087984 */ /* 0x000ea20000000a00 */
[----:B------:R-:W-:-:S04]  /*5aa0*/  IMAD.WIDE.U32 R28, R29, 0x4, R6 ;  /* 0x000000041d1c7825 */ /* 0x000fc800078e0006 */
[----:B------:R-:W-:Y:S01]  /*5ab0*/  FFMA R27, R13, R10, R27 ;  /* 0x0000000a0d1b7223 */ /* 0x000fe2000000001b */
[----:B------:R-:W3:Y:S01]  /*5ac0*/  LDG.E.CONSTANT R12, desc[UR10][R28.64+0x200] ;  /* 0x0002000a1c0c7981 */ /* 0x000ee2000c1e9900 */
[----:B0-----:R-:W-:-:S03]  /*5ad0*/  FFMA R10, R17, R18, R31 ;  /* 0x00000012110a7223 */ /* 0x001fc6000000001f */
[----:B------:R-:W4:Y:S01]  /*5ae0*/  LDG.E.CONSTANT R17, desc[UR10][R28.64] ;  /* 0x0000000a1c117981 */ /* 0x000f22000c1e9900 */
[C---:B------:R-:W-:Y:S01]  /*5af0*/  FFMA R21, R13.reuse, R18, R21 ;  /* 0x000000120d157223 */ /* 0x040fe20000000015 */
[----:B------:R-:W-:Y:S02]  /*5b00*/  FFMA R18, R13, R19, R10 ;  /* 0x000000130d127223 */ /* 0x000fe4000000000a */
[----:B------:R-:W3:Y:S01]  /*5b10*/  LDG.E.CONSTANT R13, desc[UR10][R28.64+0x100] ;  /* 0x0001000a1c0d7981 */ /* 0x000ee2000c1e9900 */
[C---:B------:R-:W-:Y:S02]  /*5b20*/  IADD3 R35, PT, PT, R2.reuse, 0x1c00, RZ ;  /* 0x00001c0002237810 */ /* 0x040fe40007ffe0ff */
[----:B------:R-:W-:-:S03]  /*5b30*/  IADD3 R33, PT, PT, R2, 0x1c40, RZ ;  /* 0x00001c4002217810 */ /* 0x000fc60007ffe0ff */
[----:B------:R-:W-:-:S04]  /*5b40*/  IMAD.WIDE.U32 R34, R35, 0x4, R6 ;  /* 0x0000000423227825 */ /* 0x000fc800078e0006 */
[----:B------:R-:W-:-:S04]  /*5b50*/  IMAD.WIDE.U32 R32, R33, 0x4, R6 ;  /* 0x0000000421207825 */ /* 0x000fc800078e0006 */
[C---:B--2---:R-:W-:Y:S01]  /*5b60*/  FFMA R8, R16.reuse, R8, R25 ;  /* 0x0000000810087223 */ /* 0x044fe20000000019 */
[----:B------:R-:W-:-:S03]  /*5b70*/  FFMA R20, R16, R9, R20 ;  /* 0x0000000910147223 */ /* 0x000fc60000000014 */
[C---:B------:R-:W-:Y:S02]  /*5b80*/  FFMA R25, R15.reuse, R9, R8 ;  /* 0x000000090f197223 */ /* 0x040fe40000000008 */
[----:B------:R-:W0:Y:S02]  /*5b90*/  LDS.128 R8, [R3+0x1fc0] ;  /* 0x001fc00003087984 */ /* 0x000e240000000c00 */
[CC--:B0-----:R-:W-:Y:S01]  /*5ba0*/  FFMA R19, R15.reuse, R8.reuse, R20 ;  /* 0x000000080f137223 */ /* 0x0c1fe20000000014 */
[-C--:B------:R-:W-:Y:S01]  /*5bb0*/  FFMA R26, R16, R8.reuse, R23 ;  /* 0x00000008101a7223 */ /* 0x080fe20000000017 */
[----:B------:R-:W-:Y:S01]  /*5bc0*/  FFMA R20, R14, R8, R25 ;  /* 0x000000080e147223 */ /* 0x000fe20000000019 */
[CC--:B------:R-:W-:Y:S01]  /*5bd0*/  FFMA R8, R16.reuse, R9.reuse, R22 ;  /* 0x0000000910087223 */ /* 0x0c0fe20000000016 */
[CC--:B------:R-:W-:Y:S01]  /*5be0*/  FFMA R30, R16.reuse, R10.reuse, R27 ;  /* 0x0000000a101e7223 */ /* 0x0c0fe2000000001b */
[C---:B------:R-:W-:Y:S02]  /*5bf0*/  FFMA R23, R15.reuse, R9, R26 ;  /* 0x000000090f177223 */ /* 0x040fe4000000001a */
[CC--:B------:R-:W-:Y:S01]  /*5c00*/  FFMA R8, R15.reuse, R10.reuse, R8 ;  /* 0x0000000a0f087223 */ /* 0x0c0fe20000000008 */
[----:B------:R-:W-:Y:S01]  /*5c10*/  FFMA R26, R16, R11, R24 ;  /* 0x0000000b101a7223 */ /* 0x000fe20000000018 */
[C---:B------:R-:W-:Y:S01]  /*5c20*/  FFMA R22, R14.reuse, R9, R19 ;  /* 0x000000090e167223 */ /* 0x040fe20000000013 */
[C---:B------:R-:W-:Y:S01]  /*5c30*/  FFMA R23, R14.reuse, R10, R23 ;  /* 0x0000000a0e177223 */ /* 0x040fe20000000017 */
[-C--:B------:R-:W-:Y:S01]  /*5c40*/  FFMA R25, R15, R11.reuse, R30 ;  /* 0x0000000b0f197223 */ /* 0x080fe2000000001e */
[----:B------:R-:W-:Y:S01]  /*5c50*/  FFMA R24, R14, R11, R8 ;  /* 0x0000000b0e187223 */ /* 0x000fe20000000008 */
[----:B------:R0:W2:Y:S04]  /*5c60*/  LDG.E.CONSTANT R19, desc[UR10][R28.64+0x300] ;  /* 0x0003000a1c137981 */ /* 0x0000a8000c1e9900 */
[----:B------:R-:W1:Y:S02]  /*5c70*/  LDS.128 R8, [R3+0x1fd0] ;  /* 0x001fd00003087984 */ /* 0x000e640000000c00 */
[----:B-1----:R-:W-:-:S02]  /*5c80*/  FFMA R31, R16, R9, R18 ;  /* 0x00000009101f7223 */ /* 0x002fc40000000012 */
[----:B------:R-:W2:Y:S01]  /*5c90*/  LDG.E.CONSTANT R18, desc[UR10][R34.64] ;  /* 0x0000000a22127981 */ /* 0x000ea2000c1e9900 */
[----:B------:R-:W-:-:S03]  /*5ca0*/  FFMA R30, R16, R8, R21 ;  /* 0x00000008101e7223 */ /* 0x000fc60000000015 */
[----:B------:R-:W2:Y:S01]  /*5cb0*/  LDG.E.CONSTANT R16, desc[UR10][R32.64] ;  /* 0x0000000a20107981 */ /* 0x000ea2000c1e9900 */
[C---:B------:R-:W-:Y:S01]  /*5cc0*/  FFMA R27, R15.reuse, R8, R26 ;  /* 0x000000080f1b7223 */ /* 0x040fe2000000001a */
[CC--:B------:R-:W-:Y:S01]  /*5cd0*/  FFMA R21, R15.reuse, R9.reuse, R30 ;  /* 0x000000090f157223 */ /* 0x0c0fe2000000001e */
[----:B------:R-:W-:Y:S01]  /*5ce0*/  FFMA R26, R15, R10, R31 ;  /* 0x0000000a0f1a7223 */ /* 0x000fe2000000001f */
[C---:B------:R-:W-:Y:S01]  /*5cf0*/  FFMA R30, R14.reuse, R8, R25 ;  /* 0x000000080e1e7223 */ /* 0x040fe20000000019 */
[C---:B0-----:R-:W-:Y:S01]  /*5d00*/  FFMA R28, R14.reuse, R9, R27 ;  /* 0x000000090e1c7223 */ /* 0x041fe2000000001b */
[C---:B------:R-:W-:Y:S01]  /*5d10*/  FFMA R15, R14.reuse, R10, R21 ;  /* 0x0000000a0e0f7223 */ /* 0x040fe20000000015 */
[----:B------:R-:W-:Y:S02]  /*5d20*/  FFMA R14, R14, R11, R26 ;  /* 0x0000000b0e0e7223 */ /* 0x000fe4000000001a */
[----:B------:R-:W4:Y:S02]  /*5d30*/  LDS.128 R8, [R3+0x20a0] ;  /* 0x0020a00003087984 */ /* 0x000f240000000c00 */
[C---:B----4-:R-:W-:Y:S01]  /*5d40*/  FFMA R8, R17.reuse, R8, R20 ;  /* 0x0000000811087223 */ /* 0x050fe20000000014 */
[----:B------:R-:W-:-:S03]  /*5d50*/  FFMA R22, R17, R9, R22 ;  /* 0x0000000911167223 */ /* 0x000fc60000000016 */
[----:B---3--:R-:W-:Y:S01]  /*5d60*/  FFMA R9, R13, R9, R8 ;  /* 0x000000090d097223 */ /* 0x008fe20000000008 */
[-C--:B------:R-:W-:Y:S01]  /*5d70*/  FFMA R8, R17, R10.reuse, R23 ;  /* 0x0000000a11087223 */ /* 0x080fe20000000017 */
[-C--:B------:R-:W-:Y:S01]  /*5d80*/  FFMA R26, R13, R10.reuse, R22 ;  /* 0x0000000a0d1a7223 */ /* 0x080fe20000000016 */
[-C--:B------:R-:W-:Y:S01]  /*5d90*/  FFMA R20, R17, R11.reuse, R24 ;  /* 0x0000000b11147223 */ /* 0x080fe20000000018 */
[C---:B------:R-:W-:Y:S01]  /*5da0*/  FFMA R22, R12.reuse, R10, R9 ;  /* 0x0000000a0c167223 */ /* 0x040fe20000000009 */
[-C--:B------:R-:W-:Y:S01]  /*5db0*/  FFMA R23, R13, R11.reuse, R8 ;  /* 0x0000000b0d177223 */ /* 0x080fe20000000008 */
[----:B------:R-:W-:Y:S02]  /*5dc0*/  FFMA R26, R12, R11, R26 ;  /* 0x0000000b0c1a7223 */ /* 0x000fe4000000001a */
[----:B------:R-:W0:Y:S01]  /*5dd0*/  LDS.128 R8, [R3+0x20b0] ;  /* 0x0020b00003087984 */ /* 0x000e220000000c00 */
[----:B------:R-:W-:Y:S01]  /*5de0*/  IADD3 R29, PT, PT, R2, 0x1c80, RZ ;  /* 0x00001c80021d7810 */ /* 0x000fe20007ffe0ff */
[C---:B0-----:R-:W-:Y:S01]  /*5df0*/  FFMA R24, R17.reuse, R10, R15 ;  /* 0x0000000a11187223 */ /* 0x041fe2000000000f */
[----:B------:R-:W-:-:S02]  /*5e00*/  FFMA R25, R17, R11, R14 ;  /* 0x0000000b11197223 */ /* 0x000fc4000000000e */
[----:B------:R-:W0:Y:S01]  /*5e10*/  LDS.64 R14, [R3+0x20c0] ;  /* 0x0020c000030e7984 */ /* 0x000e220000000a00 */
[-C--:B------:R-:W-:Y:S01]  /*5e20*/  FFMA R30, R17, R8.reuse, R30 ;  /* 0x00000008111e7223 */ /* 0x080fe2000000001e */
[-C--:B------:R-:W-:Y:S01]  /*5e30*/  FFMA R20, R13, R8.reuse, R20 ;  /* 0x000000080d147223 */ /* 0x080fe20000000014 */
[-C--:B------:R-:W-:Y:S01]  /*5e40*/  FFMA R21, R17, R9.reuse, R28 ;  /* 0x0000000911157223 */ /* 0x080fe2000000001c */
[C---:B------:R-:W-:Y:S01]  /*5e50*/  FFMA R23, R12.reuse, R8, R23 ;  /* 0x000000080c177223 */ /* 0x040fe20000000017 */
[-C--:B------:R-:W-:Y:S01]  /*5e60*/  FFMA R27, R13, R9.reuse, R30 ;  /* 0x000000090d1b7223 */ /* 0x080fe2000000001e */
[----:B------:R-:W-:Y:S02]  /*5e70*/  FFMA R30, R12, R9, R20 ;  /* 0x000000090c1e7223 */ /* 0x000fe40000000014 */
[----:B------:R-:W2:Y:S01]  /*5e80*/  LDS.64 R8, [R3+0x2188] ;  /* 0x0021880003087984 */ /* 0x000ea20000000a00 */
[----:B------:R-:W-:-:S04]  /*5e90*/  IMAD.WIDE.U32 R28, R29, 0x4, R6 ;  /* 0x000000041d1c7825 */ /* 0x000fc800078e0006 */
[CC--:B------:R-:W-:Y:S01]  /*5ea0*/  FFMA R21, R13.reuse, R10.reuse, R21 ;  /* 0x0000000a0d157223 */ /* 0x0c0fe20000000015 */
[C---:B------:R-:W-:Y:S01]  /*5eb0*/  FFMA R20, R12.reuse, R10, R27 ;  /* 0x0000000a0c147223 */ /* 0x040fe2000000001b */
[CC--:B------:R-:W-:Y:S01]  /*5ec0*/  FFMA R27, R13.reuse, R11.reuse, R24 ;  /* 0x0000000b0d1b7223 */ /* 0x0c0fe20000000018 */
[----:B------:R1:W3:Y:S01]  /*5ed0*/  LDG.E.CONSTANT R17, desc[UR10][R28.64] ;  /* 0x0000000a1c117981 */ /* 0x0002e2000c1e9900 */
[C---:B------:R-:W-:Y:S01]  /*5ee0*/  FFMA R24, R12.reuse, R11, R21 ;  /* 0x0000000b0c187223 */ /* 0x040fe20000000015 */
[-C--:B0-----:R-:W-:Y:S01]  /*5ef0*/  FFMA R10, R13, R14.reuse, R25 ;  /* 0x0000000e0d0a7223 */ /* 0x081fe20000000019 */
[----:B------:R-:W-:-:S03]  /*5f00*/  FFMA R21, R12, R14, R27 ;  /* 0x0000000e0c157223 */ /* 0x000fc6000000001b */
[----:B-1----:R-:W-:Y:S02]  /*5f10*/  FFMA R28, R12, R15, R10 ;  /* 0x0000000f0c1c7223 */ /* 0x002fe4000000000a */
[----:B------:R-:W0:Y:S01]  /*5f20*/  LDS.128 R12, [R3+0x2190] ;  /* 0x00219000030c7984 */ /* 0x000e220000000c00 */
[----:B------:R-:W-:-:S05]  /*5f30*/  IADD3 R35, PT, PT, R2, 0x1cc0, RZ ;  /* 0x00001cc002237810 */ /* 0x000fca0007ffe0ff */
[----:B------:R-:W-:-:S04]  /*5f40*/  IMAD.WIDE.U32 R34, R35, 0x4, R6 ;  /* 0x0000000423227825 */ /* 0x000fc800078e0006 */
[C---:B--2---:R-:W-:Y:S01]  /*5f50*/  FFMA R11, R19.reuse, R8, R22 ;  /* 0x00000008130b7223 */ /* 0x044fe20000000016 */
[CC--:B------:R-:W-:Y:S01]  /*5f60*/  FFMA R25, R19.reuse, R9.reuse, R26 ;  /* 0x0000000913197223 */ /* 0x0c0fe2000000001a */
[----:B0-----:R-:W-:Y:S01]  /*5f70*/  FFMA R23, R19, R12, R23 ;  /* 0x0000000c13177223 */ /* 0x001fe20000000017 */
[----:B------:R0:W2:Y:S01]  /*5f80*/  LDG.E.CONSTANT R22, desc[UR10][R34.64] ;  /* 0x0000000a22167981 */ /* 0x0000a2000c1e9900 */
[----:B------:R-:W-:-:S04]  /*5f90*/  FFMA R11, R18, R9, R11 ;  /* 0x00000009120b7223 */ /* 0x000fc8000000000b */
[-C--:B------:R-:W-:Y:S02]  /*5fa0*/  FFMA R32, R16, R12.reuse, R11 ;  /* 0x0000000c10207223 */ /* 0x080fe4000000000b */
[----:B------:R-:W1:Y:S01]  /*5fb0*/  LDS.128 R8, [R3+0x21a0] ;  /* 0x0021a00003087984 */ /* 0x000e620000000c00 */
[C---:B------:R-:W-:Y:S01]  /*5fc0*/  FFMA R25, R18.reuse, R12, R25 ;  /* 0x0000000c12197223 */ /* 0x040fe20000000019 */
[----:B------:R-:W-:Y:S01]  /*5fd0*/  FFMA R29, R18, R13, R23 ;  /* 0x0000000d121d7223 */ /* 0x000fe20000000017 */
[C---:B------:R-:W-:Y:S01]  /*5fe0*/  FFMA R23, R19.reuse, R14, R20 ;  /* 0x0000000e13177223 */ /* 0x040fe20000000014 */
[----:B-1----:R-:W-:Y:S01]  /*5ff0*/  FFMA R12, R19, R8, R21 ;  /* 0x00000008130c7223 */ /* 0x002fe20000000015 */
[----:B------:R-:W-:-:S05]  /*6000*/  IADD3 R21, PT, PT, R2, 0x1d00, RZ ;  /* 0x00001d0002157810 */ /* 0x000fca0007ffe0ff */
[----:B------:R-:W-:-:S06]  /*6010*/  IMAD.WIDE.U32 R20, R21, 0x4, R6 ;  /* 0x0000000415147825 */ /* 0x000fcc00078e0006 */
[----:B------:R-:W4:Y:S01]  /*6020*/  LDG.E.CONSTANT R21, desc[UR10][R20.64] ;  /* 0x0000000a14157981 */ /* 0x000f22000c1e9900 */
[CC--:B------:R-:W-:Y:S01]  /*6030*/  FFMA R27, R19.reuse, R13.reuse, R30 ;  /* 0x0000000d131b7223 */ /* 0x0c0fe2000000001e */
[----:B------:R-:W-:Y:S01]  /*6040*/  FFMA R30, R16, R13, R25 ;  /* 0x0000000d101e7223 */ /* 0x000fe20000000019 */
[C---:B------:R-:W-:Y:S01]  /*6050*/  FFMA R25, R19.reuse, R15, R24 ;  /* 0x0000000f13197223 */ /* 0x040fe20000000018 */
[----:B------:R-:W-:-:S03]  /*6060*/  FFMA R19, R19, R9, R28 ;  /* 0x0000000913137223 */ /* 0x000fc6000000001c */
[----:B------:R-:W-:Y:S01]  /*6070*/  FFMA R28, R18, R8, R25 ;  /* 0x00000008121c7223 */ /* 0x000fe20000000019 */
[----:B------:R-:W-:-:S05]  /*6080*/  IADD3 R25, PT, PT, R2, 0x1d40, RZ ;  /* 0x00001d4002197810 */ /* 0x000fca0007ffe0ff */
[----:B------:R-:W-:-:S04]  /*6090*/  IMAD.WIDE.U32 R24, R25, 0x4, R6 ;  /* 0x0000000419187825 */ /* 0x000fc800078e0006 */
[C---:B------:R-:W-:Y:S01]  /*60a0*/  FFMA R36, R18.reuse, R10, R19 ;  /* 0x0000000a12247223 */ /* 0x040fe20000000013 */
[----:B------:R-:W4:Y:S04]  /*60b0*/  LDG.E.CONSTANT R20, desc[UR10][R24.64] ;  /* 0x0000000a18147981 */ /* 0x000f28000c1e9900 */
[----:B------:R-:W4:Y:S01]  /*60c0*/  LDG.E.CONSTANT R19, desc[UR10][R24.64+0x100] ;  /* 0x0001000a18137981 */ /* 0x000f22000c1e9900 */
[-C--:B------:R-:W-:Y:S01]  /*60d0*/  FFMA R13, R18, R14.reuse, R27 ;  /* 0x0000000e120d7223 */ /* 0x080fe2000000001b */
[----:B------:R-:W-:Y:S01]  /*60e0*/  FFMA R27, R16, R14, R29 ;  /* 0x0000000e101b7223 */ /* 0x000fe2000000001d */
[C---:B------:R-:W-:Y:S01]  /*60f0*/  FFMA R29, R18.reuse, R15, R23 ;  /* 0x0000000f121d7223 */ /* 0x040fe20000000017 */
[----:B------:R-:W-:Y:S02]  /*6100*/  FFMA R23, R18, R9, R12 ;  /* 0x0000000912177223 */ /* 0x000fe4000000000c */
[----:B------:R-:W4:Y:S01]  /*6110*/  LDG.E.CONSTANT R18, desc[UR10][R24.64+0x200] ;  /* 0x0002000a18127981 */ /* 0x000f22000c1e9900 */
[----:B0-----:R-:W-:-:S03]  /*6120*/  FFMA R34, R16, R15, R13 ;  /* 0x0000000f10227223 */ /* 0x001fc6000000000d */
[----:B------:R-:W3:Y:S01]  /*6130*/  LDS.128 R12, [R3+0x2270] ;  /* 0x00227000030c7984 */ /* 0x000ee20000000c00 */
[C---:B------:R-:W-:Y:S01]  /*6140*/  FFMA R28, R16.reuse, R9, R28 ;  /* 0x00000009101c7223 */ /* 0x040fe2000000001c */
[C---:B------:R-:W-:Y:S01]  /*6150*/  FFMA R26, R16.reuse, R8, R29 ;  /* 0x00000008101a7223 */ /* 0x040fe2000000001d */
[C---:B------:R-:W-:Y:S01]  /*6160*/  FFMA R36, R16.reuse, R11, R36 ;  /* 0x0000000b10247223 */ /* 0x040fe20000000024 */
[----:B------:R-:W-:Y:S01]  /*6170*/  FFMA R23, R16, R10, R23 ;  /* 0x0000000a10177223 */ /* 0x000fe20000000017 */
[C---:B---3--:R-:W-:Y:S01]  /*6180*/  FFMA R9, R17.reuse, R12, R32 ;  /* 0x0000000c11097223 */ /* 0x048fe20000000020 */
[C---:B------:R-:W-:Y:S01]  /*6190*/  FFMA R11, R17.reuse, R13, R30 ;  /* 0x0000000d110b7223 */ /* 0x040fe2000000001e */
[CC--:B------:R-:W-:Y:S01]  /*61a0*/  FFMA R30, R17.reuse, R14.reuse, R27 ;  /* 0x0000000e111e7223 */ /* 0x0c0fe2000000001b */
[----:B------:R-:W-:Y:S01]  /*61b0*/  FFMA R27, R17, R15, R34 ;  /* 0x0000000f111b7223 */ /* 0x000fe20000000022 */
[C---:B--2---:R-:W-:Y:S01]  /*61c0*/  FFMA R8, R22.reuse, R13, R9 ;  /* 0x0000000d16087223 */ /* 0x044fe20000000009 */
[C---:B------:R-:W-:Y:S01]  /*61d0*/  FFMA R16, R22.reuse, R14, R11 ;  /* 0x0000000e16107223 */ /* 0x040fe2000000000b */
[----:B------:R-:W-:-:S02]  /*61e0*/  FFMA R30, R22, R15, R30 ;  /* 0x0000000f161e7223 */ /* 0x000fc4000000001e */
[C---:B----4-:R-:W-:Y:S02]  /*61f0*/  FFMA R14, R21.reuse, R14, R8 ;  /* 0x0000000e150e7223 */ /* 0x050fe40000000008 */
[----:B------:R-:W0:Y:S01]  /*6200*/  LDS.128 R8, [R3+0x2280] ;  /* 0x0022800003087984 */ /* 0x000e220000000c00 */
[----:B------:R-:W-:Y:S01]  /*6210*/  FFMA R16, R21, R15, R16 ;  /* 0x0000000f15107223 */ /* 0x000fe20000000010 */
[CC--:B0-----:R-:W-:Y:S01]  /*6220*/  FFMA R13, R17.reuse, R9.reuse, R28 ;  /* 0x00000009110d7223 */ /* 0x0c1fe2000000001c */
[-C--:B------:R-:W-:Y:S01]  /*6230*/  FFMA R26, R17, R8.reuse, R26 ;  /* 0x00000008111a7223 */ /* 0x080fe2000000001a */
[CC--:B------:R-:W-:Y:S01]  /*6240*/  FFMA R28, R22.reuse, R8.reuse, R27 ;  /* 0x00000008161c7223 */ /* 0x0c0fe2000000001b */
[C---:B------:R-:W-:Y:S02]  /*6250*/  FFMA R15, R21.reuse, R8, R30 ;  /* 0x00000008150f7223 */ /* 0x040fe4000000001e */
[-C--:B------:R-:W-:Y:S01]  /*6260*/  FFMA R26, R22, R9.reuse, R26 ;  /* 0x00000009161a7223 */ /* 0x080fe2000000001a */
[----:B------:R-:W-:-:S02]  /*6270*/  FFMA R29, R21, R9, R28 ;  /* 0x00000009151d7223 */ /* 0x000fc4000000001c */
[----:B------:R-:W0:Y:S01]  /*6280*/  LDS.64 R8, [R3+0x2290] ;  /* 0x0022900003087984 */ /* 0x000e220000000a00 */
[CC--:B------:R-:W-:Y:S01]  /*6290*/  FFMA R12, R17.reuse, R10.reuse, R23 ;  /* 0x0000000a110c7223 */ /* 0x0c0fe20000000017 */
[-C--:B------:R-:W-:Y:S01]  /*62a0*/  FFMA R17, R17, R11.reuse, R36 ;  /* 0x0000000b11117223 */ /* 0x080fe20000000024 */
[CC--:B------:R-:W-:Y:S02]  /*62b0*/  FFMA R30, R22.reuse, R10.reuse, R13 ;  /* 0x0000000a161e7223 */ /* 0x0c0fe4000000000d */
[CC--:B------:R-:W-:Y:S02]  /*62c0*/  FFMA R23, R22.reuse, R11.reuse, R12 ;  /* 0x0000000b16177223 */ /* 0x0c0fe4000000000c */
[----:B------:R-:W1:Y:S01]  /*62d0*/  LDS.64 R12, [R3+0x2358] ;  /* 0x00235800030c7984 */ /* 0x000e620000000a00 */
[C---:B------:R-:W-:Y:S01]  /*62e0*/  FFMA R27, R21.reuse, R10, R26 ;  /* 0x0000000a151b7223 */ /* 0x040fe2000000001a */
[C---:B------:R-:W-:Y:S01]  /*62f0*/  FFMA R30, R21.reuse, R11, R30 ;  /* 0x0000000b151e7223 */ /* 0x040fe2000000001e */
[-C--:B0-----:R-:W-:Y:S01]  /*6300*/  FFMA R28, R22, R8.reuse, R17 ;  /* 0x00000008161c7223 */ /* 0x081fe20000000011 */
[C---:B------:R-:W-:Y:S01]  /*6310*/  FFMA R23, R21.reuse, R8, R23 ;  /* 0x0000000815177223 */ /* 0x040fe20000000017 */
[----:B------:R-:W2:Y:S02]  /*6320*/  LDG.E.CONSTANT R17, desc[UR10][R24.64+0x300] ;  /* 0x0003000a18117981 */ /* 0x000ea4000c1e9900 */
[----:B------:R-:W-:-:S02]  /*6330*/  FFMA R28, R21, R9, R28 ;  /* 0x00000009151c7223 */ /* 0x000fc4000000001c */
[----:B------:R-:W0:Y:S01]  /*6340*/  LDS.128 R8, [R3+0x2360] ;  /* 0x0023600003087984 */ /* 0x000e220000000c00 */
[C---:B-1----:R-:W-:Y:S01]  /*6350*/  FFMA R12, R20.reuse, R12, R14 ;  /* 0x0000000c140c7223 */ /* 0x042fe2000000000e */
[----:B------:R-:W-:-:S03]  /*6360*/  FFMA R16, R20, R13, R16 ;  /* 0x0000000d14107223 */ /* 0x000fc60000000010 */
[C---:B------:R-:W-:Y:S01]  /*6370*/  FFMA R21, R19.reuse, R13, R12 ;  /* 0x0000000d13157223 */ /* 0x040fe2000000000c */
[-C--:B0-----:R-:W-:Y:S02]  /*6380*/  FFMA R12, R20, R8.reuse, R15 ;  /* 0x00000008140c7223 */ /* 0x081fe4000000000f */
[----:B------:R-:W3:Y:S01]  /*6390*/  LDG.E.CONSTANT R15, desc[UR10][R24.64+0x400] ;  /* 0x0004000a180f7981 */ /* 0x000ee2000c1e9900 */
[----:B------:R-:W-:-:S03]  /*63a0*/  FFMA R13, R19, R8, R16 ;  /* 0x00000008130d7223 */ /* 0x000fc60000000010 */
[----:B------:R-:W4:Y:S01]  /*63b0*/  LDG.E.CONSTANT R16, desc[UR10][R24.64+0x500] ;  /* 0x0005000a18107981 */ /* 0x000f22000c1e9900 */
[-C--:B------:R-:W-:Y:S01]  /*63c0*/  FFMA R29, R20, R9.reuse, R29 ;  /* 0x00000009141d7223 */ /* 0x080fe2000000001d */
[----:B------:R-:W-:Y:S01]  /*63d0*/  FFMA R22, R18, R8, R21 ;  /* 0x0000000812167223 */ /* 0x000fe20000000015 */
[-C--:B------:R-:W-:Y:S01]  /*63e0*/  FFMA R8, R20, R10.reuse, R27 ;  /* 0x0000000a14087223 */ /* 0x080fe2000000001b */
[CC--:B------:R-:W-:Y:S01]  /*63f0*/  FFMA R21, R19.reuse, R9.reuse, R12 ;  /* 0x0000000913157223 */ /* 0x0c0fe2000000000c */
[CC--:B------:R-:W-:Y:S01]  /*6400*/  FFMA R29, R19.reuse, R10.reuse, R29 ;  /* 0x0000000a131d7223 */ /* 0x0c0fe2000000001d */
[----:B------:R-:W-:Y:S01]  /*6410*/  FFMA R26, R18, R9, R13 ;  /* 0x00000009121a7223 */ /* 0x000fe2000000000d */
[-C--:B------:R-:W-:Y:S01]  /*6420*/  FFMA R12, R20, R11.reuse, R30 ;  /* 0x0000000b140c7223 */ /* 0x080fe2000000001e */
[C---:B------:R-:W-:Y:S01]  /*6430*/  FFMA R21, R18.reuse, R10, R21 ;  /* 0x0000000a12157223 */ /* 0x040fe20000000015 */
[-C--:B------:R-:W-:Y:S01]  /*6440*/  FFMA R13, R19, R11.reuse, R8 ;  /* 0x0000000b130d7223 */ /* 0x080fe20000000008 */
[----:B------:R-:W-:-:S02]  /*6450*/  FFMA R30, R18, R11, R29 ;  /* 0x0000000b121e7223 */ /* 0x000fc4000000001d */
[----:B------:R-:W0:Y:S02]  /*6460*/  LDS.128 R8, [R3+0x2370] ;  /* 0x0023700003087984 */ /* 0x000e240000000c00 */
[CC--:B0-----:R-:W-:Y:S01]  /*6470*/  FFMA R27, R20.reuse, R9.reuse, R28 ;  /* 0x00000009141b7223 */ /* 0x0c1fe2000000001c */
[-C--:B------:R-:W-:Y:S01]  /*6480*/  FFMA R14, R20, R8.reuse, R23 ;  /* 0x00000008140e7223 */ /* 0x080fe20000000017 */
[C---:B------:R-:W-:Y:S02]  /*6490*/  FFMA R28, R19.reuse, R8, R12 ;  /* 0x00000008131c7223 */ /* 0x040fe4000000000c */
[----:B------:R-:W4:Y:S01]  /*64a0*/  LDG.E.CONSTANT R12, desc[UR10][R24.64+0x600] ;  /* 0x0006000a180c7981 */ /* 0x000f22000c1e9900 */
[----:B------:R-:W-:-:S03]  /*64b0*/  FFMA R23, R19, R9, R14 ;  /* 0x0000000913177223 */ /* 0x000fc6000000000e */
[----:B------:R-:W4:Y:S01]  /*64c0*/  LDG.E.CONSTANT R14, desc[UR10][R24.64+0x700] ;  /* 0x0007000a180e7981 */ /* 0x000f22000c1e9900 */
[----:B------:R-:W-:-:S03]  /*64d0*/  FFMA R20, R18, R8, R13 ;  /* 0x0000000812147223 */ /* 0x000fc6000000000d */
[----:B------:R0:W4:Y:S01]  /*64e0*/  LDG.E.CONSTANT R13, desc[UR10][R24.64+0x800] ;  /* 0x0008000a180d7981 */ /* 0x000122000c1e9900 */
[-C--:B------:R-:W-:Y:S01]  /*64f0*/  FFMA R32, R19, R10.reuse, R27 ;  /* 0x0000000a13207223 */ /* 0x080fe2000000001b */
[C---:B------:R-:W-:Y:S01]  /*6500*/  FFMA R28, R18.reuse, R9, R28 ;  /* 0x00000009121c7223 */ /* 0x040fe2000000001c */
[C---:B------:R-:W-:Y:S02]  /*6510*/  FFMA R19, R18.reuse, R10, R23 ;  /* 0x0000000a12137223 */ /* 0x040fe40000000017 */
[----:B------:R-:W-:Y:S02]  /*6520*/  FFMA R18, R18, R11, R32 ;  /* 0x0000000b12127223 */ /* 0x000fe40000000020 */
[----:B------:R-:W2:Y:S01]  /*6530*/  LDS.128 R8, [R3+0x2440] ;  /* 0x0024400003087984 */ /* 0x000ea20000000c00 */
[C---:B------:R-:W-:Y:S02]  /*6540*/  IADD3 R31, PT, PT, R2.reuse, 0x1f80, RZ ;  /* 0x00001f80021f7810 */ /* 0x040fe40007ffe0ff */
[----:B------:R-:W-:-:S05]  /*6550*/  IADD3 R33, PT, PT, R2, 0x2000, RZ ;  /* 0x0000200002217810 */ /* 0x000fca0007ffe0ff */
[----:B------:R-:W-:-:S04]  /*6560*/  IMAD.WIDE.U32 R32, R33, 0x4, R6 ;  /* 0x0000000421207825 */ /* 0x000fc800078e0006 */
[C---:B--2---:R-:W-:Y:S01]  /*6570*/  FFMA R8, R17.reuse, R8, R22 ;  /* 0x0000000811087223 */ /* 0x044fe20000000016 */
[C---:B------:R-:W-:Y:S01]  /*6580*/  FFMA R26, R17.reuse, R9, R26 ;  /* 0x00000009111a7223 */ /* 0x040fe2000000001a */
[----:B------:R-:W-:Y:S02]  /*6590*/  FFMA R30, R17, R11, R30 ;  /* 0x0000000b111e7223 */ /* 0x000fe4000000001e */
[----:B---3--:R-:W-:Y:S01]  /*65a0*/  FFMA R9, R15, R9, R8 ;  /* 0x000000090f097223 */ /* 0x008fe20000000008 */
[-C--:B------:R-:W-:Y:S01]  /*65b0*/  FFMA R8, R17, R10.reuse, R21 ;  /* 0x0000000a11087223 */ /* 0x080fe20000000015 */
[CC--:B------:R-:W-:Y:S02]  /*65c0*/  FFMA R26, R15.reuse, R10.reuse, R26 ;  /* 0x0000000a0f1a7223 */ /* 0x0c0fe4000000001a */
[C---:B----4-:R-:W-:Y:S01]  /*65d0*/  FFMA R21, R16.reuse, R10, R9 ;  /* 0x0000000a10157223 */ /* 0x050fe20000000009 */
[-C--:B0-----:R-:W-:Y:S01]  /*65e0*/  FFMA R25, R15, R11.reuse, R8 ;  /* 0x0000000b0f197223 */ /* 0x081fe20000000008 */
[----:B------:R-:W-:-:S02]  /*65f0*/  FFMA R27, R16, R11, R26 ;  /* 0x0000000b101b7223 */ /* 0x000fc4000000001a */
[----:B------:R-:W0:Y:S02]  /*6600*/  LDS.128 R8, [R3+0x2450] ;  /* 0x0024500003087984 */ /* 0x000e240000000c00 */
[C---:B0-----:R-:W-:Y:S01]  /*6610*/  FFMA R22, R17.reuse, R8, R20 ;  /* 0x0000000811167223 */ /* 0x041fe20000000014 */
[C---:B------:R-:W-:Y:S01]  /*6620*/  FFMA R23, R17.reuse, R9, R28 ;  /* 0x0000000911177223 */ /* 0x040fe2000000001c */
[C---:B------:R-:W-:Y:S01]  /*6630*/  FFMA R20, R17.reuse, R10, R19 ;  /* 0x0000000a11147223 */ /* 0x040fe20000000013 */
[----:B------:R-:W-:Y:S02]  /*6640*/  FFMA R17, R17, R11, R18 ;  /* 0x0000000b11117223 */ /* 0x000fe40000000012 */
[----:B------:R-:W0:Y:S01]  /*6650*/  LDS.64 R18, [R3+0x2460] ;  /* 0x0024600003127984 */ /* 0x000e220000000a00 */
[C---:B------:R-:W-:Y:S01]  /*6660*/  FFMA R24, R15.reuse, R8, R30 ;  /* 0x000000080f187223 */ /* 0x040fe2000000001e */
[----:B------:R-:W-:Y:S01]  /*6670*/  FFMA R29, R15, R9, R22 ;  /* 0x000000090f1d7223 */ /* 0x000fe20000000016 */
[----:B------:R-:W-:-:S04]  /*6680*/  IMAD.WIDE.U32 R30, R31, 0x4, R6 ;  /* 0x000000041f1e7825 */ /* 0x000fc800078e0006 */
[C---:B------:R-:W-:Y:S01]  /*6690*/  FFMA R25, R16.reuse, R8, R25 ;  /* 0x0000000810197223 */ /* 0x040fe20000000019 */
[C---:B------:R-:W-:Y:S01]  /*66a0*/  FFMA R24, R16.reuse, R9, R24 ;  /* 0x0000000910187223 */ /* 0x040fe20000000018 */
[CC--:B------:R-:W-:Y:S01]  /*66b0*/  FFMA R26, R15.reuse, R10.reuse, R23 ;  /* 0x0000000a0f1a7223 */ /* 0x0c0fe20000000017 */
[----:B------:R-:W1:Y:S01]  /*66c0*/  LDS.64 R8, [R3+0x2528] ;  /* 0x0025280003087984 */ /* 0x000e620000000a00 */
[----:B------:R-:W-:Y:S01]  /*66d0*/  FFMA R23, R16, R10, R29 ;  /* 0x0000000a10177223 */ /* 0x000fe2000000001d */
[C---:B------:R-:W-:Y:S02]  /*66e0*/  FFMA R29, R15.reuse, R11, R20 ;  /* 0x0000000b0f1d7223 */ /* 0x040fe40000000014 */
[----:B------:R-:W2:Y:S01]  /*66f0*/  LDG.E.CONSTANT R20, desc[UR10][R32.64] ;  /* 0x0000000a20147981 */ /* 0x000ea2000c1e9900 */
[----:B0-----:R-:W-:-:S03]  /*6700*/  FFMA R10, R15, R18, R17 ;  /* 0x000000120f0a7223 */ /* 0x001fc60000000011 */
[----:B------:R-:W3:Y:S04]  /*6710*/  LDG.E.CONSTANT R15, desc[UR10][R30.64] ;  /* 0x0000000a1e0f7981 */ /* 0x000ee8000c1e9900 */
[----:B------:R0:W4:Y:S01]  /*6720*/  LDG.E.CONSTANT R17, desc[UR10][R30.64+0x100] ;  /* 0x0001000a1e117981 */ /* 0x000122000c1e9900 */
[----:B------:R-:W-:Y:S01]  /*6730*/  FFMA R26, R16, R11, R26 ;  /* 0x0000000b101a7223 */ /* 0x000fe2000000001a */
[----:B-1----:R-:W-:Y:S01]  /*6740*/  FFMA R11, R12, R8, R21 ;  /* 0x000000080c0b7223 */ /* 0x002fe20000000015 */
[C---:B------:R-:W-:Y:S01]  /*6750*/  FFMA R21, R16.reuse, R18, R29 ;  /* 0x0000001210157223 */ /* 0x040fe2000000001d */
[----:B------:R-:W-:Y:S01]  /*6760*/  FFMA R16, R16, R19, R10 ;  /* 0x0000001310107223 */ /* 0x000fe2000000000a */
[-C--:B------:R-:W-:Y:S01]  /*6770*/  FFMA R27, R12, R9.reuse, R27 ;  /* 0x000000090c1b7223 */ /* 0x080fe2000000001b */
[----:B------:R-:W-:-:S02]  /*6780*/  FFMA R22, R14, R9, R11 ;  /* 0x000000090e167223 */ /* 0x000fc4000000000b */
[----:B------:R-:W1:Y:S02]  /*6790*/  LDS.128 R8, [R3+0x2530] ;  /* 0x0025300003087984 */ /* 0x000e640000000c00 */
[-C--:B-1----:R-:W-:Y:S01]  /*67a0*/  FFMA R18, R14, R8.reuse, R27 ;  /* 0x000000080e127223 */ /* 0x082fe2000000001b */
[CC--:B------:R-:W-:Y:S01]  /*67b0*/  FFMA R19, R12.reuse, R9.reuse, R24 ;  /* 0x000000090c137223 */ /* 0x0c0fe20000000018 */
[-C--:B------:R-:W-:Y:S01]  /*67c0*/  FFMA R25, R12, R8.reuse, R25 ;  /* 0x000000080c197223 */ /* 0x080fe20000000019 */
[C---:B------:R-:W-:Y:S01]  /*67d0*/  FFMA R22, R13.reuse, R8, R22 ;  /* 0x000000080d167223 */ /* 0x040fe20000000016 */
[CC--:B------:R-:W-:Y:S01]  /*67e0*/  FFMA R24, R13.reuse, R9.reuse, R18 ;  /* 0x000000090d187223 */ /* 0x0c0fe20000000012 */
[CC--:B------:R-:W-:Y:S01]  /*67f0*/  FFMA R8, R14.reuse, R10.reuse, R19 ;  /* 0x0000000a0e087223 */ /* 0x0c0fe20000000013 */
[----:B------:R-:W-:Y:S01]  /*6800*/  FFMA R25, R14, R9, R25 ;  /* 0x000000090e197223 */ /* 0x000fe20000000019 */
[CC--:B------:R-:W-:Y:S01]  /*6810*/  FFMA R18, R12.reuse, R10.reuse, R23 ;  /* 0x0000000a0c127223 */ /* 0x0c0fe20000000017 */
[-C--:B------:R-:W-:Y:S01]  /*6820*/  FFMA R19, R12, R11.reuse, R26 ;  /* 0x0000000b0c137223 */ /* 0x080fe2000000001a */
[CC--:B------:R-:W-:Y:S01]  /*6830*/  FFMA R26, R13.reuse, R11.reuse, R8 ;  /* 0x0000000b0d1a7223 */ /* 0x0c0fe20000000008 */
[----:B------:R-:W-:Y:S01]  /*6840*/  FFMA R23, R13, R10, R25 ;  /* 0x0000000a0d177223 */ /* 0x000fe20000000019 */
[----:B------:R-:W-:-:S02]  /*6850*/  FFMA R18, R14, R11, R18 ;  /* 0x0000000b0e127223 */ /* 0x000fc40000000012 */
[----:B------:R-:W1:Y:S01]  /*6860*/  LDS.128 R8, [R3+0x2540] ;  /* 0x0025400003087984 */ /* 0x000e620000000c00 */
[C---:B------:R-:W-:Y:S02]  /*6870*/  IADD3 R37, PT, PT, R2.reuse, 0x2040, RZ ;  /* 0x0000204002257810 */ /* 0x040fe40007ffe0ff */
[----:B------:R-:W-:-:S03]  /*6880*/  IADD3 R35, PT, PT, R2, 0x2080, RZ ;  /* 0x0000208002237810 */ /* 0x000fc60007ffe0ff */
[----:B------:R-:W-:Y:S01]  /*6890*/  IMAD.WIDE.U32 R36, R37, 0x4, R6 ;  /* 0x0000000425247825 */ /* 0x000fe200078e0006 */
[----:B0-----:R-:W-:-:S03]  /*68a0*/  IADD3 R31, PT, PT, R2, 0x20c0, RZ ;  /* 0x000020c0021f7810 */ /* 0x001fc60007ffe0ff */
[----:B------:R-:W-:-:S04]  /*68b0*/  IMAD.WIDE.U32 R34, R35, 0x4, R6 ;  /* 0x0000000423227825 */ /* 0x000fc800078e0006 */
[----:B------:R-:W-:-:S04]  /*68c0*/  IMAD.WIDE.U32 R30, R31, 0x4, R6 ;  /* 0x000000041f1e7825 */ /* 0x000fc800078e0006 */
[-C--:B-1----:R-:W-:Y:S02]  /*68d0*/  FFMA R32, R14, R8.reuse, R19 ;  /* 0x000000080e207223 */ /* 0x082fe40000000013 */
[----:B------:R-:W2:Y:S01]  /*68e0*/  LDG.E.CONSTANT R19, desc[UR10][R36.64] ;  /* 0x0000000a24137981 */ /* 0x000ea2000c1e9900 */
[CC--:B------:R-:W-:Y:S01]  /*68f0*/  FFMA R21, R12.reuse, R8.reuse, R21 ;  /* 0x000000080c157223 */ /* 0x0c0fe20000000015 */
[-C--:B------:R-:W-:Y:S01]  /*6900*/  FFMA R25, R12, R9.reuse, R16 ;  /* 0x000000090c197223 */ /* 0x080fe20000000010 */
[C---:B------:R-:W-:Y:S01]  /*6910*/  FFMA R12, R13.reuse, R8, R18 ;  /* 0x000000080d0c7223 */ /* 0x040fe20000000012 */
[----:B------:R-:W2:Y:S04]  /*6920*/  LDG.E.CONSTANT R16, desc[UR10][R30.64] ;  /* 0x0000000a1e107981 */ /* 0x000ea8000c1e9900 */
[----:B------:R0:W2:Y:S01]  /*6930*/  LDG.E.CONSTANT R18, desc[UR10][R34.64] ;  /* 0x0000000a22127981 */ /* 0x0000a2000c1e9900 */
[CC--:B------:R-:W-:Y:S01]  /*6940*/  FFMA R21, R14.reuse, R9.reuse, R21 ;  /* 0x000000090e157223 */ /* 0x0c0fe20000000015 */
[----:B------:R-:W-:Y:S01]  /*6950*/  FFMA R28, R14, R10, R25 ;  /* 0x0000000a0e1c7223 */ /* 0x000fe20000000019 */
[----:B------:R-:W-:-:S02]  /*6960*/  FFMA R14, R13, R9, R32 ;  /* 0x000000090d0e7223 */ /* 0x000fc40000000020 */
[C---:B------:R-:W-:Y:S01]  /*6970*/  FFMA R21, R13.reuse, R10, R21 ;  /* 0x0000000a0d157223 */ /* 0x040fe20000000015 */
[----:B------:R-:W-:Y:S02]  /*6980*/  FFMA R28, R13, R11, R28 ;  /* 0x0000000b0d1c7223 */ /* 0x000fe4000000001c */
[----:B------:R-:W3:Y:S01]  /*6990*/  LDS.128 R8, [R3+0x2610] ;  /* 0x0026100003087984 */ /* 0x000ee20000000c00 */
[C---:B0-----:R-:W-:Y:S02]  /*69a0*/  IADD3 R35, PT, PT, R2.reuse, 0x2100, RZ ;  /* 0x0000210002237810 */ /* 0x041fe40007ffe0ff */
[----:B------:R-:W-:-:S03]  /*69b0*/  IADD3 R31, PT, PT, R2, 0x2140, RZ ;  /* 0x00002140021f7810 */ /* 0x000fc60007ffe0ff */
[----:B------:R-:W-:-:S04]  /*69c0*/  IMAD.WIDE.U32 R34, R35, 0x4, R6 ;  /* 0x0000000423227825 */ /* 0x000fc800078e0006 */
[C---:B---3--:R-:W-:Y:S01]  /*69d0*/  FFMA R8, R15.reuse, R8, R22 ;  /* 0x000000080f087223 */ /* 0x048fe20000000016 */
[----:B------:R-:W-:-:S03]  /*69e0*/  FFMA R24, R15, R9, R24 ;  /* 0x000000090f187223 */ /* 0x000fc60000000018 */
[----:B----4-:R-:W-:Y:S01]  /*69f0*/  FFMA R9, R17, R9, R8 ;  /* 0x0000000911097223 */ /* 0x010fe20000000008 */
[-C--:B------:R-:W-:Y:S01]  /*6a00*/  FFMA R8, R15, R10.reuse, R23 ;  /* 0x0000000a0f087223 */ /* 0x080fe20000000017 */
[-C--:B------:R-:W-:Y:S01]  /*6a10*/  FFMA R24, R17, R10.reuse, R24 ;  /* 0x0000000a11187223 */ /* 0x080fe20000000018 */
[-C--:B------:R-:W-:Y:S01]  /*6a20*/  FFMA R30, R15, R11.reuse, R26 ;  /* 0x0000000b0f1e7223 */ /* 0x080fe2000000001a */
[C---:B--2---:R-:W-:Y:S01]  /*6a30*/  FFMA R22, R20.reuse, R10, R9 ;  /* 0x0000000a14167223 */ /* 0x044fe20000000009 */
[-C--:B------:R-:W-:Y:S01]  /*6a40*/  FFMA R23, R17, R11.reuse, R8 ;  /* 0x0000000b11177223 */ /* 0x080fe20000000008 */
[----:B------:R-:W-:Y:S02]  /*6a50*/  FFMA R24, R20, R11, R24 ;  /* 0x0000000b14187223 */ /* 0x000fe40000000018 */
[----:B------:R-:W0:Y:S02]  /*6a60*/  LDS.128 R8, [R3+0x2620] ;  /* 0x0026200003087984 */ /* 0x000e240000000c00 */
[----:B0-----:R-:W-:-:S02]  /*6a70*/  FFMA R26, R15, R8, R12 ;  /* 0x000000080f1a7223 */ /* 0x001fc4000000000c */
[----:B------:R-:W0:Y:S01]  /*6a80*/  LDS.64 R12, [R3+0x2630] ;  /* 0x00263000030c7984 */ /* 0x000e220000000a00 */
[C---:B------:R-:W-:Y:S01]  /*6a90*/  FFMA R25, R15.reuse, R9, R14 ;  /* 0x000000090f197223 */ /* 0x040fe2000000000e */
[----:B------:R-:W-:Y:S01]  /*6aa0*/  FFMA R14, R15, R10, R21 ;  /* 0x0000000a0f0e7223 */ /* 0x000fe20000000015 */
[-C--:B------:R-:W-:Y:S01]  /*6ab0*/  FFMA R30, R17, R8.reuse, R30 ;  /* 0x00000008111e7223 */ /* 0x080fe2000000001e */
[----:B------:R-:W-:Y:S01]  /*6ac0*/  FFMA R15, R15, R11, R28 ;  /* 0x0000000b0f0f7223 */ /* 0x000fe2000000001c */
[C---:B------:R-:W-:Y:S01]  /*6ad0*/  FFMA R23, R20.reuse, R8, R23 ;  /* 0x0000000814177223 */ /* 0x040fe20000000017 */
[CC--:B------:R-:W-:Y:S01]  /*6ae0*/  FFMA R21, R17.reuse, R9.reuse, R26 ;  /* 0x0000000911157223 */ /* 0x0c0fe2000000001a */
[C---:B------:R-:W-:Y:S01]  /*6af0*/  FFMA R32, R20.reuse, R9, R30 ;  /* 0x0000000914207223 */ /* 0x040fe2000000001e */
[CC--:B------:R-:W-:Y:S01]  /*6b00*/  FFMA R25, R17.reuse, R10.reuse, R25 ;  /* 0x0000000a11197223 */ /* 0x0c0fe20000000019 */
[----:B------:R-:W-:Y:S01]  /*6b10*/  FFMA R9, R17, R11, R14 ;  /* 0x0000000b11097223 */ /* 0x000fe2000000000e */
[----:B------:R-:W-:-:S02]  /*6b20*/  FFMA R30, R20, R10, R21 ;  /* 0x0000000a141e7223 */ /* 0x000fc40000000015 */
[----:B------:R-:W-:Y:S01]  /*6b30*/  FFMA R26, R20, R11, R25 ;  /* 0x0000000b141a7223 */ /* 0x000fe20000000019 */
[----:B------:R1:W2:Y:S01]  /*6b40*/  LDG.E.CONSTANT R21, desc[UR10][R34.64] ;  /* 0x0000000a22157981 */ /* 0x0002a2000c1e9900 */
[----:B0-----:R-:W-:-:S03]  /*6b50*/  FFMA R8, R17, R12, R15 ;  /* 0x0000000c11087223 */ /* 0x001fc6000000000f */
[----:B------:R-:W0:Y:S01]  /*6b60*/  LDS.64 R14, [R3+0x26f8] ;  /* 0x0026f800030e7984 */ /* 0x000e220000000a00 */
[C---:B------:R-:W-:Y:S01]  /*6b70*/  FFMA R17, R20.reuse, R12, R9 ;  /* 0x0000000c14117223 */ /* 0x040fe20000000009 */
[----:B------:R-:W-:Y:S02]  /*6b80*/  FFMA R20, R20, R13, R8 ;  /* 0x0000000d14147223 */ /* 0x000fe40000000008 */
[----:B------:R-:W3:Y:S01]  /*6b90*/  LDS.128 R8, [R3+0x2700] ;  /* 0x0027000003087984 */ /* 0x000ee20000000c00 */
[C---:B0-----:R-:W-:Y:S01]  /*6ba0*/  FFMA R25, R19.reuse, R15, R24 ;  /* 0x0000000f13197223 */ /* 0x041fe20000000018 */
[----:B------:R-:W-:-:S03]  /*6bb0*/  FFMA R13, R19, R14, R22 ;  /* 0x0000000e130d7223 */ /* 0x000fc60000000016 */
[----:B---3--:R-:W-:Y:S01]  /*6bc0*/  FFMA R22, R18, R8, R25 ;  /* 0x0000000812167223 */ /* 0x008fe20000000019 */
[----:B------:R-:W-:Y:S01]  /*6bd0*/  FFMA R25, R19, R10, R30 ;  /* 0x0000000a13197223 */ /* 0x000fe2000000001e */
[----:B------:R-:W-:-:S04]  /*6be0*/  IMAD.WIDE.U32 R30, R31, 0x4, R6 ;  /* 0x000000041f1e7825 */ /* 0x000fc800078e0006 */
[----:B------:R-:W-:Y:S01]  /*6bf0*/  FFMA R13, R18, R15, R13 ;  /* 0x0000000f120d7223 */ /* 0x000fe2000000000d */
[----:B------:R0:W3:Y:S03]  /*6c00*/  LDG.E.CONSTANT R24, desc[UR10][R30.64] ;  /* 0x0000000a1e187981 */ /* 0x0000e6000c1e9900 */
[-C--:B------:R-:W-:Y:S02]  /*6c10*/  FFMA R28, R16, R8.reuse, R13 ;  /* 0x00000008101c7223 */ /* 0x080fe4000000000d */
[----:B------:R-:W4:Y:S01]  /*6c20*/  LDS.128 R12, [R3+0x2710] ;  /* 0x00271000030c7984 */ /* 0x000f220000000c00 */
[----:B-1----:R-:W-:Y:S01]  /*6c30*/  IADD3 R35, PT, PT, R2, 0x2180, RZ ;  /* 0x0000218002237810 */ /* 0x002fe20007ffe0ff */
[C---:B------:R-:W-:Y:S01]  /*6c40*/  FFMA R27, R19.reuse, R8, R23 ;  /* 0x00000008131b7223 */ /* 0x040fe20000000017 */
[----:B------:R-:W-:-:S03]  /*6c50*/  FFMA R23, R19, R9, R32 ;  /* 0x0000000913177223 */ /* 0x000fc60000000020 */
[----:B------:R-:W-:-:S04]  /*6c60*/  IMAD.WIDE.U32 R34, R35, 0x4, R6 ;  /* 0x0000000423227825 */ /* 0x000fc800078e0006 */
[C---:B------:R-:W-:Y:S01]  /*6c70*/  FFMA R29, R19.reuse, R11, R26 ;  /* 0x0000000b131d7223 */ /* 0x040fe2000000001a */
[----:B------:R-:W-:Y:S01]  /*6c80*/  FFMA R27, R18, R9, R27 ;  /* 0x00000009121b7223 */ /* 0x000fe2000000001b */
[C---:B----4-:R-:W-:Y:S01]  /*6c90*/  FFMA R8, R19.reuse, R12, R17 ;  /* 0x0000000c13087223 */ /* 0x050fe20000000011 */
[----:B------:R-:W-:Y:S02]  /*6ca0*/  FFMA R19, R19, R13, R20 ;  /* 0x0000000d13137223 */ /* 0x000fe40000000014 */
[----:B------:R-:W4:Y:S01]  /*6cb0*/  LDG.E.CONSTANT R20, desc[UR10][R34.64] ;  /* 0x0000000a22147981 */ /* 0x000f22000c1e9900 */
[----:B------:R-:W-:Y:S01]  /*6cc0*/  FFMA R22, R16, R9, R22 ;  /* 0x0000000910167223 */ /* 0x000fe20000000016 */
[-C--:B------:R-:W-:Y:S01]  /*6cd0*/  FFMA R9, R18, R10.reuse, R23 ;  /* 0x0000000a12097223 */ /* 0x080fe20000000017 */
[----:B------:R-:W-:Y:S01]  /*6ce0*/  FFMA R23, R16, R10, R27 ;  /* 0x0000000a10177223 */ /* 0x000fe2000000001b */
[----:B------:R-:W-:-:S05]  /*6cf0*/  IADD3 R27, PT, PT, R2, 0x21c0, RZ ;  /* 0x000021c0021b7810 */ /* 0x000fca0007ffe0ff */
[----:B------:R-:W-:-:S05]  /*6d00*/  IMAD.WIDE.U32 R26, R27, 0x4, R6 ;  /* 0x000000041b1a7825 */ /* 0x000fca00078e0006 */
[----:B------:R-:W4:Y:S04]  /*6d10*/  LDG.E.CONSTANT R6, desc[UR10][R26.64] ;  /* 0x0000000a1a067981 */ /* 0x000f28000c1e9900 */
[----:B------:R-:W4:Y:S01]  /*6d20*/  LDG.E.CONSTANT R2, desc[UR10][R26.64+0x100] ;  /* 0x0001000a1a027981 */ /* 0x000f22000c1e9900 */
[-C--:B------:R-:W-:Y:S01]  /*6d30*/  FFMA R7, R18, R11.reuse, R25 ;  /* 0x0000000b12077223 */ /* 0x080fe20000000019 */
[----:B0-----:R-:W-:Y:S01]  /*6d40*/  FFMA R30, R16, R11, R9 ;  /* 0x0000000b101e7223 */ /* 0x001fe20000000009 */
[C---:B------:R-:W-:Y:S01]  /*6d50*/  FFMA R25, R18.reuse, R13, R8 ;  /* 0x0000000d12197223 */ /* 0x040fe20000000008 */
[C---:B------:R-:W-:Y:S01]  /*6d60*/  FFMA R29, R18.reuse, R12, R29 ;  /* 0x0000000c121d7223 */ /* 0x040fe2000000001d */
[----:B------:R-:W2:Y:S01]  /*6d70*/  LDS.128 R8, [R3+0x27e0] ;  /* 0x0027e00003087984 */ /* 0x000ea20000000c00 */
[----:B------:R-:W-:-:S02]  /*6d80*/  FFMA R32, R18, R14, R19 ;  /* 0x0000000e12207223 */ /* 0x000fc40000000013 */
[C---:B------:R-:W-:Y:S01]  /*6d90*/  FFMA R18, R16.reuse, R13, R29 ;  /* 0x0000000d10127223 */ /* 0x040fe2000000001d */
[C---:B------:R-:W-:Y:S01]  /*6da0*/  FFMA R7, R16.reuse, R12, R7 ;  /* 0x0000000c10077223 */ /* 0x040fe20000000007 */
[C---:B------:R-:W-:Y:S01]  /*6db0*/  FFMA R19, R16.reuse, R14, R25 ;  /* 0x0000000e10137223 */ /* 0x040fe20000000019 */
[----:B------:R-:W4:Y:S01]  /*6dc0*/  LDG.E.CONSTANT R17, desc[UR10][R26.64+0x200] ;  /* 0x0002000a1a117981 */ /* 0x000f22000c1e9900 */
[C---:B--2---:R-:W-:Y:S01]  /*6dd0*/  FFMA R13, R21.reuse, R8, R28 ;  /* 0x00000008150d7223 */ /* 0x044fe2000000001c */
[----:B------:R-:W-:Y:S01]  /*6de0*/  FFMA R8, R16, R15, R32 ;  /* 0x0000000f10087223 */ /* 0x000fe20000000020 */
[C---:B------:R-:W-:Y:S01]  /*6df0*/  FFMA R25, R21.reuse, R9, R22 ;  /* 0x0000000915197223 */ /* 0x040fe20000000016 */
[CC--:B------:R-:W-:Y:S01]  /*6e00*/  FFMA R23, R21.reuse, R10.reuse, R23 ;  /* 0x0000000a15177223 */ /* 0x0c0fe20000000017 */
[----:B------:R-:W-:Y:S01]  /*6e10*/  FFMA R29, R21, R11, R30 ;  /* 0x0000000b151d7223 */ /* 0x000fe2000000001e */
[C---:B---3--:R-:W-:Y:S02]  /*6e20*/  FFMA R31, R24.reuse, R9, R13 ;  /* 0x00000009181f7223 */ /* 0x048fe4000000000d */
[----:B------:R-:W0:Y:S01]  /*6e30*/  LDS.128 R12, [R3+0x27f0] ;  /* 0x0027f000030c7984 */ /* 0x000e220000000c00 */
[C---:B------:R-:W-:Y:S01]  /*6e40*/  FFMA R16, R24.reuse, R10, R25 ;  /* 0x0000000a18107223 */ /* 0x040fe20000000019 */
[----:B------:R-:W-:-:S02]  /*6e50*/  FFMA R25, R24, R11, R23 ;  /* 0x0000000b18197223 */ /* 0x000fc40000000017 */
[----:B------:R-:W1:Y:S01]  /*6e60*/  LDS.64 R22, [R3+0x2800] ;  /* 0x0028000003167984 */ /* 0x000e620000000a00 */
[C---:B0-----:R-:W-:Y:S01]  /*6e70*/  FFMA R28, R21.reuse, R12, R7 ;  /* 0x0000000c151c7223 */ /* 0x041fe20000000007 */
[C---:B------:R-:W-:Y:S01]  /*6e80*/  FFMA R7, R21.reuse, R13, R18 ;  /* 0x0000000d15077223 */ /* 0x040fe20000000012 */
[C---:B------:R-:W-:Y:S01]  /*6e90*/  FFMA R9, R21.reuse, R15, R8 ;  /* 0x0000000f15097223 */ /* 0x040fe20000000008 */
[C---:B----4-:R-:W-:Y:S01]  /*6ea0*/  FFMA R31, R20.reuse, R10, R31 ;  /* 0x0000000a141f7223 */ /* 0x050fe2000000001f */
[----:B------:R-:W-:Y:S01]  /*6eb0*/  FFMA R16, R20, R11, R16 ;  /* 0x0000000b14107223 */ /* 0x000fe20000000010 */
[-C--:B------:R-:W-:Y:S01]  /*6ec0*/  FFMA R10, R21, R14.reuse, R19 ;  /* 0x0000000e150a7223 */ /* 0x080fe20000000013 */
[C---:B------:R-:W-:Y:S01]  /*6ed0*/  FFMA R11, R24.reuse, R13, R28 ;  /* 0x0000000d180b7223 */ /* 0x040fe2000000001c */
[----:B------:R-:W0:Y:S01]  /*6ee0*/  LDS.64 R18, [R3+0x28c8] ;  /* 0x0028c80003127984 */ /* 0x000e220000000a00 */
[CC--:B------:R-:W-:Y:S01]  /*6ef0*/  FFMA R28, R24.reuse, R14.reuse, R7 ;  /* 0x0000000e181c7223 */ /* 0x0c0fe20000000007 */
[----:B------:R-:W-:Y:S01]  /*6f00*/  FFMA R33, R24, R15, R10 ;  /* 0x0000000f18217223 */ /* 0x000fe2000000000a */
[----:B------:R-:W-:Y:S01]  /*6f10*/  FFMA R7, R20, R14, R11 ;  /* 0x0000000e14077223 */ /* 0x000fe2000000000b */
[----:B-1----:R-:W-:-:S02]  /*6f20*/  FFMA R32, R24, R22, R9 ;  /* 0x0000001618207223 */ /* 0x002fc40000000009 */
[----:B------:R-:W1:Y:S01]  /*6f30*/  LDS.128 R8, [R3+0x28d0] ;  /* 0x0028d00003087984 */ /* 0x000e620000000c00 */
[-C--:B------:R-:W-:Y:S01]  /*6f40*/  FFMA R29, R24, R12.reuse, R29 ;  /* 0x0000000c181d7223 */ /* 0x080fe2000000001d */
[C---:B------:R-:W-:Y:S01]  /*6f50*/  FFMA R21, R20.reuse, R12, R25 ;  /* 0x0000000c14157223 */ /* 0x040fe20000000019 */
[C---:B------:R-:W-:Y:S02]  /*6f60*/  FFMA R28, R20.reuse, R15, R28 ;  /* 0x0000000f141c7223 */ /* 0x040fe4000000001c */
[----:B------:R-:W-:Y:S02]  /*6f70*/  FFMA R30, R20, R13, R29 ;  /* 0x0000000d141e7223 */ /* 0x000fe4000000001d */
[----:B------:R-:W2:Y:S01]  /*6f80*/  LDS.128 R12, [R3+0x28e0] ;  /* 0x0028e000030c7984 */ /* 0x000ea20000000c00 */
[----:B0-----:R-:W-:-:S03]  /*6f90*/  FFMA R29, R6, R19, R16 ;  /* 0x00000013061d7223 */ /* 0x001fc60000000010 */
[----:B------:R-:W3:Y:S01]  /*6fa0*/  LDG.E.CONSTANT R16, desc[UR10][R26.64+0x300] ;  /* 0x0003000a1a107981 */ /* 0x000ee2000c1e9900 */
[----:B-1----:R-:W-:-:S03]  /*6fb0*/  FFMA R24, R6, R8, R21 ;  /* 0x0000000806187223 */ /* 0x002fc60000000015 */
[----:B------:R-:W4:Y:S01]  /*6fc0*/  LDG.E.CONSTANT R21, desc[UR10][R26.64+0x400] ;  /* 0x0004000a1a157981 */ /* 0x000f22000c1e9900 */
[C---:B------:R-:W-:Y:S01]  /*6fd0*/  FFMA R33, R20.reuse, R22, R33 ;  /* 0x0000001614217223 */ /* 0x040fe20000000021 */
[----:B------:R-:W-:Y:S01]  /*6fe0*/  FFMA R32, R20, R23, R32 ;  /* 0x0000001714207223 */ /* 0x000fe20000000020 */
[C---:B------:R-:W-:Y:S01]  /*6ff0*/  FFMA R25, R6.reuse, R9, R30 ;  /* 0x0000000906197223 */ /* 0x040fe2000000001e */
[C---:B------:R-:W-:Y:S01]  /*7000*/  FFMA R31, R6.reuse, R18, R31 ;  /* 0x00000012061f7223 */ /* 0x040fe2000000001f */
[C---:B------:R-:W-:Y:S01]  /*7010*/  FFMA R22, R6.reuse, R10, R7 ;  /* 0x0000000a06167223 */ /* 0x040fe20000000007 */
[C---:B------:R-:W-:Y:S01]  /*7020*/  FFMA R23, R6.reuse, R11, R28 ;  /* 0x0000000b06177223 */ /* 0x040fe2000000001c */
[C---:B--2---:R-:W-:Y:S01]  /*7030*/  FFMA R20, R6.reuse, R12, R33 ;  /* 0x0000000c06147223 */ /* 0x044fe20000000021 */
[----:B------:R-:W-:Y:S01]  /*7040*/  FFMA R7, R6, R13, R32 ;  /* 0x0000000d06077223 */ /* 0x000fe20000000020 */
[C---:B------:R-:W-:Y:S01]  /*7050*/  FFMA R18, R2.reuse, R8, R29 ;  /* 0x0000000802127223 */ /* 0x040fe2000000001d */
[C---:B------:R-:W-:Y:S01]  /*7060*/  FFMA R29, R2.reuse, R9, R24 ;  /* 0x00000009021d7223 */ /* 0x040fe20000000018 */
[C---:B------:R-:W-:Y:S01]  /*7070*/  FFMA R24, R2.reuse, R10, R25 ;  /* 0x0000000a02187223 */ /* 0x040fe20000000019 */
[C---:B------:R-:W-:Y:S01]  /*7080*/  FFMA R6, R2.reuse, R19, R31 ;  /* 0x0000001302067223 */ /* 0x040fe2000000001f */
[C---:B------:R-:W-:Y:S01]  /*7090*/  FFMA R25, R2.reuse, R11, R22 ;  /* 0x0000000b02197223 */ /* 0x040fe20000000016 */
[C---:B------:R-:W-:Y:S01]  /*70a0*/  FFMA R28, R2.reuse, R12, R23 ;  /* 0x0000000c021c7223 */ /* 0x040fe20000000017 */
[C---:B------:R-:W-:Y:S01]  /*70b0*/  FFMA R19, R2.reuse, R13, R20 ;  /* 0x0000000d02137223 */ /* 0x040fe20000000014 */
[----:B------:R-:W-:Y:S01]  /*70c0*/  FFMA R22, R2, R14, R7 ;  /* 0x0000000e02167223 */ /* 0x000fe20000000007 */
[C---:B------:R-:W-:Y:S01]  /*70d0*/  FFMA R23, R17.reuse, R8, R6 ;  /* 0x0000000811177223 */ /* 0x040fe20000000006 */
[----:B------:R-:W2:Y:S01]  /*70e0*/  LDG.E.CONSTANT R2, desc[UR10][R26.64+0x500] ;  /* 0x0005000a1a027981 */ /* 0x000ea2000c1e9900 */
[C---:B------:R-:W-:Y:S01]  /*70f0*/  FFMA R18, R17.reuse, R9, R18 ;  /* 0x0000000911127223 */ /* 0x040fe20000000012 */
[C---:B------:R-:W-:Y:S01]  /*7100*/  FFMA R29, R17.reuse, R10, R29 ;  /* 0x0000000a111d7223 */ /* 0x040fe2000000001d */
[C---:B------:R-:W-:Y:S01]  /*7110*/  FFMA R24, R17.reuse, R11, R24 ;  /* 0x0000000b11187223 */ /* 0x040fe20000000018 */
[C---:B------:R-:W-:Y:S01]  /*7120*/  FFMA R25, R17.reuse, R12, R25 ;  /* 0x0000000c11197223 */ /* 0x040fe20000000019 */
[----:B------:R-:W3:Y:S01]  /*7130*/  LDS.128 R8, [R3+0x29b0] ;  /* 0x0029b00003087984 */ /* 0x000ee20000000c00 */
[C---:B------:R-:W-:Y:S01]  /*7140*/  FFMA R28, R17.reuse, R13, R28 ;  /* 0x0000000d111c7223 */ /* 0x040fe2000000001c */
[C---:B------:R-:W-:Y:S01]  /*7150*/  FFMA R19, R17.reuse, R14, R19 ;  /* 0x0000000e11137223 */ /* 0x040fe20000000013 */
[----:B------:R-:W-:Y:S01]  /*7160*/  FFMA R22, R17, R15, R22 ;  /* 0x0000000f11167223 */ /* 0x000fe20000000016 */
[----:B------:R-:W5:Y:S04]  /*7170*/  LDG.E.CONSTANT R6, desc[UR10][R26.64+0x600] ;  /* 0x0006000a1a067981 */ /* 0x000f68000c1e9900 */
[----:B------:R-:W0:Y:S04]  /*7180*/  LDS.128 R12, [R3+0x29c0] ;  /* 0x0029c000030c7984 */ /* 0x000e280000000c00 */
[----:B------:R-:W5:Y:S04]  /*7190*/  LDG.E.CONSTANT R20, desc[UR10][R26.64+0x700] ;  /* 0x0007000a1a147981 */ /* 0x000f68000c1e9900 */
[----:B------:R1:W5:Y:S01]  /*71a0*/  LDG.E.CONSTANT R7, desc[UR10][R26.64+0x800] ;  /* 0x0008000a1a077981 */ /* 0x000362000c1e9900 */
[----:B------:R-:W-:Y:S01]  /*71b0*/  ISETP.GT.U32.AND P0, PT, R4, 0x1bf, PT ;  /* 0x000001bf0400780c */ /* 0x000fe20003f04070 */
[C---:B---3--:R-:W-:Y:S01]  /*71c0*/  FFMA R8, R16.reuse, R8, R23 ;  /* 0x0000000810087223 */ /* 0x048fe20000000017 */
[C---:B------:R-:W-:Y:S01]  /*71d0*/  FFMA R18, R16.reuse, R9, R18 ;  /* 0x0000000910127223 */ /* 0x040fe20000000012 */
[C---:B-1----:R-:W-:Y:S01]  /*71e0*/  FFMA R27, R16.reuse, R11, R24 ;  /* 0x0000000b101b7223 */ /* 0x042fe20000000018 */
[C---:B------:R-:W-:Y:S01]  /*71f0*/  FFMA R26, R16.reuse, R10, R29 ;  /* 0x0000000a101a7223 */ /* 0x040fe2000000001d */
[C---:B0-----:R-:W-:Y:S01]  /*7200*/  FFMA R24, R16.reuse, R14, R19 ;  /* 0x0000000e10187223 */ /* 0x041fe20000000013 */
[----:B----4-:R-:W-:Y:S01]  /*7210*/  FFMA R23, R21, R9, R8 ;  /* 0x0000000915177223 */ /* 0x010fe20000000008 */
[C---:B------:R-:W-:Y:S01]  /*7220*/  FFMA R8, R16.reuse, R12, R25 ;  /* 0x0000000c10087223 */ /* 0x040fe20000000019 */
[C---:B------:R-:W-:Y:S01]  /*7230*/  FFMA R9, R16.reuse, R13, R28 ;  /* 0x0000000d10097223 */ /* 0x040fe2000000001c */
[----:B------:R-:W-:-:S02]  /*7240*/  FFMA R25, R16, R15, R22 ;  /* 0x0000000f10197223 */ /* 0x000fc40000000016 */
[----:B------:R-:W0:Y:S01]  /*7250*/  LDS.64 R16, [R3+0x29d0] ;  /* 0x0029d00003107984 */ /* 0x000e220000000a00 */
[C---:B------:R-:W-:Y:S01]  /*7260*/  FFMA R19, R21.reuse, R11, R26 ;  /* 0x0000000b15137223 */ /* 0x040fe2000000001a */
[C---:B------:R-:W-:Y:S01]  /*7270*/  FFMA R26, R21.reuse, R12, R27 ;  /* 0x0000000c151a7223 */ /* 0x040fe2000000001b */
[CC--:B------:R-:W-:Y:S01]  /*7280*/  FFMA R29, R21.reuse, R13.reuse, R8 ;  /* 0x0000000d151d7223 */ /* 0x0c0fe20000000008 */
[C---:B------:R-:W-:Y:S01]  /*7290*/  FFMA R18, R21.reuse, R10, R18 ;  /* 0x0000000a15127223 */ /* 0x040fe20000000012 */
[C---:B--2---:R-:W-:Y:S01]  /*72a0*/  FFMA R27, R2.reuse, R12, R19 ;  /* 0x0000000c021b7223 */ /* 0x044fe20000000013 */
[C---:B------:R-:W-:Y:S01]  /*72b0*/  FFMA R26, R2.reuse, R13, R26 ;  /* 0x0000000d021a7223 */ /* 0x040fe2000000001a */
[C---:B------:R-:W-:Y:S01]  /*72c0*/  FFMA R12, R21.reuse, R14, R9 ;  /* 0x0000000e150c7223 */ /* 0x040fe20000000009 */
[C---:B------:R-:W-:Y:S01]  /*72d0*/  FFMA R13, R21.reuse, R15, R24 ;  /* 0x0000000f150d7223 */ /* 0x040fe20000000018 */
[C---:B------:R-:W-:Y:S01]  /*72e0*/  FFMA R23, R2.reuse, R10, R23 ;  /* 0x0000000a02177223 */ /* 0x040fe20000000017 */
[C---:B------:R-:W-:Y:S01]  /*72f0*/  FFMA R22, R2.reuse, R11, R18 ;  /* 0x0000000b02167223 */ /* 0x040fe20000000012 */
[C---:B------:R-:W-:Y:S01]  /*7300*/  FFMA R29, R2.reuse, R14, R29 ;  /* 0x0000000e021d7223 */ /* 0x040fe2000000001d */
[C---:B------:R-:W-:Y:S01]  /*7310*/  FFMA R24, R2.reuse, R15, R12 ;  /* 0x0000000f02187223 */ /* 0x040fe2000000000c */
[----:B------:R1:W2:Y:S04]  /*7320*/  LDS.64 R18, [R3+0x2a98] ;  /* 0x002a980003127984 */ /* 0x0002a80000000a00 */
[----:B------:R1:W3:Y:S01]  /*7330*/  LDS.128 R8, [R3+0x2aa0] ;  /* 0x002aa00003087984 */ /* 0x0002e20000000c00 */
[-C--:B0-----:R-:W-:Y:S01]  /*7340*/  FFMA R28, R21, R16.reuse, R25 ;  /* 0x00000010151c7223 */ /* 0x081fe20000000019 */
[----:B------:R-:W-:-:S02]  /*7350*/  FFMA R21, R2, R16, R13 ;  /* 0x0000001002157223 */ /* 0x000fc4000000000d */
[----:B------:R1:W0:Y:S01]  /*7360*/  LDS.128 R12, [R3+0x2ab0] ;  /* 0x002ab000030c7984 */ /* 0x0002220000000c00 */
[----:B------:R-:W-:Y:S01]  /*7370*/  FFMA R4, R2, R17, R28 ;  /* 0x0000001102047223 */ /* 0x000fe2000000001c */
[----:B------:R-:W-:Y:S06]  /*7380*/  @P0 EXIT ;  /* 0x000000000000094d */ /* 0x000fec0003800000 */
[----:B------:R-:W-:Y:S01]  /*7390*/  HFMA2 R16, -RZ, RZ, 0, 3.337860107421875e-06 ;  /* 0x00000038ff107431 */ /* 0x000fe200000001ff */
[----:B-1----:R-:W1:Y:S01]  /*73a0*/  LDC.64 R2, c[0x0][0x390] ;  /* 0x0000e400ff027b82 */ /* 0x002e620000000a00 */
[C---:B--2--5:R-:W-:Y:S01]  /*73b0*/  FFMA R23, R6.reuse, R18, R23 ;  /* 0x0000001206177223 */ /* 0x064fe20000000017 */
[C---:B---3--:R-:W-:Y:S01]  /*73c0*/  FFMA R27, R6.reuse, R8, R27 ;  /* 0x00000008061b7223 */ /* 0x048fe2000000001b */
[----:B------:R-:W-:-:S03]  /*73d0*/  FFMA R29, R6, R10, R29 ;  /* 0x0000000a061d7223 */ /* 0x000fc6000000001d */
[----:B------:R-:W-:Y:S01]  /*73e0*/  FFMA R27, R20, R9, R27 ;  /* 0x00000009141b7223 */ /* 0x000fe2000000001b */
[----:B------:R-:W-:Y:S02]  /*73f0*/  IMAD R17, R5, R16, UR4 ;  /* 0x0000000405117e24 */ /* 0x000fe4000f8e0210 */
[-C--:B------:R-:W-:Y:S01]  /*7400*/  FFMA R5, R6, R19.reuse, R22 ;  /* 0x0000001306057223 */ /* 0x080fe20000000016 */
[C---:B------:R-:W-:Y:S01]  /*7410*/  FFMA R16, R20.reuse, R19, R23 ;  /* 0x0000001314107223 */ /* 0x040fe20000000017 */
[----:B------:R-:W-:Y:S02]  /*7420*/  IMAD R0, R17, 0x7, R0 ;  /* 0x0000000711007824 */ /* 0x000fe400078e0200 */
[-C--:B------:R-:W-:Y:S01]  /*7430*/  FFMA R18, R20, R8.reuse, R5 ;  /* 0x0000000814127223 */ /* 0x080fe20000000005 */
[C---:B------:R-:W-:Y:S01]  /*7440*/  FFMA R5, R6.reuse, R9, R26 ;  /* 0x0000000906057223 */ /* 0x040fe2000000001a */
[C---:B------:R-:W-:Y:S01]  /*7450*/  FFMA R8, R7.reuse, R8, R16 ;  /* 0x0000000807087223 */ /* 0x040fe20000000010 */
[C---:B0-----:R-:W-:Y:S01]  /*7460*/  FFMA R17, R6.reuse, R13, R4 ;  /* 0x0000000d06117223 */ /* 0x041fe20000000004 */
[C---:B------:R-:W-:Y:S01]  /*7470*/  FFMA R9, R7.reuse, R9, R18 ;  /* 0x0000000907097223 */ /* 0x040fe20000000012 */
[----:B------:R-:W-:Y:S01]  /*7480*/  FFMA R18, R6, R12, R21 ;  /* 0x0000000c06127223 */ /* 0x000fe20000000015 */
[----:B------:R-:W-:Y:S01]  /*7490*/  SHF.L.U32 R21, R0, 0x3, RZ ;  /* 0x0000000300157819 */ /* 0x000fe200000006ff */
[-C--:B------:R-:W-:Y:S01]  /*74a0*/  FFMA R16, R20, R10.reuse, R5 ;  /* 0x0000000a14107223 */ /* 0x080fe20000000005 */
[-C--:B------:R-:W-:Y:S01]  /*74b0*/  FFMA R5, R6, R11.reuse, R24 ;  /* 0x0000000b06057223 */ /* 0x080fe20000000018 */
[----:B------:R-:W-:Y:S01]  /*74c0*/  FFMA R0, R20, R11, R29 ;  /* 0x0000000b14007223 */ /* 0x000fe2000000001d */
[----:B------:R-:W-:Y:S01]  /*74d0*/  FFMA R10, R7, R10, R27 ;  /* 0x0000000a070a7223 */ /* 0x000fe2000000001b */
[----:B-1----:R-:W-:-:S04]  /*74e0*/  IMAD.WIDE.U32 R2, R21, 0x4, R2 ;  /* 0x0000000415027825 */ /* 0x002fc800078e0002 */
[C---:B------:R-:W-:Y:S01]  /*74f0*/  FFMA R4, R20.reuse, R12, R5 ;  /* 0x0000000c14047223 */ /* 0x040fe20000000005 */
[C---:B------:R-:W-:Y:S01]  /*7500*/  FFMA R19, R20.reuse, R13, R18 ;  /* 0x0000000d14137223 */ /* 0x040fe20000000012 */
[C---:B------:R-:W-:Y:S01]  /*7510*/  FFMA R11, R7.reuse, R11, R16 ;  /* 0x0000000b070b7223 */ /* 0x040fe20000000010 */
[----:B------:R-:W-:Y:S01]  /*7520*/  FFMA R20, R20, R14, R17 ;  /* 0x0000000e14147223 */ /* 0x000fe20000000011 */
[C---:B------:R-:W-:Y:S01]  /*7530*/  FFMA R5, R7.reuse, R12, R0 ;  /* 0x0000000c07057223 */ /* 0x040fe20000000000 */
[C---:B------:R-:W-:Y:S01]  /*7540*/  FFMA R13, R7.reuse, R13, R4 ;  /* 0x0000000d070d7223 */ /* 0x040fe20000000004 */
[----:B------:R-:W-:Y:S01]  /*7550*/  REDG.E.ADD.F32.FTZ.RN.STRONG.GPU desc[UR10][R2.64], R8 ;  /* 0x00000008020079a6 */ /* 0x000fe2000c12f30a */
[C---:B------:R-:W-:Y:S01]  /*7560*/  FFMA R19, R7.reuse, R14, R19 ;  /* 0x0000000e07137223 */ /* 0x040fe20000000013 */
[----:B------:R-:W-:Y:S02]  /*7570*/  FFMA R15, R7, R15, R20 ;  /* 0x0000000f070f7223 */ /* 0x000fe40000000014 */
[----:B------:R-:W-:Y:S04]  /*7580*/  REDG.E.ADD.F32.FTZ.RN.STRONG.GPU desc[UR10][R2.64+0x4], R9 ;  /* 0x00000409020079a6 */ /* 0x000fe8000c12f30a */
[----:B------:R-:W-:Y:S04]  /*7590*/  REDG.E.ADD.F32.FTZ.RN.STRONG.GPU desc[UR10][R2.64+0x8], R10 ;  /* 0x0000080a020079a6 */ /* 0x000fe8000c12f30a */
[----:B------:R-:W-:Y:S04]  /*75a0*/  REDG.E.ADD.F32.FTZ.RN.STRONG.GPU desc[UR10][R2.64+0xc], R11 ;  /* 0x00000c0b020079a6 */ /* 0x000fe8000c12f30a */
[----:B------:R-:W-:Y:S04]  /*75b0*/  REDG.E.ADD.F32.FTZ.RN.STRONG.GPU desc[UR10][R2.64+0x10], R5 ;  /* 0x00001005020079a6 */ /* 0x000fe8000c12f30a */
[----:B------:R-:W-:Y:S04]  /*75c0*/  REDG.E.ADD.F32.FTZ.RN.STRONG.GPU desc[UR10][R2.64+0x14], R13 ;  /* 0x0000140d020079a6 */ /* 0x000fe8000c12f30a */
[----:B------:R-:W-:Y:S04]  /*75d0*/  REDG.E.ADD.F32.FTZ.RN.STRONG.GPU desc[UR10][R2.64+0x18], R19 ;  /* 0x00001813020079a6 */ /* 0x000fe8000c12f30a */
[----:B------:R-:W-:Y:S01]  /*75e0*/  REDG.E.ADD.F32.FTZ.RN.STRONG.GPU desc[UR10][R2.64+0x1c], R15 ;  /* 0x00001c0f020079a6 */ /* 0x000fe2000c12f30a */
[----:B------:R-:W-:Y:S05]  /*75f0*/  EXIT ;  /* 0x000000000000794d */ /* 0x000fea0003800000 */
        .weak           $__internal_0_$__cuda_sm20_div_u16
        .type           $__internal_0_$__cuda_sm20_div_u16,@function
        .size           $__internal_0_$__cuda_sm20_div_u16,(.L_x_77 - $__internal_0_$__cuda_sm20_div_u16)
$__internal_0_$__cuda_sm20_div_u16:
[----:B------:R-:W0:Y:S01]  /*7600*/  I2F.U16 R7, R6 ;  /* 0x0000000600077306 */ /* 0x000e220000101000 */
[----:B------:R-:W-:Y:S02]  /*7610*/  MOV R8, 0x4b800000 ;  /* 0x4b80000000087802 */ /* 0x000fe40000000f00 */
[----:B------:R-:W-:Y:S02]  /*7620*/  I2FP.F32.U32.RZ R2, R2 ;  /* 0x0000000200027245 */ /* 0x000fe4000020d000 */
[C---:B0-----:R-:W-:Y:S02]  /*7630*/  FSETP.GEU.AND P1, PT, |R7|.reuse, 1.175494350822287508e-38, PT ;  /* 0x008000000700780b */ /* 0x041fe40003f2e200 */
[----:B------:R-:W-:Y:S02]  /*7640*/  FSETP.GT.AND P0, PT, |R7|, 8.50705917302346158658e+37, PT ;  /* 0x7e8000000700780b */ /* 0x000fe40003f04200 */
[----:B------:R-:W-:-:S04]  /*7650*/  FSEL R8, R8, 1, !P1 ;  /* 0x3f80000008087808 */ /* 0x000fc80004800000 */
[----:B------:R-:W-:Y:S02]  /*7660*/  FSEL R8, R8, 0.25, !P0 ;  /* 0x3e80000008087808 */ /* 0x000fe40004000000 */
[----:B------:R-:W-:Y:S02]  /*7670*/  ISETP.NE.U32.AND P0, PT, R6, RZ, PT ;  /* 0x000000ff0600720c */ /* 0x000fe40003f05070 */
[----:B------:R-:W-:Y:S01]  /*7680*/  MOV R6, R10 ;  /* 0x0000000a00067202 */ /* 0x000fe20000000f00 */
[----:B------:R-:W-:-:S06]  /*7690*/  FMUL R9, R7, R8 ;  /* 0x0000000807097220 */ /* 0x000fcc0000400000 */
[----:B------:R-:W0:Y:S02]  /*76a0*/  MUFU.RCP R9, R9 ;  /* 0x0000000900097308 */ /* 0x000e240000001000 */
[----:B0-----:R-:W-:-:S05]  /*76b0*/  FMUL R8, R8, R9 ;  /* 0x0000000908087220 */ /* 0x001fca0000400000 */
[----:B------:R-:W-:-:S05]  /*76c0*/  IADD3 R7, PT, PT, R8, 0x2, RZ ;  /* 0x0000000208077810 */ /* 0x000fca0007ffe0ff */
[----:B------:R-:W-:Y:S01]  /*76d0*/  FMUL.RZ R2, R2, R7 ;  /* 0x0000000702027220 */ /* 0x000fe2000040c000 */
[----:B------:R-:W-:-:S05]  /*76e0*/  HFMA2 R7, -RZ, RZ, 0, 0 ;  /* 0x00000000ff077431 */ /* 0x000fca00000001ff */
[----:B------:R-:W0:Y:S02]  /*76f0*/  F2I.U32.TRUNC.NTZ R2, R2 ;  /* 0x0000000200027305 */ /* 0x000e24000020f000 */
[----:B0-----:R-:W-:Y:S02]  /*7700*/  LOP3.LUT R8, R2, 0xffff, RZ, 0xc0, !PT ;  /* 0x0000ffff02087812 */ /* 0x001fe400078ec0ff */
[----:B------:R-:W-:Y:S01]  /*7710*/  @!P0 MOV R8, 0xffffffff ;  /* 0xffffffff00088802 */ /* 0x000fe20000000f00 */
[----:B------:R-:W-:Y:S06]  /*7720*/  RET.REL.NODEC R6 `(_Z6conv2dPfPKfS_) ;  /* 0xffffff8806347950 */ /* 0x000fec0003c3ffff */
.L_x_21:
[----:B------:R-:W-:-:S00]  /*7730*/  BRA `(.L_x_21) ;  /* 0xfffffffc00fc7947 */ /* 0x000fc0000383ffff */
[----:B------:R-:W-:-:S00]  /*7740*/  NOP ;  /* 0x0000000000007918 */ /* 0x000fc00000000000 */
        /* <DEDUP_REMOVED lines=11> */
.L_x_77:


//--------------------- .text.default_function_kernel0 --------------------------
	.section	.text.default_function_kernel0,"ax",@progbits
	.align	128
        .global         default_function_kernel0
        .type           default_function_kernel0,@function
        .size           default_function_kernel0,(.L_x_79 - default_function_kernel0)
        .other          default_function_kernel0,@"STO_CUDA_ENTRY STV_DEFAULT"
default_function_kernel0:
.text.default_function_kernel0:
[----:B------:R-:W-:Y:S01]  /*0000*/  LDC R1, c[0x0][0x37c] ;  /* 0x0000df00ff017b82 */ /* 0x000fe20000000800 */
[----:B------:R-:W0:Y:S01]  /*0010*/  S2R R66, SR_TID.Y ;  /* 0x0000000000427919 */ /* 0x000e220000002200 */
[----:B------:R-:W-:Y:S02]  /*0020*/  HFMA2 R47, -RZ, RZ, 0, 5.9604644775390625e-08 ;  /* 0x00000001ff2f7431 */ /* 0x000fe400000001ff */
[----:B------:R-:W-:Y:S02]  /*0030*/  IMAD.MOV.U32 R45, RZ, RZ, 0x2 ;  /* 0x00000002ff2d7424 */ /* 0x000fe400078e00ff */
[----:B------:R-:W-:Y:S01]  /*0040*/  HFMA2 R39, -RZ, RZ, 0, 2.98023223876953125e-07 ;  /* 0x00000005ff277431 */ /* 0x000fe200000001ff */
[----:B------:R-:W1:Y:S01]  /*0050*/  S2R R27, SR_TID.Z ;  /* 0x00000000001b7919 */ /* 0x000e620000002300 */
[----:B------:R-:W-:Y:S02]  /*0060*/  HFMA2 R33, -RZ, RZ, 0, 5.36441802978515625e-07 ;  /* 0x00000009ff217431 */ /* 0x000fe400000001ff */
[----:B------:R-:W-:Y:S01]  /*0070*/  IMAD.MOV.U32 R41, RZ, RZ, 0x4 ;  /* 0x00000004ff297424 */ /* 0x000fe200078e00ff */
[----:B------:R-:W-:Y:S01]  /*0080*/  MOV R43, 0x3 ;  /* 0x00000003002b7802 */ /* 0x000fe20000000f00 */
[----:B------:R-:W2:Y:S01]  /*0090*/  S2R R23, SR_CTAID.Z ;  /* 0x0000000000177919 */ /* 0x000ea20000002700 */
[----:B------:R-:W-:Y:S01]  /*00a0*/  MOV R35, 0x7 ;  /* 0x0000000700237802 */ /* 0x000fe20000000f00 */
[----:B------:R-:W-:Y:S01]  /*00b0*/  IMAD.MOV.U32 R31, RZ, RZ, 0xa ;  /* 0x0000000aff1f7424 */ /* 0x000fe200078e00ff */
[----:B------:R-:W-:Y:S01]  /*00c0*/  LOP3.LUT R16, R16, 0xffffff7f, RZ, 0xc0, !PT ;  /* 0xffffff7f10107812 */ /* 0x000fe200078ec0ff */
[----:B------:R-:W-:Y:S01]  /*00d0*/  IMAD.MOV.U32 R29, RZ, RZ, -0x150 ;  /* 0xfffffeb0ff1d7424 */ /* 0x000fe200078e00ff */
[----:B------:R-:W3:Y:S01]  /*00e0*/  S2UR UR4, SR_CTAID.X ;  /* 0x00000000000479c3 */ /* 0x000ee20000002500 */
[----:B------:R-:W4:Y:S01]  /*00f0*/  LDCU.64 UR6, c[0x0][0x358] ;  /* 0x00006b00ff0677ac */ /* 0x000f220008000a00 */
[C---:B0-----:R-:W-:Y:S01]  /*0100*/  SHF.L.U32 R5, R66.reuse, 0x1, RZ ;  /* 0x0000000142057819 */ /* 0x041fe200000006ff */
[C---:B------:R-:W-:Y:S01]  /*0110*/  IMAD R0, R66.reuse, 0xd, RZ ;  /* 0x0000000d42007824 */ /* 0x040fe200078e02ff */
[----:B------:R-:W-:-:S02]  /*0120*/  ISETP.GE.U32.AND P2, PT, R66, 0x1b, PT ;  /* 0x0000001b4200780c */ /* 0x000fc40003f46070 */
[C---:B------:R-:W-:Y:S01]  /*0130*/  LOP3.LUT R8, R5.reuse, 0xffff, RZ, 0xc0, !PT ;  /* 0x0000ffff05087812 */ /* 0x040fe200078ec0ff */
[----:B------:R-:W-:Y:S01]  /*0140*/  VIADD R3, R5, 0x1 ;  /* 0x0000000105037836 */ /* 0x000fe20000000000 */
[C---:B------:R-:W-:Y:S01]  /*0150*/  LOP3.LUT R4, R0.reuse, 0xffff, RZ, 0xc0, !PT ;  /* 0x0000ffff00047812 */ /* 0x040fe200078ec0ff */
[----:B------:R-:W-:Y:S01]  /*0160*/  VIADD R59, R0, 0x3 ;  /* 0x00000003003b7836 */ /* 0x000fe20000000000 */
[----:B-1----:R-:W-:Y:S01]  /*0170*/  SHF.L.U32 R2, R27, 0x5, RZ ;  /* 0x000000051b027819 */ /* 0x002fe200000006ff */
[----:B------:R-:W-:Y:S01]  /*0180*/  IMAD R7, R8, 0x5556, RZ ;  /* 0x0000555608077824 */ /* 0x000fe200078e02ff */
[----:B------:R-:W-:Y:S01]  /*0190*/  LOP3.LUT R10, R3, 0xffff, RZ, 0xc0, !PT ;  /* 0x0000ffff030a7812 */ /* 0x000fe200078ec0ff */
[----:B------:R-:W-:Y:S01]  /*01a0*/  IMAD R54, R4, 0x2aab, RZ ;  /* 0x00002aab04367824 */ /* 0x000fe200078e02ff */
[----:B------:R-:W-:Y:S01]  /*01b0*/  SHF.L.U32 R18, R27, 0x2, RZ ;  /* 0x000000021b127819 */ /* 0x000fe200000006ff */
[----:B------:R-:W-:Y:S01]  /*01c0*/  IMAD R19, R8, 0xaab, RZ ;  /* 0x00000aab08137824 */ /* 0x000fe200078e02ff */
[-C--:B------:R-:W-:Y:S01]  /*01d0*/  LEA.HI R6, R7, R2.reuse, RZ, 0x10 ;  /* 0x0000000207067211 */ /* 0x080fe200078f80ff */
[----:B------:R-:W-:Y:S01]  /*01e0*/  IMAD R7, R10, 0x5556, RZ ;  /* 0x000055560a077824 */ /* 0x000fe200078e02ff */
[----:B------:R-:W-:Y:S01]  /*01f0*/  SHF.R.U32.HI R54, RZ, 0x10, R54 ;  /* 0x00000010ff367819 */ /* 0x000fe20000011636 */
[----:B------:R-:W-:Y:S01]  /*0200*/  VIADD R65, R0, 0x1 ;  /* 0x0000000100417836 */ /* 0x000fe20000000000 */
[----:B------:R-:W-:Y:S01]  /*0210*/  SHF.R.U32.HI R19, RZ, 0x10, R19 ;  /* 0x00000010ff137819 */ /* 0x000fe20000011613 */
[----:B------:R-:W-:Y:S01]  /*0220*/  IMAD R63, R10, 0xaab, RZ ;  /* 0x00000aab0a3f7824 */ /* 0x000fe200078e02ff */
[----:B------:R-:W-:Y:S01]  /*0230*/  LEA.HI R7, R7, R2, RZ, 0x10 ;  /* 0x0000000207077211 */ /* 0x000fe200078f80ff */
[----:B------:R-:W-:Y:S01]  /*0240*/  IMAD R2, R27, 0x74, R54 ;  /* 0x000000741b027824 */ /* 0x000fe200078e0236 */
[----:B------:R-:W-:Y:S01]  /*0250*/  ISETP.GT.U32.AND P0, PT, R6, 0x7f, PT ;  /* 0x0000007f0600780c */ /* 0x000fe20003f04070 */
[----:B------:R-:W-:Y:S01]  /*0260*/  IMAD.IADD R8, R18, 0x1, R19 ;  /* 0x0000000112087824 */ /* 0x000fe200078e0213 */
[----:B------:R-:W-:Y:S01]  /*0270*/  PRMT R6, R19, 0x9910, RZ ;  /* 0x0000991013067816 */ /* 0x000fe200000000ff */
[----:B------:R-:W-:Y:S01]  /*0280*/  VIADD R61, R0, 0x6 ;  /* 0x00000006003d7836 */ /* 0x000fe20000000000 */
[----:B------:R-:W-:Y:S01]  /*0290*/  ISETP.GT.U32.AND P6, PT, R2, 0x1cf, PT ;  /* 0x000001cf0200780c */ /* 0x000fe20003fc4070 */
[----:B------:R-:W-:Y:S01]  /*02a0*/  VIADD R55, R0, 0x9 ;  /* 0x0000000900377836 */ /* 0x000fe20000000000 */
[----:B------:R-:W-:Y:S01]  /*02b0*/  LOP3.LUT R2, R59, 0xffff, RZ, 0xc0, !PT ;  /* 0x0000ffff3b027812 */ /* 0x000fe200078ec0ff */
[----:B------:R-:W-:Y:S01]  /*02c0*/  IMAD R6, R6, 0x18, RZ ;  /* 0x0000001806067824 */ /* 0x000fe200078e02ff */
[----:B------:R-:W-:Y:S01]  /*02d0*/  LOP3.LUT R28, R65, 0xffff, RZ, 0xc0, !PT ;  /* 0x0000ffff411c7812 */ /* 0x000fe200078ec0ff */
[C---:B------:R-:W-:Y:S01]  /*02e0*/  VIADD R15, R0.reuse, 0xfffffea6 ;  /* 0xfffffea6000f7836 */ /* 0x040fe20000000000 */
[----:B------:R-:W-:Y:S01]  /*02f0*/  IADD3 R60, PT, PT, R0, 0x2, RZ ;  /* 0x00000002003c7810 */ /* 0x000fe20007ffe0ff */
[----:B------:R-:W-:Y:S01]  /*0300*/  IMAD R74, R2, 0x2aab, RZ ;  /* 0x00002aab024a7824 */ /* 0x000fe200078e02ff */
[----:B------:R-:W-:Y:S01]  /*0310*/  IADD3 R6, PT, PT, RZ, -R6, RZ ;  /* 0x80000006ff067210 */ /* 0x000fe20007ffe0ff */
[----:B------:R-:W-:Y:S01]  /*0320*/  IMAD R62, R28, 0x2aab, RZ ;  /* 0x00002aab1c3e7824 */ /* 0x000fe200078e02ff */
[----:B------:R-:W-:Y:S01]  /*0330*/  LOP3.LUT R17, R60, 0xffff, RZ, 0xc0, !PT ;  /* 0x0000ffff3c117812 */ /* 0x000fe200078ec0ff */
[C---:B------:R-:W-:Y:S01]  /*0340*/  VIADD R64, R0.reuse, 0x4 ;  /* 0x0000000400407836 */ /* 0x040fe20000000000 */
[----:B------:R-:W-:Y:S01]  /*0350*/  SHF.R.U32.HI R74, RZ, 0x10, R74 ;  /* 0x00000010ff4a7819 */ /* 0x000fe2000001164a */
[----:B------:R-:W-:Y:S01]  /*0360*/  VIADD R67, R0, 0x5 ;  /* 0x0000000500437836 */ /* 0x000fe20000000000 */
[----:B------:R-:W-:Y:S01]  /*0370*/  PRMT R6, R6, 0x7710, RZ ;  /* 0x0000771006067816 */ /* 0x000fe200000000ff */
[----:B------:R-:W-:Y:S01]  /*0380*/  IMAD R72, R17, 0x2aab, RZ ;  /* 0x00002aab11487824 */ /* 0x000fe200078e02ff */
[----:B------:R-:W-:Y:S01]  /*0390*/  SHF.R.U32.HI R63, RZ, 0x10, R63 ;  /* 0x00000010ff3f7819 */ /* 0x000fe2000001163f */
[----:B------:R-:W-:Y:S01]  /*03a0*/  IMAD R11, R27, 0x74, R74 ;  /* 0x000000741b0b7824 */ /* 0x000fe200078e024a */
[----:B------:R-:W-:Y:S01]  /*03b0*/  SHF.R.U32.HI R62, RZ, 0x10, R62 ;  /* 0x00000010ff3e7819 */ /* 0x000fe2000001163e */
[----:B------:R-:W-:Y:S01]  /*03c0*/  IMAD.IADD R21, R5, 0x1, R6 ;  /* 0x0000000105157824 */ /* 0x000fe200078e0206 */
[C---:B------:R-:W-:Y:S01]  /*03d0*/  IADD3 R6, PT, PT, R0.reuse, -0x15b, RZ ;  /* 0xfffffea500067810 */ /* 0x040fe20007ffe0ff */
[C---:B------:R-:W-:Y:S01]  /*03e0*/  VIADD R5, R0.reuse, 0xfffffea4 ;  /* 0xfffffea400057836 */ /* 0x040fe20000000000 */
[----:B------:R-:W-:Y:S01]  /*03f0*/  ISETP.GT.U32.AND P3, PT, R11, 0x1cf, PT ;  /* 0x000001cf0b00780c */ /* 0x000fe20003f64070 */
[C---:B------:R-:W-:Y:S01]  /*0400*/  VIADD R57, R0.reuse, 0x7 ;  /* 0x0000000700397836 */ /* 0x040fe20000000000 */
[----:B------:R-:W-:Y:S01]  /*0410*/  PRMT R11, R63, 0x9910, RZ ;  /* 0x000099103f0b7816 */ /* 0x000fe200000000ff */
[----:B------:R-:W-:Y:S01]  /*0420*/  VIADD R56, R0, 0x8 ;  /* 0x0000000800387836 */ /* 0x000fe20000000000 */
[----:B------:R-:W-:Y:S01]  /*0430*/  ISETP.GT.U32.OR P0, PT, R8, 0xf, P0 ;  /* 0x0000000f0800780c */ /* 0x000fe20000704470 */
[----:B------:R-:W-:Y:S01]  /*0440*/  IMAD R8, R27, 0x74, R62 ;  /* 0x000000741b087824 */ /* 0x000fe200078e023e */
[----:B------:R-:W-:Y:S01]  /*0450*/  SEL R51, R65, R6, !P2 ;  /* 0x0000000641337207 */ /* 0x000fe20005000000 */
[----:B------:R-:W-:Y:S01]  /*0460*/  IMAD R6, R11, 0x18, RZ ;  /* 0x000000180b067824 */ /* 0x000fe200078e02ff */
[----:B------:R-:W-:Y:S01]  /*0470*/  SHF.R.U32.HI R72, RZ, 0x10, R72 ;  /* 0x00000010ff487819 */ /* 0x000fe20000011648 */
[----:B------:R-:W-:Y:S01]  /*0480*/  VIADD R32, R0, 0xfffffeae ;  /* 0xfffffeae00207836 */ /* 0x000fe20000000000 */
[----:B------:R-:W-:Y:S01]  /*0490*/  ISETP.GT.U32.AND P5, PT, R8, 0x1cf, PT ;  /* 0x000001cf0800780c */ /* 0x000fe20003fa4070 */
[----:B------:R-:W-:Y:S01]  /*04a0*/  IMAD R24, R19, 0x240, RZ ;  /* 0x0000024013187824 */ /* 0x000fe200078e02ff */
[C---:B------:R-:W-:Y:S01]  /*04b0*/  IADD3 R8, PT, PT, R0.reuse, -0x156, RZ ;  /* 0xfffffeaa00087810 */ /* 0x040fe20007ffe0ff */
[----:B------:R-:W-:Y:S01]  /*04c0*/  IMAD R9, R27, 0x74, R72 ;  /* 0x000000741b097824 */ /* 0x000fe200078e0248 */
[----:B------:R-:W-:Y:S01]  /*04d0*/  IADD3 R20, PT, PT, R0, -0x153, RZ ;  /* 0xfffffead00147810 */ /* 0x000fe20007ffe0ff */
[----:B------:R-:W-:Y:S01]  /*04e0*/  IMAD.IADD R30, R18, 0x1, R63 ;  /* 0x00000001121e7824 */ /* 0x000fe200078e023f */
[----:B------:R-:W-:Y:S01]  /*04f0*/  IADD3 R6, PT, PT, RZ, -R6, RZ ;  /* 0x80000006ff067210 */ /* 0x000fe20007ffe0ff */
[----:B------:R-:W-:Y:S01]  /*0500*/  IMAD R58, R4, 0x2f15, RZ ;  /* 0x00002f15043a7824 */ /* 0x000fe200078e02ff */
[----:B------:R-:W-:Y:S01]  /*0510*/  SEL R11, R61, R8, !P2 ;  /* 0x000000083d0b7207 */ /* 0x000fe20005000000 */
[----:B------:R-:W-:Y:S01]  /*0520*/  IMAD R46, R17, 0xbc53, RZ ;  /* 0x0000bc53112e7824 */ /* 0x000fe200078e02ff */
[----:B------:R-:W-:Y:S01]  /*0530*/  SEL R8, R55, R20, !P2 ;  /* 0x0000001437087207 */ /* 0x000fe20005000000 */
[----:B------:R-:W-:Y:S01]  /*0540*/  IMAD R50, R28, 0xbc53, RZ ;  /* 0x0000bc531c327824 */ /* 0x000fe200078e02ff */
[----:B------:R-:W-:Y:S01]  /*0550*/  PRMT R20, R6, 0x7710, RZ ;  /* 0x0000771006147816 */ /* 0x000fe200000000ff */
[C---:B------:R-:W-:Y:S01]  /*0560*/  VIADD R6, R0.reuse, 0xfffffeb0 ;  /* 0xfffffeb000067836 */ /* 0x040fe20000000000 */
[----:B------:R-:W-:Y:S01]  /*0570*/  ISETP.GT.U32.AND P1, PT, R7, 0x7f, PT ;  /* 0x0000007f0700780c */ /* 0x000fe20003f24070 */
[----:B------:R-:W-:Y:S01]  /*0580*/  IMAD.MOV.U32 R7, RZ, RZ, 0x8 ;  /* 0x00000008ff077424 */ /* 0x000fe200078e00ff */
[----:B------:R-:W-:Y:S01]  /*0590*/  ISETP.GT.U32.AND P4, PT, R9, 0x1cf, PT ;  /* 0x000001cf0900780c */ /* 0x000fe20003f84070 */
[----:B------:R-:W-:Y:S01]  /*05a0*/  IMAD.MOV.U32 R9, RZ, RZ, -0x156 ;  /* 0xfffffeaaff097424 */ /* 0x000fe200078e00ff */
[----:B------:R-:W-:Y:S01]  /*05b0*/  IADD3 R14, PT, PT, R0, -0x159, RZ ;  /* 0xfffffea7000e7810 */ /* 0x000fe20007ffe0ff */
[----:B------:R-:W-:Y:S01]  /*05c0*/  IMAD R44, R2, 0xbc53, RZ ;  /* 0x0000bc53022c7824 */ /* 0x000fe200078e02ff */
[C---:B------:R-:W-:Y:S01]  /*05d0*/  IADD3 R13, PT, PT, R0.reuse, -0x158, RZ ;  /* 0xfffffea8000d7810 */ /* 0x040fe20007ffe0ff */
[----:B---3--:R-:W-:Y:S01]  /*05e0*/  USHF.L.U32 UR4, UR4, 0x2, URZ ;  /* 0x0000000204047899 */ /* 0x008fe200080006ff */
[----:B------:R-:W-:-:S02]  /*05f0*/  IADD3 R12, PT, PT, R0, -0x157, RZ ;  /* 0xfffffea9000c7810 */ /* 0x000fc40007ffe0ff */
[C---:B------:R-:W-:Y:S02]  /*0600*/  IADD3 R10, PT, PT, R0.reuse, -0x155, RZ ;  /* 0xfffffeab000a7810 */ /* 0x040fe40007ffe0ff */
[C---:B------:R-:W-:Y:S02]  /*0610*/  IADD3 R37, PT, PT, R0.reuse, -0x154, RZ ;  /* 0xfffffeac00257810 */ /* 0x040fe40007ffe0ff */
[----:B------:R-:W-:Y:S02]  /*0620*/  IADD3 R20, PT, PT, R3, R20, RZ ;  /* 0x0000001403147210 */ /* 0x000fe40007ffe0ff */
[----:B------:R-:W-:Y:S01]  /*0630*/  PRMT R26, R21, 0x9910, RZ ;  /* 0x00009910151a7816 */ /* 0x000fe200000000ff */
[----:B------:R-:W-:Y:S01]  /*0640*/  IMAD R21, R63, 0x240, RZ ;  /* 0x000002403f157824 */ /* 0x000fe200078e02ff */
[----:B------:R-:W-:Y:S01]  /*0650*/  SEL R48, R0, R5, !P2 ;  /* 0x0000000500307207 */ /* 0x000fe20005000000 */
[----:B------:R-:W-:Y:S01]  /*0660*/  IMAD.MOV.U32 R5, RZ, RZ, 0xb ;  /* 0x0000000bff057424 */ /* 0x000fe200078e00ff */
[----:B------:R-:W-:Y:S01]  /*0670*/  SEL R47, R47, 0xfffffea5, !P2 ;  /* 0xfffffea52f2f7807 */ /* 0x000fe20005000000 */
[----:B------:R-:W-:Y:S01]  /*0680*/  IMAD R26, R26, 0x3, RZ ;  /* 0x000000031a1a7824 */ /* 0x000fe200078e02ff */
[----:B------:R-:W-:-:S02]  /*0690*/  SEL R45, R45, 0xfffffea6, !P2 ;  /* 0xfffffea62d2d7807 */ /* 0x000fc40005000000 */
[----:B------:R-:W-:Y:S01]  /*06a0*/  SEL R43, R43, 0xfffffea7, !P2 ;  /* 0xfffffea72b2b7807 */ /* 0x000fe20005000000 */
[C---:B------:R-:W-:Y:S01]  /*06b0*/  IMAD R47, R66.reuse, 0xd, R47 ;  /* 0x0000000d422f7824 */ /* 0x040fe200078e022f */
[----:B------:R-:W-:Y:S02]  /*06c0*/  SEL R41, R41, 0xfffffea8, !P2 ;  /* 0xfffffea829297807 */ /* 0x000fe40005000000 */
[----:B------:R-:W-:Y:S01]  /*06d0*/  SEL R39, R39, 0xfffffea9, !P2 ;  /* 0xfffffea927277807 */ /* 0x000fe20005000000 */
[C---:B------:R-:W-:Y:S01]  /*06e0*/  IMAD R43, R66.reuse, 0xd, R43 ;  /* 0x0000000d422b7824 */ /* 0x040fe200078e022b */
[----:B------:R-:W-:Y:S02]  /*06f0*/  SEL R9, R9, 0x6, P2 ;  /* 0x0000000609097807 */ /* 0x000fe40001000000 */
[----:B------:R-:W-:Y:S01]  /*0700*/  SEL R35, R35, 0xfffffeab, !P2 ;  /* 0xfffffeab23237807 */ /* 0x000fe20005000000 */
[----:B------:R-:W-:Y:S01]  /*0710*/  IMAD R39, R66, 0xd, R39 ;  /* 0x0000000d42277824 */ /* 0x000fe200078e0227 */
[----:B------:R-:W-:-:S02]  /*0720*/  SEL R7, R7, 0xfffffeac, !P2 ;  /* 0xfffffeac07077807 */ /* 0x000fc40005000000 */
[----:B------:R-:W-:Y:S01]  /*0730*/  SEL R15, R60, R15, !P2 ;  /* 0x0000000f3c0f7207 */ /* 0x000fe20005000000 */
[----:B------:R-:W-:Y:S01]  /*0740*/  IMAD R35, R66, 0xd, R35 ;  /* 0x0000000d42237824 */ /* 0x000fe200078e0223 */
[----:B------:R-:W-:Y:S02]  /*0750*/  SEL R14, R59, R14, !P2 ;  /* 0x0000000e3b0e7207 */ /* 0x000fe40005000000 */
[----:B------:R-:W-:Y:S02]  /*0760*/  SEL R13, R64, R13, !P2 ;  /* 0x0000000d400d7207 */ /* 0x000fe40005000000 */
[----:B------:R-:W-:Y:S02]  /*0770*/  SEL R12, R67, R12, !P2 ;  /* 0x0000000c430c7207 */ /* 0x000fe40005000000 */
[----:B------:R-:W-:Y:S02]  /*0780*/  SEL R10, R57, R10, !P2 ;  /* 0x0000000a390a7207 */ /* 0x000fe40005000000 */
[----:B------:R-:W-:-:S02]  /*0790*/  SEL R37, R56, R37, !P2 ;  /* 0x0000002538257207 */ /* 0x000fc40005000000 */
[----:B------:R-:W-:Y:S02]  /*07a0*/  SEL R33, R33, 0xfffffead, !P2 ;  /* 0xfffffead21217807 */ /* 0x000fe40005000000 */
[----:B------:R-:W-:Y:S02]  /*07b0*/  PRMT R20, R20, 0x9910, RZ ;  /* 0x0000991014147816 */ /* 0x000fe400000000ff */
[C---:B------:R-:W-:Y:S01]  /*07c0*/  ISETP.GE.U32.AND P2, PT, R66.reuse, 0x1a, PT ;  /* 0x0000001a4200780c */ /* 0x040fe20003f46070 */
[----:B------:R-:W-:Y:S01]  /*07d0*/  IMAD R33, R66, 0xd, R33 ;  /* 0x0000000d42217824 */ /* 0x000fe200078e0221 */
[----:B------:R-:W-:Y:S02]  /*07e0*/  LOP3.LUT R34, R64, 0xffff, RZ, 0xc0, !PT ;  /* 0x0000ffff40227812 */ /* 0x000fe400078ec0ff */
[----:B--2---:R-:W-:Y:S01]  /*07f0*/  LEA R22, R23, R18, 0x4 ;  /* 0x0000001217167211 */ /* 0x004fe200078e20ff */
[----:B------:R-:W-:Y:S01]  /*0800*/  IMAD.MOV.U32 R23, RZ, RZ, R20 ;  /* 0x000000ffff177224 */ /* 0x000fe200078e0014 */
[----:B------:R-:W-:Y:S01]  /*0810*/  SEL R3, R5, 0xfffffeaf, !P2 ;  /* 0xfffffeaf05037807 */ /* 0x000fe20005000000 */
[C---:B------:R-:W-:Y:S01]  /*0820*/  VIADD R5, R0.reuse, 0xfffffeaf ;  /* 0xfffffeaf00057836 */ /* 0x040fe20000000000 */
[----:B------:R-:W-:Y:S01]  /*0830*/  IADD3 R53, PT, PT, R0, 0xa, RZ ;  /* 0x0000000a00357810 */ /* 0x000fe20007ffe0ff */
[----:B------:R-:W-:Y:S01]  /*0840*/  IMAD R82, R34, 0x2aab, RZ ;  /* 0x00002aab22527824 */ /* 0x000fe200078e02ff */
[C---:B------:R-:W-:Y:S01]  /*0850*/  IADD3 R52, PT, PT, R0.reuse, 0xb, RZ ;  /* 0x0000000b00347810 */ /* 0x040fe20007ffe0ff */
[----:B------:R-:W-:Y:S01]  /*0860*/  IMAD R23, R23, 0x3, RZ ;  /* 0x0000000317177824 */ /* 0x000fe200078e02ff */
[----:B------:R-:W-:Y:S01]  /*0870*/  IADD3 R49, PT, PT, R0, 0xc, RZ ;  /* 0x0000000c00317810 */ /* 0x000fe20007ffe0ff */
[----:B------:R-:W-:Y:S01]  /*0880*/  IMAD R42, R34, 0xbc53, RZ ;  /* 0x0000bc53222a7824 */ /* 0x000fe200078e02ff */
[----:B------:R-:W-:-:S02]  /*0890*/  IADD3 R25, PT, PT, R22, R19, RZ ;  /* 0x0000001316197210 */ /* 0x000fc40007ffe0ff */
[----:B------:R-:W-:Y:S02]  /*08a0*/  LOP3.LUT R19, R26, 0xffff, RZ, 0xc0, !PT ;  /* 0x0000ffff1a137812 */ /* 0x000fe400078ec0ff */
[----:B------:R-:W-:Y:S02]  /*08b0*/  SEL R31, R31, 0xfffffeae, !P2 ;  /* 0xfffffeae1f1f7807 */ /* 0x000fe40005000000 */
[----:B------:R-:W-:Y:S02]  /*08c0*/  SEL R32, R53, R32, !P2 ;  /* 0x0000002035207207 */ /* 0x000fe40005000000 */
[----:B------:R-:W-:Y:S02]  /*08d0*/  SEL R5, R52, R5, !P2 ;  /* 0x0000000534057207 */ /* 0x000fe40005000000 */
[----:B------:R-:W-:Y:S02]  /*08e0*/  SEL R6, R49, R6, !P2 ;  /* 0x0000000631067207 */ /* 0x000fe40005000000 */
[----:B------:R-:W-:-:S02]  /*08f0*/  SEL R29, R29, 0xc, P2 ;  /* 0x0000000c1d1d7807 */ /* 0x000fc40001000000 */
[----:B------:R-:W-:Y:S02]  /*0900*/  IADD3 R20, P2, PT, R24, R19, RZ ;  /* 0x0000001318147210 */ /* 0x000fe40007f5e0ff */
[----:B------:R-:W-:Y:S01]  /*0910*/  SHF.R.U32.HI R82, RZ, 0x10, R82 ;  /* 0x00000010ff527819 */ /* 0x000fe20000011652 */
[----:B------:R-:W-:Y:S01]  /*0920*/  IMAD R29, R66, 0xd, R29 ;  /* 0x0000000d421d7824 */ /* 0x000fe200078e021d */
[----:B------:R-:W-:Y:S01]  /*0930*/  LOP3.LUT R18, R23, 0xffff, RZ, 0xc0, !PT ;  /* 0x0000ffff17127812 */ /* 0x000fe200078ec0ff */
[----:B------:R-:W-:Y:S01]  /*0940*/  IMAD.X R19, RZ, RZ, RZ, P2 ;  /* 0x000000ffff137224 */ /* 0x000fe200010e06ff */
[----:B------:R-:W-:Y:S01]  /*0950*/  SHF.R.U32.HI R58, RZ, 0x16, R58 ;  /* 0x00000016ff3a7819 */ /* 0x000fe2000001163a */
[----:B------:R-:W-:Y:S01]  /*0960*/  IMAD R4, R27, 0x74, R82 ;  /* 0x000000741b047824 */ /* 0x000fe200078e0252 */
[----:B------:R-:W-:Y:S01]  /*0970*/  IADD3 R18, P2, PT, R21, R18, RZ ;  /* 0x0000001215127210 */ /* 0x000fe20007f5e0ff */
[----:B------:R-:W-:Y:S01]  /*0980*/  VIADD R29, R29, 0xfffffeaa ;  /* 0xfffffeaa1d1d7836 */ /* 0x000fe20000000000 */
[----:B------:R-:W-:-:S02]  /*0990*/  SHF.R.U32.HI R50, RZ, 0x18, R50 ;  /* 0x00000018ff327819 */ /* 0x000fc40000011632 */
[----:B------:R-:W-:Y:S02]  /*09a0*/  IADD3.X R17, PT, PT, RZ, RZ, RZ, P2, !PT ;  /* 0x000000ffff117210 */ /* 0x000fe400017fe4ff */
[----:B------:R-:W-:Y:S01]  /*09b0*/  ISETP.GT.U32.AND P2, PT, R4, 0x1cf, PT ;  /* 0x000001cf0400780c */ /* 0x000fe20003f44070 */
[C---:B------:R-:W-:Y:S01]  /*09c0*/  IMAD R4, R27.reuse, 0x2, R58 ;  /* 0x000000021b047824 */ /* 0x040fe200078e023a */
[C---:B------:R-:W-:Y:S01]  /*09d0*/  LEA R2, R27.reuse, R50, 0x1 ;  /* 0x000000321b027211 */ /* 0x040fe200078e08ff */
[----:B------:R-:W-:Y:S01]  /*09e0*/  IMAD R58, R58, 0xc40, RZ ;  /* 0x00000c403a3a7824 */ /* 0x000fe200078e02ff */
[----:B------:R-:W-:Y:S01]  /*09f0*/  SHF.R.U32.HI R46, RZ, 0x18, R46 ;  /* 0x00000018ff2e7819 */ /* 0x000fe2000001162e */
[----:B------:R-:W-:Y:S01]  /*0a00*/  IMAD R50, R50, 0xc40, RZ ;  /* 0x00000c4032327824 */ /* 0x000fe200078e02ff */
[----:B------:R-:W-:Y:S02]  /*0a10*/  ISETP.GT.U32.OR P6, PT, R4, 0x7, P6 ;  /* 0x000000070400780c */ /* 0x000fe400037c4470 */
[----:B------:R-:W-:Y:S01]  /*0a20*/  ISETP.GT.U32.OR P5, PT, R2, 0x7, P5 ;  /* 0x000000070200780c */ /* 0x000fe20002fa4470 */
[----:B------:R-:W-:Y:S01]  /*0a30*/  IMAD R4, R27, 0x2, R46 ;  /* 0x000000021b047824 */ /* 0x000fe200078e022e */
[----:B------:R-:W-:-:S02]  /*0a40*/  SHF.R.U32.HI R44, RZ, 0x18, R44 ;  /* 0x00000018ff2c7819 */ /* 0x000fc4000001162c */
[----:B------:R-:W-:Y:S02]  /*0a50*/  LOP3.LUT R2, R67, 0xffff, RZ, 0xc0, !PT ;  /* 0x0000ffff43027812 */ /* 0x000fe400078ec0ff */
[----:B------:R-:W-:Y:S02]  /*0a60*/  ISETP.GT.U32.OR P4, PT, R4, 0x7, P4 ;  /* 0x000000070400780c */ /* 0x000fe40002784470 */
[C---:B------:R-:W-:Y:S01]  /*0a70*/  LEA R28, R27.reuse, R44, 0x1 ;  /* 0x0000002c1b1c7211 */ /* 0x040fe200078e08ff */
[C---:B------:R-:W-:Y:S01]  /*0a80*/  IMAD R88, R2.reuse, 0x2aab, RZ ;  /* 0x00002aab02587824 */ /* 0x040fe200078e02ff */
[----:B------:R-:W-:Y:S01]  /*0a90*/  SHF.R.U32.HI R42, RZ, 0x18, R42 ;  /* 0x00000018ff2a7819 */ /* 0x000fe2000001162a */
[----:B------:R-:W-:Y:S01]  /*0aa0*/  IMAD R40, R2, 0xbc53, RZ ;  /* 0x0000bc5302287824 */ /* 0x000fe200078e02ff */
[----:B------:R-:W-:Y:S01]  /*0ab0*/  @P6 LOP3.LUT R16, R16, 0x80, RZ, 0xfc, !PT ;  /* 0x0000008010106812 */ /* 0x000fe200078efcff */
[----:B------:R-:W-:Y:S01]  /*0ac0*/  IMAD R44, R44, 0xc40, RZ ;  /* 0x00000c402c2c7824 */ /* 0x000fe200078e02ff */
[----:B------:R-:W-:Y:S01]  /*0ad0*/  ISETP.GT.U32.OR P3, PT, R28, 0x7, P3 ;  /* 0x000000071c00780c */ /* 0x000fe20001f64470 */
[----:B------:R-:W-:Y:S01]  /*0ae0*/  IMAD R2, R27, 0x2, R42 ;  /* 0x000000021b027824 */ /* 0x000fe200078e022a */
[----:B------:R-:W-:-:S02]  /*0af0*/  LOP3.LUT R16, R16, 0xfffffdff, RZ, 0xc0, !PT ;  /* 0xfffffdff10107812 */ /* 0x000fc400078ec0ff */
[----:B------:R-:W-:Y:S02]  /*0b00*/  LOP3.LUT R4, R61, 0xffff, RZ, 0xc0, !PT ;  /* 0x0000ffff3d047812 */ /* 0x000fe400078ec0ff */
[----:B------:R-:W-:Y:S02]  /*0b10*/  @P5 LOP3.LUT R16, R16, 0x200, RZ, 0xfc, !PT ;  /* 0x0000020010105812 */ /* 0x000fe400078efcff */
[----:B------:R-:W-:Y:S01]  /*0b20*/  ISETP.GT.U32.OR P2, PT, R2, 0x7, P2 ;  /* 0x000000070200780c */ /* 0x000fe20001744470 */
[----:B------:R-:W-:Y:S01]  /*0b30*/  IMAD R84, R4, 0x2aab, RZ ;  /* 0x00002aab04547824 */ /* 0x000fe200078e02ff */
[----:B------:R-:W-:Y:S01]  /*0b40*/  LOP3.LUT R16, R16, 0xfffff7ff, RZ, 0xc0, !PT ;  /* 0xfffff7ff10107812 */ /* 0x000fe200078ec0ff */
[----:B------:R-:W-:Y:S01]  /*0b50*/  IMAD R38, R4, 0xbc53, RZ ;  /* 0x0000bc5304267824 */ /* 0x000fe200078e02ff */
[----:B------:R-:W-:Y:S02]  /*0b60*/  SHF.R.U32.HI R88, RZ, 0x10, R88 ;  /* 0x00000010ff587819 */ /* 0x000fe40000011658 */
[----:B------:R-:W-:-:S02]  /*0b70*/  @P4 LOP3.LUT R16, R16, 0x800, RZ, 0xfc, !PT ;  /* 0x0000080010104812 */ /* 0x000fc400078efcff */
[----:B------:R-:W-:Y:S01]  /*0b80*/  SHF.R.U32.HI R40, RZ, 0x18, R40 ;  /* 0x00000018ff287819 */ /* 0x000fe20000011628 */
[C---:B------:R-:W-:Y:S01]  /*0b90*/  IMAD R4, R27.reuse, 0x74, R88 ;  /* 0x000000741b047824 */ /* 0x040fe200078e0258 */
[----:B------:R-:W-:Y:S02]  /*0ba0*/  LOP3.LUT R16, R16, 0xffffdfff, RZ, 0xc0, !PT ;  /* 0xffffdfff10107812 */ /* 0x000fe400078ec0ff */
[----:B------:R-:W-:Y:S01]  /*0bb0*/  LEA R2, R27, R40, 0x1 ;  /* 0x000000281b027211 */ /* 0x000fe200078e08ff */
[----:B------:R-:W-:Y:S01]  /*0bc0*/  IMAD R40, R40, 0xc40, RZ ;  /* 0x00000c4028287824 */ /* 0x000fe200078e02ff */
[----:B------:R-:W-:Y:S02]  /*0bd0*/  @P3 LOP3.LUT R16, R16, 0x2000, RZ, 0xfc, !PT ;  /* 0x0000200010103812 */ /* 0x000fe400078efcff */
[----:B------:R-:W-:Y:S02]  /*0be0*/  SHF.R.U32.HI R84, RZ, 0x10, R84 ;  /* 0x00000010ff547819 */ /* 0x000fe40000011654 */
[----:B------:R-:W-:-:S02]  /*0bf0*/  LOP3.LUT R16, R16, 0xf7ffffff, RZ, 0xc0, !PT ;  /* 0xf7ffffff10107812 */ /* 0x000fc400078ec0ff */
[----:B------:R-:W-:Y:S01]  /*0c00*/  ISETP.GT.U32.OR P1, PT, R30, 0xf, P1 ;  /* 0x0000000f1e00780c */ /* 0x000fe20000f24470 */
[C---:B------:R-:W-:Y:S01]  /*0c10*/  IMAD R30, R27.reuse, 0x74, R84 ;  /* 0x000000741b1e7824 */ /* 0x040fe200078e0254 */
[----:B------:R-:W-:Y:S02]  /*0c20*/  @P2 LOP3.LUT R16, R16, 0x8000000, RZ, 0xfc, !PT ;  /* 0x0800000010102812 */ /* 0x000fe400078efcff */
[----:B------:R-:W-:Y:S02]  /*0c30*/  ISETP.GT.U32.AND P2, PT, R4, 0x1cf, PT ;  /* 0x000001cf0400780c */ /* 0x000fe40003f44070 */
[----:B------:R-:W-:Y:S02]  /*0c40*/  SHF.R.U32.HI R38, RZ, 0x18, R38 ;  /* 0x00000018ff267819 */ /* 0x000fe40000011626 */
[----:B------:R-:W-:Y:S02]  /*0c50*/  ISETP.GT.U32.OR P2, PT, R2, 0x7, P2 ;  /* 0x000000070200780c */ /* 0x000fe40001744470 */
[----:B------:R-:W-:Y:S01]  /*0c60*/  LOP3.LUT R16, R16, 0xfbffffff, RZ, 0xc0, !PT ;  /* 0xfbffffff10107812 */ /* 0x000fe200078ec0ff */
[----:B------:R-:W-:Y:S01]  /*0c70*/  IMAD R28, R27, 0x2, R38 ;  /* 0x000000021b1c7824 */ /* 0x000fe200078e0226 */
[----:B------:R-:W-:Y:S01]  /*0c80*/  LOP3.LUT R2, R57, 0xffff, RZ, 0xc0, !PT ;  /* 0x0000ffff39027812 */ /* 0x000fe200078ec0ff */
[----:B------:R-:W-:Y:S01]  /*0c90*/  IMAD R38, R38, 0xc40, RZ ;  /* 0x00000c4026267824 */ /* 0x000fe200078e02ff */
[----:B------:R-:W-:-:S02]  /*0ca0*/  LOP3.LUT R4, R56, 0xffff, RZ, 0xc0, !PT ;  /* 0x0000ffff38047812 */ /* 0x000fc400078ec0ff */
[----:B------:R-:W-:Y:S01]  /*0cb0*/  IADD3 R22, PT, PT, R22, R63, RZ ;  /* 0x0000003f16167210 */ /* 0x000fe20007ffe0ff */
[----:B------:R-:W-:Y:S01]  /*0cc0*/  IMAD R86, R2, 0x2aab, RZ ;  /* 0x00002aab02567824 */ /* 0x000fe200078e02ff */
[----:B------:R-:W-:Y:S01]  /*0cd0*/  PRMT R73, R82, 0x9910, RZ ;  /* 0x0000991052497816 */ /* 0x000fe200000000ff */
[----:B------:R-:W-:Y:S01]  /*0ce0*/  IMAD R36, R2, 0xbc53, RZ ;  /* 0x0000bc5302247824 */ /* 0x000fe200078e02ff */
[----:B------:R-:W-:Y:S01]  /*0cf0*/  PRMT R54, R54, 0x9910, RZ ;  /* 0x0000991036367816 */ /* 0x000fe200000000ff */
[----:B------:R-:W-:Y:S01]  /*0d00*/  IMAD R34, R4, 0xbc53, RZ ;  /* 0x0000bc5304227824 */ /* 0x000fe200078e02ff */
[----:B------:R-:W-:Y:S01]  /*0d10*/  @P2 LOP3.LUT R16, R16, 0x4000000, RZ, 0xfc, !PT ;  /* 0x0400000010102812 */ /* 0x000fe200078efcff */
[----:B------:R-:W-:Y:S01]  /*0d20*/  IMAD R80, R4, 0x2aab, RZ ;  /* 0x00002aab04507824 */ /* 0x000fe200078e02ff */
[----:B------:R-:W-:Y:S01]  /*0d30*/  ISETP.GT.U32.AND P2, PT, R30, 0x1cf, PT ;  /* 0x000001cf1e00780c */ /* 0x000fe20003f44070 */
[----:B------:R-:W-:Y:S01]  /*0d40*/  IMAD R54, R54, 0x6, RZ ;  /* 0x0000000636367824 */ /* 0x000fe200078e02ff */
[----:B------:R-:W-:-:S02]  /*0d50*/  SHF.R.U32.HI R86, RZ, 0x10, R86 ;  /* 0x00000010ff567819 */ /* 0x000fc40000011656 */
[----:B------:R-:W-:Y:S02]  /*0d60*/  ISETP.GT.U32.OR P2, PT, R28, 0x7, P2 ;  /* 0x000000071c00780c */ /* 0x000fe40001744470 */
[----:B------:R-:W-:Y:S01]  /*0d70*/  LOP3.LUT R16, R16, 0xfdffffff, RZ, 0xc0, !PT ;  /* 0xfdffffff10107812 */ /* 0x000fe200078ec0ff */
[----:B------:R-:W-:Y:S01]  /*0d80*/  IMAD R4, R27, 0x74, R86 ;  /* 0x000000741b047824 */ /* 0x000fe200078e0256 */
[----:B------:R-:W-:Y:S02]  /*0d90*/  SHF.R.U32.HI R36, RZ, 0x18, R36 ;  /* 0x00000018ff247819 */ /* 0x000fe40000011624 */
[----:B------:R-:W-:Y:S02]  /*0da0*/  LOP3.LUT R28, R55, 0xffff, RZ, 0xc0, !PT ;  /* 0x0000ffff371c7812 */ /* 0x000fe400078ec0ff */
[C---:B------:R-:W-:Y:S01]  /*0db0*/  LEA R2, R27.reuse, R36, 0x1 ;  /* 0x000000241b027211 */ /* 0x040fe200078e08ff */
[----:B------:R-:W-:Y:S01]  /*0dc0*/  IMAD R36, R36, 0xc40, RZ ;  /* 0x00000c4024247824 */ /* 0x000fe200078e02ff */
[----:B------:R-:W-:Y:S01]  /*0dd0*/  SHF.R.U32.HI R80, RZ, 0x10, R80 ;  /* 0x00000010ff507819 */ /* 0x000fe20000011650 */
[C---:B------:R-:W-:Y:S01]  /*0de0*/  IMAD R30, R28.reuse, 0xbc53, RZ ;  /* 0x0000bc531c1e7824 */ /* 0x040fe200078e02ff */
[----:B------:R-:W-:Y:S01]  /*0df0*/  SHF.R.U32.HI R34, RZ, 0x18, R34 ;  /* 0x00000018ff227819 */ /* 0x000fe20000011622 */
[----:B------:R-:W-:Y:S01]  /*0e00*/  IMAD R78, R28, 0x2aab, RZ ;  /* 0x00002aab1c4e7824 */ /* 0x000fe200078e02ff */
[----:B------:R-:W-:Y:S01]  /*0e10*/  @P2 LOP3.LUT R16, R16, 0x2000000, RZ, 0xfc, !PT ;  /* 0x0200000010102812 */ /* 0x000fe200078efcff */
[----:B------:R-:W-:Y:S01]  /*0e20*/  IMAD R28, R27, 0x74, R80 ;  /* 0x000000741b1c7824 */ /* 0x000fe200078e0250 */
[----:B------:R-:W-:-:S02]  /*0e30*/  ISETP.GT.U32.AND P2, PT, R4, 0x1cf, PT ;  /* 0x000001cf0400780c */ /* 0x000fc40003f44070 */
[----:B------:R-:W-:Y:S02]  /*0e40*/  LOP3.LUT R16, R16, 0xfeffffff, RZ, 0xc0, !PT ;  /* 0xfeffffff10107812 */ /* 0x000fe400078ec0ff */
[----:B------:R-:W-:Y:S01]  /*0e50*/  ISETP.GT.U32.OR P2, PT, R2, 0x7, P2 ;  /* 0x000000070200780c */ /* 0x000fe20001744470 */
[C---:B------:R-:W-:Y:S01]  /*0e60*/  IMAD R2, R27.reuse, 0x2, R34 ;  /* 0x000000021b027824 */ /* 0x040fe200078e0222 */
[----:B------:R-:W-:Y:S02]  /*0e70*/  SHF.R.U32.HI R78, RZ, 0x10, R78 ;  /* 0x00000010ff4e7819 */ /* 0x000fe4000001164e */
[----:B------:R-:W-:Y:S02]  /*0e80*/  SHF.R.U32.HI R30, RZ, 0x18, R30 ;  /* 0x00000018ff1e7819 */ /* 0x000fe4000001161e */
[----:B------:R-:W-:Y:S01]  /*0e90*/  LOP3.LUT R4, R52, 0xffff, RZ, 0xc0, !PT ;  /* 0x0000ffff34047812 */ /* 0x000fe200078ec0ff */
[----:B------:R-:W-:Y:S01]  /*0ea0*/  IMAD R63, R27, 0x74, R78 ;  /* 0x000000741b3f7824 */ /* 0x000fe200078e024e */
[----:B------:R-:W-:-:S02]  /*0eb0*/  LOP3.LUT R37, R37, 0xffff, RZ, 0xc0, !PT ;  /* 0x0000ffff25257812 */ /* 0x000fc400078ec0ff */
[----:B------:R-:W-:Y:S01]  /*0ec0*/  IADD3 R33, PT, PT, R33, -0x156, RZ ;  /* 0xfffffeaa21217810 */ /* 0x000fe20007ffe0ff */
[----:B------:R-:W-:Y:S02]  /*0ed0*/  IMAD R70, R4, 0x2aab, RZ ;  /* 0x00002aab04467824 */ /* 0x000fe400078e02ff */
[----:B------:R-:W-:Y:S02]  /*0ee0*/  @P2 LOP3.LUT R16, R16, 0x1000000, RZ, 0xfc, !PT ;  /* 0x0100000010102812 */ /* 0x000fe400078efcff */
[----:B------:R-:W-:Y:S02]  /*0ef0*/  ISETP.GT.U32.AND P2, PT, R28, 0x1cf, PT ;  /* 0x000001cf1c00780c */ /* 0x000fe40003f44070 */
[----:B------:R-:W-:Y:S02]  /*0f00*/  LOP3.LUT R16, R16, 0xffbfffff, RZ, 0xc0, !PT ;  /* 0xffbfffff10107812 */ /* 0x000fe400078ec0ff */
[----:B------:R-:W-:Y:S02]  /*0f10*/  ISETP.GT.U32.OR P2, PT, R2, 0x7, P2 ;  /* 0x000000070200780c */ /* 0x000fe40001744470 */
[----:B------:R-:W-:-:S02]  /*0f20*/  LOP3.LUT R2, R53, 0xffff, RZ, 0xc0, !PT ;  /* 0x0000ffff35027812 */ /* 0x000fc400078ec0ff */
[----:B------:R-:W-:Y:S01]  /*0f30*/  LEA R28, R27, R30, 0x1 ;  /* 0x0000001e1b1c7211 */ /* 0x000fe200078e08ff */
[----:B------:R-:W-:Y:S01]  /*0f40*/  IMAD R30, R30, 0xc40, RZ ;  /* 0x00000c401e1e7824 */ /* 0x000fe200078e02ff */
[----:B------:R-:W-:Y:S01]  /*0f50*/  SHF.R.U32.HI R70, RZ, 0x10, R70 ;  /* 0x00000010ff467819 */ /* 0x000fe20000011646 */
[----:B------:R-:W-:-:S04]  /*0f60*/  IMAD R76, R2, 0x2aab, RZ ;  /* 0x00002aab024c7824 */ /* 0x000fc800078e02ff */
[----:B------:R-:W-:Y:S01]  /*0f70*/  IMAD R71, R27, 0x74, R70 ;  /* 0x000000741b477824 */ /* 0x000fe200078e0246 */
[----:B------:R-:W-:Y:S02]  /*0f80*/  SHF.R.U32.HI R76, RZ, 0x10, R76 ;  /* 0x00000010ff4c7819 */ /* 0x000fe4000001164c */
[----:B------:R-:W-:Y:S02]  /*0f90*/  @P2 LOP3.LUT R16, R16, 0x400000, RZ, 0xfc, !PT ;  /* 0x0040000010102812 */ /* 0x000fe400078efcff */
[----:B------:R-:W-:Y:S02]  /*0fa0*/  ISETP.GT.U32.AND P2, PT, R63, 0x1cf, PT ;  /* 0x000001cf3f00780c */ /* 0x000fe40003f44070 */
[----:B------:R-:W-:Y:S02]  /*0fb0*/  LOP3.LUT R63, R49, 0xffff, RZ, 0xc0, !PT ;  /* 0x0000ffff313f7812 */ /* 0x000fe400078ec0ff */
[----:B------:R-:W-:Y:S01]  /*0fc0*/  ISETP.GT.U32.OR P2, PT, R28, 0x7, P2 ;  /* 0x000000071c00780c */ /* 0x000fe20001744470 */
[----:B------:R-:W-:Y:S01]  /*0fd0*/  IMAD R28, R2, 0xbc53, RZ ;  /* 0x0000bc53021c7824 */ /* 0x000fe200078e02ff */
[----:B------:R-:W-:Y:S01]  /*0fe0*/  LOP3.LUT R16, R16, 0xff7fffff, RZ, 0xc0, !PT ;  /* 0xff7fffff10107812 */ /* 0x000fe200078ec0ff */
[----:B------:R-:W-:-:S02]  /*0ff0*/  IMAD R2, R4, 0xbc53, RZ ;  /* 0x0000bc5304027824 */ /* 0x000fc400078e02ff */
[C---:B------:R-:W-:Y:S01]  /*1000*/  IMAD R69, R63.reuse, 0xbc53, RZ ;  /* 0x0000bc533f457824 */ /* 0x040fe200078e02ff */
[----:B------:R-:W-:Y:S01]  /*1010*/  SHF.R.U32.HI R28, RZ, 0x18, R28 ;  /* 0x00000018ff1c7819 */ /* 0x000fe2000001161c */
[----:B------:R-:W-:Y:S01]  /*1020*/  IMAD R68, R63, 0x2aab, RZ ;  /* 0x00002aab3f447824 */ /* 0x000fe200078e02ff */
[----:B------:R-:W-:Y:S01]  /*1030*/  SHF.R.U32.HI R4, RZ, 0x18, R2 ;  /* 0x00000018ff047819 */ /* 0x000fe20000011602 */
[C---:B------:R-:W-:Y:S02]  /*1040*/  IMAD R63, R27.reuse, 0x74, R76 ;  /* 0x000000741b3f7824 */ /* 0x040fe400078e024c */
[----:B------:R-:W-:Y:S01]  /*1050*/  IMAD R2, R27, 0x2, R28 ;  /* 0x000000021b027824 */ /* 0x000fe200078e021c */
[----:B------:R-:W-:Y:S01]  /*1060*/  SHF.R.U32.HI R68, RZ, 0x10, R68 ;  /* 0x00000010ff447819 */ /* 0x000fe20000011644 */
[----:B------:R-:W-:Y:S01]  /*1070*/  IMAD R28, R28, 0xc40, RZ ;  /* 0x00000c401c1c7824 */ /* 0x000fe200078e02ff */
[----:B------:R-:W-:Y:S02]  /*1080*/  @P2 LOP3.LUT R16, R16, 0x800000, RZ, 0xfc, !PT ;  /* 0x0080000010102812 */ /* 0x000fe400078efcff */
[----:B------:R-:W-:-:S02]  /*1090*/  ISETP.GT.U32.AND P2, PT, R63, 0x1cf, PT ;  /* 0x000001cf3f00780c */ /* 0x000fc40003f44070 */
[----:B------:R-:W-:Y:S02]  /*10a0*/  LOP3.LUT R16, R16, 0xfff7ffff, RZ, 0xc0, !PT ;  /* 0xfff7ffff10107812 */ /* 0x000fe400078ec0ff */
[----:B------:R-:W-:Y:S02]  /*10b0*/  ISETP.GT.U32.OR P2, PT, R2, 0x7, P2 ;  /* 0x000000070200780c */ /* 0x000fe40001744470 */
[----:B------:R-:W-:Y:S01]  /*10c0*/  SHF.R.U32.HI R2, RZ, 0x18, R69 ;  /* 0x00000018ff027819 */ /* 0x000fe20000011645 */
[C---:B------:R-:W-:Y:S01]  /*10d0*/  IMAD R69, R27.reuse, 0x74, R68 ;  /* 0x000000741b457824 */ /* 0x040fe200078e0244 */
[----:B------:R-:W-:-:S09]  /*10e0*/  LEA R63, R27, R4, 0x1 ;  /* 0x000000041b3f7211 */ /* 0x000fd200078e08ff */
[----:B------:R-:W-:Y:S02]  /*10f0*/  @P2 LOP3.LUT R16, R16, 0x80000, RZ, 0xfc, !PT ;  /* 0x0008000010102812 */ /* 0x000fe400078efcff */
[----:B------:R-:W-:Y:S02]  /*1100*/  ISETP.GT.U32.AND P2, PT, R71, 0x1cf, PT ;  /* 0x000001cf4700780c */ /* 0x000fe40003f44070 */
[----:B------:R-:W-:Y:S02]  /*1110*/  PRMT R71, R74, 0x9910, RZ ;  /* 0x000099104a477816 */ /* 0x000fe400000000ff */
[----:B------:R-:W-:Y:S02]  /*1120*/  ISETP.GT.U32.OR P3, PT, R63, 0x7, P2 ;  /* 0x000000073f00780c */ /* 0x000fe40001764470 */
[----:B------:R-:W-:Y:S01]  /*1130*/  ISETP.GT.U32.AND P2, PT, R69, 0x1cf, PT ;  /* 0x000001cf4500780c */ /* 0x000fe20003f44070 */
[----:B------:R-:W-:Y:S01]  /*1140*/  IMAD R71, R71, 0x6, RZ ;  /* 0x0000000647477824 */ /* 0x000fe200078e02ff */
[----:B------:R-:W-:Y:S01]  /*1150*/  PRMT R69, R72, 0x9910, RZ ;  /* 0x0000991048457816 */ /* 0x000fe200000000ff */
[C---:B------:R-:W-:Y:S01]  /*1160*/  IMAD R72, R27.reuse, 0x30, R66 ;  /* 0x000000301b487824 */ /* 0x040fe200078e0242 */
[----:B------:R-:W-:Y:S01]  /*1170*/  LEA R63, R27, R2, 0x1 ;  /* 0x000000021b3f7211 */ /* 0x000fe200078e08ff */
[----:B------:R-:W-:Y:S01]  /*1180*/  IMAD R2, R2, 0xc40, RZ ;  /* 0x00000c4002027824 */ /* 0x000fe200078e02ff */
[----:B------:R-:W-:Y:S01]  /*1190*/  LOP3.LUT R16, R16, 0xfffdffff, RZ, 0xc0, !PT ;  /* 0xfffdffff10107812 */ /* 0x000fe200078ec0ff */
[----:B------:R-:W-:Y:S01]  /*11a0*/  IMAD R69, R69, 0x6, RZ ;  /* 0x0000000645457824 */ /* 0x000fe200078e02ff */
[----:B------:R-:W-:Y:S01]  /*11b0*/  ISETP.GT.U32.OR P2, PT, R63, 0x7, P2 ;  /* 0x000000073f00780c */ /* 0x000fe20001744470 */
[----:B------:R-:W-:Y:S01]  /*11c0*/  IMAD.SHL.U32 R72, R72, 0x2, RZ ;  /* 0x0000000248487824 */ /* 0x000fe200078e00ff */
[----:B------:R-:W-:-:S02]  /*11d0*/  PRMT R63, R62, 0x9910, RZ ;  /* 0x000099103e3f7816 */ /* 0x000fc400000000ff */
[----:B------:R-:W-:Y:S01]  /*11e0*/  IADD3 R75, PT, PT, RZ, -R69, RZ ;  /* 0x80000045ff4b7210 */ /* 0x000fe20007ffe0ff */
[----:B------:R-:W-:Y:S01]  /*11f0*/  IMAD R69, R73, 0x6, RZ ;  /* 0x0000000649457824 */ /* 0x000fe200078e02ff */
[C---:B------:R-:W-:Y:S01]  /*1200*/  ISETP.GT.U32.OR P0, PT, R72.reuse, 0x17f, P0 ;  /* 0x0000017f4800780c */ /* 0x040fe20000704470 */
[----:B------:R-:W-:Y:S01]  /*1210*/  IMAD.MOV R73, RZ, RZ, -R71 ;  /* 0x000000ffff497224 */ /* 0x000fe200078e0a47 */
[----:B------:R-:W-:Y:S01]  /*1220*/  PRMT R71, R75, 0x7710, RZ ;  /* 0x000077104b477816 */ /* 0x000fe200000000ff */
[----:B------:R-:W-:Y:S01]  /*1230*/  IMAD R63, R63, 0x6, RZ ;  /* 0x000000063f3f7824 */ /* 0x000fe200078e02ff */
[----:B------:R-:W-:Y:S01]  /*1240*/  ISETP.GT.U32.OR P1, PT, R72, 0x17e, P1 ;  /* 0x0000017e4800780c */ /* 0x000fe20000f24470 */
[----:B------:R-:W-:Y:S01]  /*1250*/  IMAD.MOV R69, RZ, RZ, -R69 ;  /* 0x000000ffff457224 */ /* 0x000fe200078e0a45 */
[----:B------:R-:W-:Y:S02]  /*1260*/  PRMT R72, R73, 0x7710, RZ ;  /* 0x0000771049487816 */ /* 0x000fe400000000ff */
[----:B------:R-:W-:-:S02]  /*1270*/  IADD3 R63, PT, PT, RZ, -R63, RZ ;  /* 0x8000003fff3f7210 */ /* 0x000fc40007ffe0ff */
[----:B------:R-:W-:Y:S02]  /*1280*/  IADD3 R60, PT, PT, R60, R71, RZ ;  /* 0x000000473c3c7210 */ /* 0x000fe40007ffe0ff */
[----:B------:R-:W-:Y:S02]  /*1290*/  IADD3 R59, PT, PT, R59, R72, RZ ;  /* 0x000000483b3b7210 */ /* 0x000fe40007ffe0ff */
[----:B------:R-:W-:Y:S02]  /*12a0*/  PRMT R71, R88, 0x9910, RZ ;  /* 0x0000991058477816 */ /* 0x000fe400000000ff */
[----:B------:R-:W-:Y:S02]  /*12b0*/  PRMT R69, R69, 0x7710, RZ ;  /* 0x0000771045457816 */ /* 0x000fe400000000ff */
[----:B------:R-:W-:Y:S02]  /*12c0*/  PRMT R72, R84, 0x9910, RZ ;  /* 0x0000991054487816 */ /* 0x000fe400000000ff */
[----:B------:R-:W-:-:S02]  /*12d0*/  PRMT R74, R63, 0x7710, RZ ;  /* 0x000077103f4a7816 */ /* 0x000fc400000000ff */
[----:B------:R-:W-:Y:S01]  /*12e0*/  IADD3 R64, PT, PT, R64, R69, RZ ;  /* 0x0000004540407210 */ /* 0x000fe20007ffe0ff */
[----:B------:R-:W-:Y:S01]  /*12f0*/  IMAD R69, R71, 0x6, RZ ;  /* 0x0000000647457824 */ /* 0x000fe200078e02ff */
[----:B------:R-:W-:Y:S01]  /*1300*/  PRMT R73, R86, 0x9910, RZ ;  /* 0x0000991056497816 */ /* 0x000fe200000000ff */
[----:B------:R-:W-:Y:S01]  /*1310*/  IMAD R71, R72, 0x6, RZ ;  /* 0x0000000648477824 */ /* 0x000fe200078e02ff */
[----:B------:R-:W-:Y:S02]  /*1320*/  IADD3 R65, PT, PT, R65, R74, RZ ;  /* 0x0000004a41417210 */ /* 0x000fe40007ffe0ff */
[----:B------:R-:W-:Y:S01]  /*1330*/  PRMT R74, R80, 0x9910, RZ ;  /* 0x00009910504a7816 */ /* 0x000fe200000000ff */
[----:B------:R-:W-:Y:S01]  /*1340*/  IMAD R72, R73, 0x6, RZ ;  /* 0x0000000649487824 */ /* 0x000fe200078e02ff */
[----:B------:R-:W-:Y:S01]  /*1350*/  PRMT R75, R78, 0x9910, RZ ;  /* 0x000099104e4b7816 */ /* 0x000fe200000000ff */
[----:B------:R-:W-:Y:S01]  /*1360*/  IMAD.MOV R73, RZ, RZ, -R69 ;  /* 0x000000ffff497224 */ /* 0x000fe200078e0a45 */
[----:B------:R-:W-:Y:S01]  /*1370*/  IADD3 R78, PT, PT, RZ, -R71, RZ ;  /* 0x80000047ff4e7210 */ /* 0x000fe20007ffe0ff */
[----:B------:R-:W-:Y:S01]  /*1380*/  IMAD R69, R74, 0x6, RZ ;  /* 0x000000064a457824 */ /* 0x000fe200078e02ff */
[----:B------:R-:W-:Y:S01]  /*1390*/  MOV R71, R75 ;  /* 0x0000004b00477202 */ /* 0x000fe20000000f00 */
[----:B------:R-:W-:Y:S01]  /*13a0*/  IMAD.MOV R72, RZ, RZ, -R72 ;  /* 0x000000ffff487224 */ /* 0x000fe200078e0a48 */
[----:B------:R-:W-:Y:S01]  /*13b0*/  PRMT R74, R73, 0x7710, RZ ;  /* 0x00007710494a7816 */ /* 0x000fe200000000ff */
[----:B------:R-:W-:Y:S01]  /*13c0*/  IMAD.MOV R69, RZ, RZ, -R69 ;  /* 0x000000ffff457224 */ /* 0x000fe200078e0a45 */
[----:B------:R-:W-:Y:S01]  /*13d0*/  PRMT R73, R76, 0x9910, RZ ;  /* 0x000099104c497816 */ /* 0x000fe200000000ff */
[----:B------:R-:W-:Y:S01]  /*13e0*/  IMAD R71, R71, 0x6, RZ ;  /* 0x0000000647477824 */ /* 0x000fe200078e02ff */
[----:B------:R-:W-:-:S02]  /*13f0*/  PRMT R72, R72, 0x7710, RZ ;  /* 0x0000771048487816 */ /* 0x000fc400000000ff */
[----:B------:R-:W-:Y:S02]  /*1400*/  PRMT R69, R69, 0x7710, RZ ;  /* 0x0000771045457816 */ /* 0x000fe400000000ff */
[----:B------:R-:W-:Y:S02]  /*1410*/  IADD3 R71, PT, PT, RZ, -R71, RZ ;  /* 0x80000047ff477210 */ /* 0x000fe40007ffe0ff */
[----:B------:R-:W-:Y:S01]  /*1420*/  IADD3 R57, PT, PT, R57, R72, RZ ;  /* 0x0000004839397210 */ /* 0x000fe20007ffe0ff */
[----:B------:R-:W-:Y:S01]  /*1430*/  IMAD.IADD R56, R56, 0x1, R69 ;  /* 0x0000000138387824 */ /* 0x000fe200078e0245 */
[----:B------:R-:W-:Y:S01]  /*1440*/  PRMT R72, R71, 0x7710, RZ ;  /* 0x0000771047487816 */ /* 0x000fe200000000ff */
[----:B------:R-:W-:Y:S01]  /*1450*/  IMAD R69, R73, 0x6, RZ ;  /* 0x0000000649457824 */ /* 0x000fe200078e02ff */
[C---:B------:R-:W-:Y:S01]  /*1460*/  LOP3.LUT R71, R48.reuse, 0xffff, RZ, 0xc0, !PT ;  /* 0x0000ffff30477812 */ /* 0x040fe200078ec0ff */
[----:B------:R-:W-:Y:S01]  /*1470*/  VIADD R48, R48, 0xfffffeaa ;  /* 0xfffffeaa30307836 */ /* 0x000fe20000000000 */
[----:B------:R-:W-:-:S02]  /*1480*/  IADD3 R55, PT, PT, R55, R72, RZ ;  /* 0x0000004837377210 */ /* 0x000fc40007ffe0ff */
[----:B------:R-:W-:Y:S01]  /*1490*/  PRMT R72, R70, 0x9910, RZ ;  /* 0x0000991046487816 */ /* 0x000fe200000000ff */
[----:B------:R-:W-:Y:S01]  /*14a0*/  IMAD R71, R71, 0xaaab, RZ ;  /* 0x0000aaab47477824 */ /* 0x000fe200078e02ff */
[----:B------:R-:W-:Y:S02]  /*14b0*/  IADD3 R70, PT, PT, RZ, -R69, RZ ;  /* 0x80000045ff467210 */ /* 0x000fe40007ffe0ff */
[----:B------:R-:W-:Y:S02]  /*14c0*/  @P3 LOP3.LUT R16, R16, 0x20000, RZ, 0xfc, !PT ;  /* 0x0002000010103812 */ /* 0x000fe400078efcff */
[----:B------:R-:W-:Y:S02]  /*14d0*/  PRMT R70, R70, 0x7710, RZ ;  /* 0x0000771046467816 */ /* 0x000fe400000000ff */
[----:B------:R-:W-:Y:S02]  /*14e0*/  SHF.R.U32.HI R69, RZ, 0x12, R71 ;  /* 0x00000012ff457819 */ /* 0x000fe40000011647 */
[----:B------:R-:W-:Y:S01]  /*14f0*/  PRMT R71, R68, 0x9910, RZ ;  /* 0x0000991044477816 */ /* 0x000fe200000000ff */
[----:B------:R-:W-:Y:S01]  /*1500*/  IMAD.IADD R53, R53, 0x1, R70 ;  /* 0x0000000135357824 */ /* 0x000fe200078e0246 */
[----:B------:R-:W-:Y:S01]  /*1510*/  IADD3 R70, PT, PT, RZ, -R54, RZ ;  /* 0x80000036ff467210 */ /* 0x000fe20007ffe0ff */
[----:B------:R-:W-:Y:S01]  /*1520*/  IMAD R68, R72, 0x6, RZ ;  /* 0x0000000648447824 */ /* 0x000fe200078e02ff */
[----:B------:R-:W-:Y:S01]  /*1530*/  PRMT R72, R69, 0x9910, RZ ;  /* 0x0000991045487816 */ /* 0x000fe200000000ff */
[----:B------:R-:W-:Y:S01]  /*1540*/  IMAD R54, R71, 0x6, RZ ;  /* 0x0000000647367824 */ /* 0x000fe200078e02ff */
[----:B------:R-:W-:-:S02]  /*1550*/  LOP3.LUT R69, R51, 0xffff, RZ, 0xc0, !PT ;  /* 0x0000ffff33457812 */ /* 0x000fc400078ec0ff */
[----:B------:R-:W-:Y:S02]  /*1560*/  PRMT R51, R70, 0x7710, RZ ;  /* 0x0000771046337816 */ /* 0x000fe400000000ff */
[----:B------:R-:W-:Y:S01]  /*1570*/  IADD3 R68, PT, PT, RZ, -R68, RZ ;  /* 0x80000044ff447210 */ /* 0x000fe20007ffe0ff */
[----:B------:R-:W-:Y:S01]  /*1580*/  IMAD R69, R69, 0xaaab, RZ ;  /* 0x0000aaab45457824 */ /* 0x000fe200078e02ff */
[----:B------:R-:W-:Y:S01]  /*1590*/  IADD3 R54, PT, PT, RZ, -R54, RZ ;  /* 0x80000036ff367210 */ /* 0x000fe20007ffe0ff */
[----:B------:R-:W-:Y:S01]  /*15a0*/  IMAD.IADD R51, R0, 0x1, R51 ;  /* 0x0000000100337824 */ /* 0x000fe200078e0233 */
[----:B------:R-:W-:Y:S01]  /*15b0*/  PRMT R71, R68, 0x7710, RZ ;  /* 0x0000771044477816 */ /* 0x000fe200000000ff */
[----:B------:R-:W-:Y:S01]  /*15c0*/  IMAD.MOV.U32 R68, RZ, RZ, R72 ;  /* 0x000000ffff447224 */ /* 0x000fe200078e0048 */
[----:B------:R-:W-:Y:S01]  /*15d0*/  PRMT R70, R54, 0x7710, RZ ;  /* 0x0000771036467816 */ /* 0x000fe200000000ff */
[----:B------:R-:W-:Y:S01]  /*15e0*/  IMAD R0, R27, 0x2b8, R0 ;  /* 0x000002b81b007824 */ /* 0x000fe200078e0200 */
[----:B------:R-:W-:Y:S01]  /*15f0*/  LOP3.LUT R51, R51, 0xffff, RZ, 0xc0, !PT ;  /* 0x0000ffff33337812 */ /* 0x000fe200078ec0ff */
[----:B------:R-:W-:Y:S01]  /*1600*/  IMAD R54, R68, 0x38, RZ ;  /* 0x0000003844367824 */ /* 0x000fe200078e02ff */
[----:B------:R-:W-:-:S02]  /*1610*/  SHF.R.U32.HI R68, RZ, 0x12, R69 ;  /* 0x00000012ff447819 */ /* 0x000fc40000011645 */
[----:B------:R-:W-:Y:S02]  /*1620*/  LOP3.LUT R69, R58, R51, RZ, 0xfc, !PT ;  /* 0x000000333a457212 */ /* 0x000fe400078efcff */
[----:B------:R-:W-:Y:S02]  /*1630*/  LOP3.LUT R54, R54, 0xffff, RZ, 0xc0, !PT ;  /* 0x0000ffff36367812 */ /* 0x000fe400078ec0ff */
[----:B------:R-:W-:Y:S02]  /*1640*/  LOP3.LUT R58, R15, 0xffff, RZ, 0xc0, !PT ;  /* 0x0000ffff0f3a7812 */ /* 0x000fe400078ec0ff */
[----:B------:R-:W-:Y:S02]  /*1650*/  PRMT R68, R68, 0x9910, RZ ;  /* 0x0000991044447816 */ /* 0x000fe400000000ff */
[----:B------:R-:W-:Y:S01]  /*1660*/  IADD3 R15, PT, PT, R54, R69, RZ ;  /* 0x00000045360f7210 */ /* 0x000fe20007ffe0ff */
[----:B------:R-:W-:Y:S01]  /*1670*/  IMAD R54, R58, 0xaaab, RZ ;  /* 0x0000aaab3a367824 */ /* 0x000fe200078e02ff */
[----:B------:R-:W-:-:S02]  /*1680*/  MOV R58, R68 ;  /* 0x00000044003a7202 */ /* 0x000fc40000000f00 */
[----:B------:R-:W-:Y:S02]  /*1690*/  LOP3.LUT P3, RZ, R51, UR4, RZ, 0xfc, !PT ;  /* 0x0000000433ff7c12 */ /* 0x000fe4000f86fcff */
[----:B------:R-:W-:Y:S02]  /*16a0*/  SHF.R.U32.HI R54, RZ, 0x12, R54 ;  /* 0x00000012ff367819 */ /* 0x000fe40000011636 */
[----:B------:R-:W-:Y:S01]  /*16b0*/  ISETP.LT.U32.OR P3, PT, R48, -0x150, !P3 ;  /* 0xfffffeb03000780c */ /* 0x000fe20005f61470 */
[----:B------:R-:W-:Y:S01]  /*16c0*/  IMAD R48, R58, 0x38, RZ ;  /* 0x000000383a307824 */ /* 0x000fe200078e02ff */
[----:B------:R-:W-:Y:S02]  /*16d0*/  LOP3.LUT R58, R14, 0xffff, RZ, 0xc0, !PT ;  /* 0x0000ffff0e3a7812 */ /* 0x000fe400078ec0ff */
[----:B------:R-:W-:Y:S02]  /*16e0*/  PRMT R54, R54, 0x9910, RZ ;  /* 0x0000991036367816 */ /* 0x000fe400000000ff */
[----:B------:R-:W-:Y:S01]  /*16f0*/  LOP3.LUT R14, R48, 0xffff, RZ, 0xc0, !PT ;  /* 0x0000ffff300e7812 */ /* 0x000fe200078ec0ff */
[----:B------:R-:W-:Y:S01]  /*1700*/  IMAD R48, R58, 0xaaab, RZ ;  /* 0x0000aaab3a307824 */ /* 0x000fe200078e02ff */
[----:B------:R-:W-:Y:S01]  /*1710*/  MOV R58, R54 ;  /* 0x00000036003a7202 */ /* 0x000fe20000000f00 */
[----:B------:R-:W-:Y:S01]  /*1720*/  IMAD R54, R66, 0xd, R45 ;  /* 0x0000000d42367824 */ /* 0x000fe200078e022d */
[----:B------:R-:W-:Y:S01]  /*1730*/  LOP3.LUT R65, R65, 0xffff, RZ, 0xc0, !PT ;  /* 0x0000ffff41417812 */ /* 0x000fe200078ec0ff */
[----:B------:R-:W-:Y:S01]  /*1740*/  IMAD R45, R46, 0xc40, RZ ;  /* 0x00000c402e2d7824 */ /* 0x000fe200078e02ff */
[----:B------:R-:W-:-:S02]  /*1750*/  SHF.R.U32.HI R48, RZ, 0x12, R48 ;  /* 0x00000012ff307819 */ /* 0x000fc40000011630 */
[----:B------:R-:W-:Y:S02]  /*1760*/  LOP3.LUT R60, R60, 0xffff, RZ, 0xc0, !PT ;  /* 0x0000ffff3c3c7812 */ /* 0x000fe400078ec0ff */
[----:B------:R-:W-:Y:S02]  /*1770*/  PRMT R48, R48, 0x9910, RZ ;  /* 0x0000991030307816 */ /* 0x000fe400000000ff */
[----:B------:R-:W-:Y:S02]  /*1780*/  LOP3.LUT R69, R50, R65, RZ, 0xfc, !PT ;  /* 0x0000004132457212 */ /* 0x000fe400078efcff */
[----:B------:R-:W-:Y:S01]  /*1790*/  IADD3 R50, PT, PT, R47, -0x156, RZ ;  /* 0xfffffeaa2f327810 */ /* 0x000fe20007ffe0ff */
[----:B------:R-:W-:Y:S01]  /*17a0*/  IMAD R47, R58, 0x38, RZ ;  /* 0x000000383a2f7824 */ /* 0x000fe200078e02ff */
[----:B------:R-:W-:Y:S01]  /*17b0*/  LOP3.LUT R46, R45, R60, RZ, 0xfc, !PT ;  /* 0x0000003c2d2e7212 */ /* 0x000fe200078efcff */
[----:B------:R-:W-:Y:S01]  /*17c0*/  IMAD.IADD R14, R14, 0x1, R69 ;  /* 0x000000010e0e7824 */ /* 0x000fe200078e0245 */
[----:B------:R-:W-:-:S02]  /*17d0*/  LOP3.LUT R58, R13, 0xffff, RZ, 0xc0, !PT ;  /* 0x0000ffff0d3a7812 */ /* 0x000fc400078ec0ff */
[----:B------:R-:W-:Y:S02]  /*17e0*/  MOV R45, R48 ;  /* 0x00000030002d7202 */ /* 0x000fe40000000f00 */
[----:B------:R-:W-:Y:S01]  /*17f0*/  LOP3.LUT R13, R47, 0xffff, RZ, 0xc0, !PT ;  /* 0x0000ffff2f0d7812 */ /* 0x000fe200078ec0ff */
[----:B------:R-:W-:Y:S01]  /*1800*/  IMAD R58, R58, 0xaaab, RZ ;  /* 0x0000aaab3a3a7824 */ /* 0x000fe200078e02ff */
[----:B------:R-:W-:Y:S01]  /*1810*/  LOP3.LUT R59, R59, 0xffff, RZ, 0xc0, !PT ;  /* 0x0000ffff3b3b7812 */ /* 0x000fe200078ec0ff */
[----:B------:R-:W-:Y:S01]  /*1820*/  IMAD R45, R45, 0x38, RZ ;  /* 0x000000382d2d7824 */ /* 0x000fe200078e02ff */
[----:B------:R-:W-:Y:S01]  /*1830*/  LOP3.LUT R48, R12, 0xffff, RZ, 0xc0, !PT ;  /* 0x0000ffff0c307812 */ /* 0x000fe200078ec0ff */
[----:B------:R-:W-:Y:S01]  /*1840*/  IMAD.IADD R13, R13, 0x1, R46 ;  /* 0x000000010d0d7824 */ /* 0x000fe200078e022e */
[----:B------:R-:W-:Y:S02]  /*1850*/  SHF.R.U32.HI R46, RZ, 0x12, R58 ;  /* 0x00000012ff2e7819 */ /* 0x000fe4000001163a */
[----:B------:R-:W-:-:S02]  /*1860*/  LOP3.LUT R45, R45, 0xffff, RZ, 0xc0, !PT ;  /* 0x0000ffff2d2d7812 */ /* 0x000fc400078ec0ff */
[----:B------:R-:W-:Y:S02]  /*1870*/  LOP3.LUT R44, R44, R59, RZ, 0xfc, !PT ;  /* 0x0000003b2c2c7212 */ /* 0x000fe400078efcff */
[----:B------:R-:W-:Y:S01]  /*1880*/  PRMT R47, R46, 0x9910, RZ ;  /* 0x000099102e2f7816 */ /* 0x000fe200000000ff */
[----:B------:R-:W-:Y:S01]  /*1890*/  IMAD R46, R66, 0xd, R41 ;  /* 0x0000000d422e7824 */ /* 0x000fe200078e0229 */
[----:B------:R-:W-:Y:S01]  /*18a0*/  IADD3 R12, PT, PT, R45, R44, RZ ;  /* 0x0000002c2d0c7210 */ /* 0x000fe20007ffe0ff */
[----:B------:R-:W-:Y:S01]  /*18b0*/  IMAD R44, R48, 0xaaab, RZ ;  /* 0x0000aaab302c7824 */ /* 0x000fe200078e02ff */
[----:B------:R-:W-:Y:S01]  /*18c0*/  LOP3.LUT R64, R64, 0xffff, RZ, 0xc0, !PT ;  /* 0x0000ffff40407812 */ /* 0x000fe200078ec0ff */
[----:B------:R-:W-:Y:S01]  /*18d0*/  VIADD R45, R43, 0xfffffeaa ;  /* 0xfffffeaa2b2d7836 */ /* 0x000fe20000000000 */
[----:B------:R-:W-:Y:S01]  /*18e0*/  IADD3 R46, PT, PT, R46, -0x156, RZ ;  /* 0xfffffeaa2e2e7810 */ /* 0x000fe20007ffe0ff */
[----:B------:R-:W-:Y:S01]  /*18f0*/  IMAD R41, R42, 0xc40, RZ ;  /* 0x00000c402a297824 */ /* 0x000fe200078e02ff */
[----:B------:R-:W-:Y:S01]  /*1900*/  SHF.R.U32.HI R44, RZ, 0x12, R44 ;  /* 0x00000012ff2c7819 */ /* 0x000fe2000001162c */
[----:B------:R-:W-:Y:S01]  /*1910*/  IMAD R43, R47, 0x38, RZ ;  /* 0x000000382f2b7824 */ /* 0x000fe200078e02ff */
[----:B------:R-:W-:-:S02]  /*1920*/  LOP3.LUT P6, RZ, R64, UR4, RZ, 0xfc, !PT ;  /* 0x0000000440ff7c12 */ /* 0x000fc4000f8cfcff */
[----:B------:R-:W-:Y:S02]  /*1930*/  LOP3.LUT R47, R11, 0xffff, RZ, 0xc0, !PT ;  /* 0x0000ffff0b2f7812 */ /* 0x000fe400078ec0ff */
[----:B------:R-:W-:Y:S02]  /*1940*/  LOP3.LUT R42, R41, R64, RZ, 0xfc, !PT ;  /* 0x00000040292a7212 */ /* 0x000fe400078efcff */
[----:B------:R-:W-:Y:S02]  /*1950*/  LOP3.LUT R11, R43, 0xffff, RZ, 0xc0, !PT ;  /* 0x0000ffff2b0b7812 */ /* 0x000fe400078ec0ff */
[----:B------:R-:W-:Y:S02]  /*1960*/  PRMT R41, R44, 0x9910, RZ ;  /* 0x000099102c297816 */ /* 0x000fe400000000ff */
[----:B------:R-:W-:Y:S02]  /*1970*/  P2R R62, PR, RZ, 0x1 ;  /* 0x00000001ff3e7803 */ /* 0x000fe40000000000 */
[----:B------:R-:W-:Y:S01]  /*1980*/  ISETP.LT.U32.OR P0, PT, R46, -0x150, !P6 ;  /* 0xfffffeb02e00780c */ /* 0x000fe20007701470 */
[----:B------:R-:W-:Y:S01]  /*1990*/  IMAD R41, R41, 0x38, RZ ;  /* 0x0000003829297824 */ /* 0x000fe200078e02ff */
[----:B------:R-:W-:-:S02]  /*19a0*/  LOP3.LUT R16, R16, 0xffff7fff, RZ, 0xc0, !PT ;  /* 0xffff7fff10107812 */ /* 0x000fc400078ec0ff */
[----:B------:R-:W-:Y:S02]  /*19b0*/  IADD3 R67, PT, PT, R67, R74, RZ ;  /* 0x0000004a43437210 */ /* 0x000fe40007ffe0ff */
[----:B------:R-:W-:Y:S01]  /*19c0*/  IADD3 R11, PT, PT, R11, R42, RZ ;  /* 0x0000002a0b0b7210 */ /* 0x000fe20007ffe0ff */
[----:B------:R-:W-:Y:S01]  /*19d0*/  IMAD R42, R47, 0xaaab, RZ ;  /* 0x0000aaab2f2a7824 */ /* 0x000fe200078e02ff */
[----:B------:R-:W-:Y:S02]  /*19e0*/  LOP3.LUT R43, R10, 0xffff, RZ, 0xc0, !PT ;  /* 0x0000ffff0a2b7812 */ /* 0x000fe400078ec0ff */
[----:B------:R-:W-:Y:S02]  /*19f0*/  CS2R R46, SRZ ;  /* 0x00000000002e7805 */ /* 0x000fe4000001ff00 */
[----:B------:R-:W-:Y:S02]  /*1a00*/  @P2 LOP3.LUT R16, R16, 0x8000, RZ, 0xfc, !PT ;  /* 0x0000800010102812 */ /* 0x000fe400078efcff */
[----:B------:R-:W-:Y:S01]  /*1a10*/  LOP3.LUT R67, R67, 0xffff, RZ, 0xc0, !PT ;  /* 0x0000ffff43437812 */ /* 0x000fe200078ec0ff */
[----:B------:R-:W-:Y:S01]  /*1a20*/  IMAD R43, R43, 0xaaab, RZ ;  /* 0x0000aaab2b2b7824 */ /* 0x000fe200078e02ff */
[----:B------:R-:W-:-:S02]  /*1a30*/  SHF.R.U32.HI R42, RZ, 0x12, R42 ;  /* 0x00000012ff2a7819 */ /* 0x000fc4000001162a */
[----:B------:R-:W-:Y:S02]  /*1a40*/  LOP3.LUT R10, R41, 0xffff, RZ, 0xc0, !PT ;  /* 0x0000ffff290a7812 */ /* 0x000fe400078ec0ff */
[----:B------:R-:W-:Y:S02]  /*1a50*/  LOP3.LUT R16, R16, 0xffffffbf, RZ, 0xc0, !PT ;  /* 0xffffffbf10107812 */ /* 0x000fe400078ec0ff */
[----:B------:R-:W-:Y:S02]  /*1a60*/  LOP3.LUT R41, R40, R67, RZ, 0xfc, !PT ;  /* 0x0000004328297212 */ /* 0x000fe400078efcff */
[----:B------:R-:W-:Y:S02]  /*1a70*/  IADD3 R40, PT, PT, R39, -0x156, RZ ;  /* 0xfffffeaa27287810 */ /* 0x000fe40007ffe0ff */
[----:B------:R-:W-:Y:S01]  /*1a80*/  LOP3.LUT P6, RZ, R67, UR4, RZ, 0xfc, !PT ;  /* 0x0000000443ff7c12 */ /* 0x000fe2000f8cfcff */
[----:B------:R-:W-:Y:S01]  /*1a90*/  IMAD.IADD R10, R10, 0x1, R41 ;  /* 0x000000010a0a7824 */ /* 0x000fe200078e0229 */
[----:B------:R-:W-:Y:S01]  /*1aa0*/  PRMT R78, R78, 0x7710, RZ ;  /* 0x000077104e4e7816 */ /* 0x000fe200000000ff */
[----:B------:R-:W-:Y:S01]  /*1ab0*/  IMAD R41, R66, 0xd, R9 ;  /* 0x0000000d42297824 */ /* 0x000fe200078e0209 */
[----:B------:R-:W-:-:S02]  /*1ac0*/  PRMT R42, R42, 0x9910, RZ ;  /* 0x000099102a2a7816 */ /* 0x000fc400000000ff */
[----:B------:R-:W-:Y:S02]  /*1ad0*/  @P0 LOP3.LUT R16, R16, 0x40, RZ, 0xfc, !PT ;  /* 0x0000004010100812 */ /* 0x000fe400078efcff */
[----:B------:R-:W-:Y:S01]  /*1ae0*/  SHF.R.U32.HI R39, RZ, 0x12, R43 ;  /* 0x00000012ff277819 */ /* 0x000fe2000001162b */
[----:B------:R-:W-:Y:S01]  /*1af0*/  IMAD R9, R42, 0x38, RZ ;  /* 0x000000382a097824 */ /* 0x000fe200078e02ff */
[----:B------:R-:W-:Y:S02]  /*1b00*/  ISETP.LT.U32.OR P0, PT, R40, -0x150, !P6 ;  /* 0xfffffeb02800780c */ /* 0x000fe40007701470 */
[----:B------:R-:W-:Y:S02]  /*1b10*/  IADD3 R61, PT, PT, R61, R78, RZ ;  /* 0x0000004e3d3d7210 */ /* 0x000fe40007ffe0ff */
[----:B------:R-:W-:Y:S01]  /*1b20*/  PRMT R42, R39, 0x9910, RZ ;  /* 0x00009910272a7816 */ /* 0x000fe200000000ff */
[----:B------:R-:W-:Y:S01]  /*1b30*/  IMAD R39, R37, 0xaaab, RZ ;  /* 0x0000aaab25277824 */ /* 0x000fe200078e02ff */
[----:B------:R-:W-:-:S02]  /*1b40*/  LOP3.LUT R61, R61, 0xffff, RZ, 0xc0, !PT ;  /* 0x0000ffff3d3d7812 */ /* 0x000fc400078ec0ff */
[----:B------:R-:W-:Y:S02]  /*1b50*/  MOV R37, R42 ;  /* 0x0000002a00257202 */ /* 0x000fe40000000f00 */
[----:B------:R-:W-:Y:S02]  /*1b60*/  LOP3.LUT R16, R16, 0xffffffdf, RZ, 0xc0, !PT ;  /* 0xffffffdf10107812 */ /* 0x000fe400078ec0ff */
[----:B------:R-:W-:Y:S01]  /*1b70*/  IADD3 R41, PT, PT, R41, -0x156, RZ ;  /* 0xfffffeaa29297810 */ /* 0x000fe20007ffe0ff */
[----:B------:R-:W-:Y:S01]  /*1b80*/  IMAD R37, R37, 0x38, RZ ;  /* 0x0000003825257824 */ /* 0x000fe200078e02ff */
[----:B------:R-:W-:Y:S02]  /*1b90*/  LOP3.LUT P6, RZ, R61, UR4, RZ, 0xfc, !PT ;  /* 0x000000043dff7c12 */ /* 0x000fe4000f8cfcff */
[----:B------:R-:W-:Y:S02]  /*1ba0*/  @P0 LOP3.LUT R16, R16, 0x20, RZ, 0xfc, !PT ;  /* 0x0000002010100812 */ /* 0x000fe400078efcff */
[----:B------:R-:W-:-:S02]  /*1bb0*/  LOP3.LUT R9, R9, 0xffff, RZ, 0xc0, !PT ;  /* 0x0000ffff09097812 */ /* 0x000fc400078ec0ff */
[----:B------:R-:W-:Y:S01]  /*1bc0*/  LOP3.LUT R38, R38, R61, RZ, 0xfc, !PT ;  /* 0x0000003d26267212 */ /* 0x000fe200078efcff */
[----:B------:R-:W-:Y:S01]  /*1bd0*/  VIADD R61, R61, UR4 ;  /* 0x000000043d3d7c36 */ /* 0x000fe20008000000 */
[----:B------:R-:W-:Y:S02]  /*1be0*/  LOP3.LUT R57, R57, 0xffff, RZ, 0xc0, !PT ;  /* 0x0000ffff39397812 */ /* 0x000fe400078ec0ff */
[----:B------:R-:W-:Y:S01]  /*1bf0*/  ISETP.LT.U32.OR P0, PT, R41, -0x150, !P6 ;  /* 0xfffffeb02900780c */ /* 0x000fe20007701470 */
[----:B------:R-:W-:Y:S01]  /*1c00*/  IMAD.IADD R9, R9, 0x1, R38 ;  /* 0x0000000109097824 */ /* 0x000fe200078e0226 */
[----:B------:R-:W-:Y:S02]  /*1c10*/  LOP3.LUT R37, R37, 0xffff, RZ, 0xc0, !PT ;  /* 0x0000ffff25257812 */ /* 0x000fe400078ec0ff */
[----:B------:R-:W-:Y:S02]  /*1c20*/  CS2R R40, SRZ ;  /* 0x0000000000287805 */ /* 0x000fe4000001ff00 */
[----:B------:R-:W-:-:S02]  /*1c30*/  LOP3.LUT R36, R36, R57, RZ, 0xfc, !PT ;  /* 0x0000003924247212 */ /* 0x000fc400078efcff */
[----:B------:R-:W-:Y:S02]  /*1c40*/  SHF.R.U32.HI R38, RZ, 0x12, R39 ;  /* 0x00000012ff267819 */ /* 0x000fe40000011627 */
[----:B------:R-:W-:Y:S02]  /*1c50*/  LOP3.LUT R39, R8, 0xffff, RZ, 0xc0, !PT ;  /* 0x0000ffff08277812 */ /* 0x000fe400078ec0ff */
[----:B------:R-:W-:Y:S01]  /*1c60*/  IADD3 R8, PT, PT, R37, R36, RZ ;  /* 0x0000002425087210 */ /* 0x000fe20007ffe0ff */
[----:B------:R-:W-:Y:S01]  /*1c70*/  VIADD R36, R35, 0xfffffeaa ;  /* 0xfffffeaa23247836 */ /* 0x000fe20000000000 */
[----:B------:R-:W-:Y:S01]  /*1c80*/  LOP3.LUT R16, R16, 0xffffffef, RZ, 0xc0, !PT ;  /* 0xffffffef10107812 */ /* 0x000fe200078ec0ff */
[----:B------:R-:W-:Y:S01]  /*1c90*/  IMAD R37, R66, 0xd, R7 ;  /* 0x0000000d42257824 */ /* 0x000fe200078e0207 */
[----:B------:R-:W-:Y:S01]  /*1ca0*/  LOP3.LUT P6, RZ, R57, UR4, RZ, 0xfc, !PT ;  /* 0x0000000439ff7c12 */ /* 0x000fe2000f8cfcff */
[----:B------:R-:W-:Y:S01]  /*1cb0*/  IMAD R7, R34, 0xc40, RZ ;  /* 0x00000c4022077824 */ /* 0x000fe200078e02ff */
[----:B------:R-:W-:Y:S01]  /*1cc0*/  @P0 LOP3.LUT R16, R16, 0x10, RZ, 0xfc, !PT ;  /* 0x0000001010100812 */ /* 0x000fe200078efcff */
[----:B------:R-:W-:Y:S01]  /*1cd0*/  IMAD R39, R39, 0xaaab, RZ ;  /* 0x0000aaab27277824 */ /* 0x000fe200078e02ff */
[----:B------:R-:W-:-:S02]  /*1ce0*/  ISETP.LT.U32.OR P0, PT, R36, -0x150, !P6 ;  /* 0xfffffeb02400780c */ /* 0x000fc40007701470 */
[----:B------:R-:W-:Y:S02]  /*1cf0*/  PRMT R38, R38, 0x9910, RZ ;  /* 0x0000991026267816 */ /* 0x000fe400000000ff */
[----:B------:R-:W-:Y:S02]  /*1d00*/  LOP3.LUT R56, R56, 0xffff, RZ, 0xc0, !PT ;  /* 0x0000ffff38387812 */ /* 0x000fe400078ec0ff */
[----:B------:R-:W-:Y:S01]  /*1d10*/  LOP3.LUT R16, R16, 0xfffffff7, RZ, 0xc0, !PT ;  /* 0xfffffff710107812 */ /* 0x000fe200078ec0ff */
[----:B------:R-:W-:Y:S01]  /*1d20*/  IMAD R35, R38, 0x38, RZ ;  /* 0x0000003826237824 */ /* 0x000fe200078e02ff */
[----:B------:R-:W-:Y:S02]  /*1d30*/  IADD3 R37, PT, PT, R37, -0x156, RZ ;  /* 0xfffffeaa25257810 */ /* 0x000fe40007ffe0ff */
[----:B------:R-:W-:Y:S02]  /*1d40*/  LOP3.LUT P6, RZ, R56, UR4, RZ, 0xfc, !PT ;  /* 0x0000000438ff7c12 */ /* 0x000fe4000f8cfcff */
[----:B------:R-:W-:-:S02]  /*1d50*/  LOP3.LUT R38, R32, 0xffff, RZ, 0xc0, !PT ;  /* 0x0000ffff20267812 */ /* 0x000fc400078ec0ff */
[----:B------:R-:W-:Y:S02]  /*1d60*/  @P0 LOP3.LUT R16, R16, 0x8, RZ, 0xfc, !PT ;  /* 0x0000000810100812 */ /* 0x000fe400078efcff */
[----:B------:R-:W-:Y:S02]  /*1d70*/  LOP3.LUT R35, R35, 0xffff, RZ, 0xc0, !PT ;  /* 0x0000ffff23237812 */ /* 0x000fe400078ec0ff */
[----:B------:R-:W-:Y:S02]  /*1d80*/  LOP3.LUT R32, R7, R56, RZ, 0xfc, !PT ;  /* 0x0000003807207212 */ /* 0x000fe400078efcff */
[----:B------:R-:W-:Y:S02]  /*1d90*/  ISETP.LT.U32.OR P0, PT, R37, -0x150, !P6 ;  /* 0xfffffeb02500780c */ /* 0x000fe40007701470 */
[----:B------:R-:W-:Y:S02]  /*1da0*/  SHF.R.U32.HI R34, RZ, 0x12, R39 ;  /* 0x00000012ff227819 */ /* 0x000fe40000011627 */
[----:B------:R-:W-:Y:S01]  /*1db0*/  IADD3 R7, PT, PT, R35, R32, RZ ;  /* 0x0000002023077210 */ /* 0x000fe20007ffe0ff */
[----:B------:R-:W-:Y:S01]  /*1dc0*/  IMAD R32, R38, 0xaaab, RZ ;  /* 0x0000aaab26207824 */ /* 0x000fe200078e02ff */
[----:B------:R-:W-:-:S02]  /*1dd0*/  LOP3.LUT R55, R55, 0xffff, RZ, 0xc0, !PT ;  /* 0x0000ffff37377812 */ /* 0x000fc400078ec0ff */
[----:B------:R-:W-:Y:S02]  /*1de0*/  CS2R R38, SRZ ;  /* 0x0000000000267805 */ /* 0x000fe4000001ff00 */
[----:B------:R-:W-:Y:S02]  /*1df0*/  LOP3.LUT R35, R5, 0xffff, RZ, 0xc0, !PT ;  /* 0x0000ffff05237812 */ /* 0x000fe400078ec0ff */
[----:B------:R-:W-:Y:S02]  /*1e00*/  PRMT R34, R34, 0x9910, RZ ;  /* 0x0000991022227816 */ /* 0x000fe400000000ff */
[----:B------:R-:W-:Y:S01]  /*1e10*/  LOP3.LUT P6, RZ, R55, UR4, RZ, 0xfc, !PT ;  /* 0x0000000437ff7c12 */ /* 0x000fe2000f8cfcff */
[----:B------:R-:W-:Y:S01]  /*1e20*/  IMAD R35, R35, 0xaaab, RZ ;  /* 0x0000aaab23237824 */ /* 0x000fe200078e02ff */
[----:B------:R-:W-:Y:S01]  /*1e30*/  LOP3.LUT R16, R16, 0xfffffffb, RZ, 0xc0, !PT ;  /* 0xfffffffb10107812 */ /* 0x000fe200078ec0ff */
[----:B------:R-:W-:Y:S01]  /*1e40*/  IMAD R5, R34, 0x38, RZ ;  /* 0x0000003822057824 */ /* 0x000fe200078e02ff */
[----:B------:R-:W-:-:S02]  /*1e50*/  SHF.R.U32.HI R32, RZ, 0x12, R32 ;  /* 0x00000012ff207819 */ /* 0x000fc40000011620 */
[----:B------:R-:W-:Y:S02]  /*1e60*/  IADD3 R51, PT, PT, R51, UR4, RZ ;  /* 0x0000000433337c10 */ /* 0x000fe4000fffe0ff */
[----:B------:R-:W-:Y:S02]  /*1e70*/  P2R R63, PR, RZ, 0x2 ;  /* 0x00000002ff3f7803 */ /* 0x000fe40000000000 */
[----:B------:R-:W-:Y:S02]  /*1e80*/  ISETP.LT.U32.OR P1, PT, R33, -0x150, !P6 ;  /* 0xfffffeb02100780c */ /* 0x000fe40007721470 */
[----:B------:R-:W-:Y:S02]  /*1e90*/  @P0 LOP3.LUT R16, R16, 0x4, RZ, 0xfc, !PT ;  /* 0x0000000410100812 */ /* 0x000fe400078efcff */
[----:B------:R-:W-:Y:S02]  /*1ea0*/  LOP3.LUT P5, RZ, R65, UR4, RZ, 0xfc, !PT ;  /* 0x0000000441ff7c12 */ /* 0x000fe4000f8afcff */
[----:B------:R-:W-:-:S02]  /*1eb0*/  PRMT R34, R32, 0x9910, RZ ;  /* 0x0000991020227816 */ /* 0x000fc400000000ff */
[----:B------:R-:W-:Y:S02]  /*1ec0*/  ISETP.GT.U32.OR P3, PT, R51, 0x38, P3 ;  /* 0x000000383300780c */ /* 0x000fe40001f64470 */
[----:B------:R-:W-:Y:S02]  /*1ed0*/  SHF.R.U32.HI R32, RZ, 0x12, R35 ;  /* 0x00000012ff207819 */ /* 0x000fe40000011623 */
[----:B------:R-:W-:Y:S02]  /*1ee0*/  P2R R35, PR, RZ, 0x2 ;  /* 0x00000002ff237803 */ /* 0x000fe40000000000 */
[----:B------:R-:W-:Y:S02]  /*1ef0*/  LOP3.LUT P1, RZ, R16, 0x20, RZ, 0xc0, !PT ;  /* 0x0000002010ff7812 */ /* 0x000fe4000782c0ff */
[----:B------:R-:W-:Y:S02]  /*1f00*/  ISETP.LT.U32.OR P5, PT, R50, -0x150, !P5 ;  /* 0xfffffeb03200780c */ /* 0x000fe40006fa1470 */
[----:B------:R-:W-:-:S02]  /*1f10*/  IADD3 R65, PT, PT, R65, UR4, RZ ;  /* 0x0000000441417c10 */ /* 0x000fc4000fffe0ff */
[----:B------:R-:W-:Y:S02]  /*1f20*/  P2R R33, PR, RZ, 0x2 ;  /* 0x00000002ff217803 */ /* 0x000fe40000000000 */
[----:B------:R-:W-:Y:S02]  /*1f30*/  LOP3.LUT P1, RZ, R16, 0x40, RZ, 0xc0, !PT ;  /* 0x0000004010ff7812 */ /* 0x000fe4000782c0ff */
[----:B------:R-:W-:Y:S02]  /*1f40*/  ISETP.GT.U32.OR P5, PT, R65, 0x38, P5 ;  /* 0x000000384100780c */ /* 0x000fe40002fa4470 */
[----:B------:R-:W-:Y:S02]  /*1f50*/  IADD3 R54, PT, PT, R54, -0x156, RZ ;  /* 0xfffffeaa36367810 */ /* 0x000fe40007ffe0ff */
[----:B------:R-:W-:Y:S02]  /*1f60*/  LOP3.LUT P4, RZ, R60, UR4, RZ, 0xfc, !PT ;  /* 0x000000043cff7c12 */ /* 0x000fe4000f88fcff */
[----:B------:R-:W-:-:S02]  /*1f70*/  LOP3.LUT R16, R16, 0xffefffff, RZ, 0xc0, !PT ;  /* 0xffefffff10107812 */ /* 0x000fc400078ec0ff */
[----:B------:R-:W-:Y:S02]  /*1f80*/  ISETP.LT.U32.OR P4, PT, R54, -0x150, !P4 ;  /* 0xfffffeb03600780c */ /* 0x000fe40006781470 */
[----:B------:R-:W-:Y:S02]  /*1f90*/  @P3 LOP3.LUT R16, R16, 0x100000, RZ, 0xfc, !PT ;  /* 0x0010000010103812 */ /* 0x000fe400078efcff */
[----:B------:R-:W-:Y:S02]  /*1fa0*/  IADD3 R60, PT, PT, R60, UR4, RZ ;  /* 0x000000043c3c7c10 */ /* 0x000fe4000fffe0ff */
[----:B------:R-:W-:Y:S02]  /*1fb0*/  LOP3.LUT R16, R16, 0xfffbffff, RZ, 0xc0, !PT ;  /* 0xfffbffff10107812 */ /* 0x000fe400078ec0ff */
[----:B------:R-:W-:Y:S02]  /*1fc0*/  ISETP.GT.U32.OR P4, PT, R60, 0x38, P4 ;  /* 0x000000383c00780c */ /* 0x000fe40002784470 */
[C---:B------:R-:W-:Y:S01]  /*1fd0*/  LOP3.LUT P2, RZ, R59.reuse, UR4, RZ, 0xfc, !PT ;  /* 0x000000043bff7c12 */ /* 0x040fe2000f84fcff */
[----:B------:R-:W-:Y:S01]  /*1fe0*/  VIADD R59, R59, UR4 ;  /* 0x000000043b3b7c36 */ /* 0x000fe20008000000 */
[----:B------:R-:W-:-:S02]  /*1ff0*/  @P5 LOP3.LUT R16, R16, 0x40000, RZ, 0xfc, !PT ;  /* 0x0004000010105812 */ /* 0x000fc400078efcff */
[----:B------:R-:W-:Y:S02]  /*2000*/  ISETP.LT.U32.OR P2, PT, R45, -0x150, !P2 ;  /* 0xfffffeb02d00780c */ /* 0x000fe40005741470 */
[C---:B------:R-:W-:Y:S02]  /*2010*/  LOP3.LUT P5, RZ, R16.reuse, 0x4, RZ, 0xc0, !PT ;  /* 0x0000000410ff7812 */ /* 0x040fe400078ac0ff */
[----:B------:R-:W-:Y:S02]  /*2020*/  LOP3.LUT R16, R16, 0xfffeffff, RZ, 0xc0, !PT ;  /* 0xfffeffff10107812 */ /* 0x000fe400078ec0ff */
[----:B------:R-:W-:Y:S02]  /*2030*/  ISETP.GT.U32.OR P2, PT, R59, 0x38, P2 ;  /* 0x000000383b00780c */ /* 0x000fe40001744470 */
[----:B------:R-:W-:Y:S02]  /*2040*/  @P4 LOP3.LUT R16, R16, 0x10000, RZ, 0xfc, !PT ;  /* 0x0001000010104812 */ /* 0x000fe400078efcff */
[----:B------:R-:W-:-:S02]  /*2050*/  IADD3 R64, PT, PT, R64, UR4, RZ ;  /* 0x0000000440407c10 */ /* 0x000fc4000fffe0ff */
[C---:B------:R-:W-:Y:S02]  /*2060*/  LOP3.LUT P4, RZ, R16.reuse, 0x8, RZ, 0xc0, !PT ;  /* 0x0000000810ff7812 */ /* 0x040fe4000788c0ff */
[----:B------:R-:W-:Y:S02]  /*2070*/  LOP3.LUT R16, R16, 0xffffbfff, RZ, 0xc0, !PT ;  /* 0xffffbfff10107812 */ /* 0x000fe400078ec0ff */
[----:B------:R-:W-:Y:S02]  /*2080*/  ISETP.GT.U32.OR P1, PT, R64, 0x38, P1 ;  /* 0x000000384000780c */ /* 0x000fe40000f24470 */
[----:B------:R-:W-:Y:S02]  /*2090*/  IADD3 R67, PT, PT, R67, UR4, RZ ;  /* 0x0000000443437c10 */ /* 0x000fe4000fffe0ff */
[----:B------:R-:W-:Y:S02]  /*20a0*/  @P2 LOP3.LUT R16, R16, 0x4000, RZ, 0xfc, !PT ;  /* 0x0000400010102812 */ /* 0x000fe400078efcff */
[----:B------:R-:W-:-:S02]  /*20b0*/  IADD3 R57, PT, PT, R57, UR4, RZ ;  /* 0x0000000439397c10 */ /* 0x000fc4000fffe0ff */
[C---:B------:R-:W-:Y:S02]  /*20c0*/  LOP3.LUT P2, RZ, R16.reuse, 0x10, RZ, 0xc0, !PT ;  /* 0x0000001010ff7812 */ /* 0x040fe4000784c0ff */
[----:B------:R-:W-:Y:S02]  /*20d0*/  LOP3.LUT R16, R16, 0xffffefff, RZ, 0xc0, !PT ;  /* 0xffffefff10107812 */ /* 0x000fe400078ec0ff */
[----:B------:R-:W-:Y:S02]  /*20e0*/  ISETP.GT.U32.OR P2, PT, R61, 0x38, P2 ;  /* 0x000000383d00780c */ /* 0x000fe40001744470 */
[----:B------:R-:W-:Y:S02]  /*20f0*/  @P1 LOP3.LUT R16, R16, 0x1000, RZ, 0xfc, !PT ;  /* 0x0000100010101812 */ /* 0x000fe400078efcff */
[----:B------:R-:W-:Y:S02]  /*2100*/  ISETP.NE.AND P1, PT, R33, RZ, PT ;  /* 0x000000ff2100720c */ /* 0x000fe40003f25270 */
[----:B------:R-:W-:-:S02]  /*2110*/  LOP3.LUT R16, R16, 0xfffffbff, RZ, 0xc0, !PT ;  /* 0xfffffbff10107812 */ /* 0x000fc400078ec0ff */
[----:B------:R-:W-:Y:S02]  /*2120*/  ISETP.GT.U32.OR P1, PT, R67, 0x38, P1 ;  /* 0x000000384300780c */ /* 0x000fe40000f24470 */
[----:B------:R-:W-:Y:S02]  /*2130*/  ISETP.GT.U32.OR P4, PT, R57, 0x38, P4 ;  /* 0x000000383900780c */ /* 0x000fe40002784470 */
[----:B------:R-:W-:Y:S02]  /*2140*/  IADD3 R56, PT, PT, R56, UR4, RZ ;  /* 0x0000000438387c10 */ /* 0x000fe4000fffe0ff */
[----:B------:R-:W-:Y:S02]  /*2150*/  LOP3.LUT R5, R5, 0xffff, RZ, 0xc0, !PT ;  /* 0x0000ffff05057812 */ /* 0x000fe400078ec0ff */
[----:B------:R-:W-:Y:S01]  /*2160*/  LOP3.LUT R30, R30, R55, RZ, 0xfc, !PT ;  /* 0x000000371e1e7212 */ /* 0x000fe200078efcff */
[----:B------:R-:W-:Y:S01]  /*2170*/  VIADD R55, R55, UR4 ;  /* 0x0000000437377c36 */ /* 0x000fe20008000000 */
[----:B------:R-:W-:-:S02]  /*2180*/  PRMT R32, R32, 0x9910, RZ ;  /* 0x0000991020207816 */ /* 0x000fc400000000ff */
[----:B------:R-:W-:Y:S01]  /*2190*/  LOP3.LUT R36, R6, 0xffff, RZ, 0xc0, !PT ;  /* 0x0000ffff06247812 */ /* 0x000fe200078ec0ff */
[----:B------:R-:W-:Y:S01]  /*21a0*/  IMAD.IADD R6, R5, 0x1, R30 ;  /* 0x0000000105067824 */ /* 0x000fe200078e021e */
[----:B------:R-:W-:Y:S01]  /*21b0*/  @P1 LOP3.LUT R16, R16, 0x400, RZ, 0xfc, !PT ;  /* 0x0000040010101812 */ /* 0x000fe200078efcff */
[----:B------:R-:W-:Y:S01]  /*21c0*/  IMAD R5, R34, 0x38, RZ ;  /* 0x0000003822057824 */ /* 0x000fe200078e02ff */
[----:B------:R-:W-:Y:S01]  /*21d0*/  MOV R34, R32 ;  /* 0x0000002000227202 */ /* 0x000fe20000000f00 */
[----:B------:R-:W-:Y:S01]  /*21e0*/  IMAD R32, R66, 0xd, R31 ;  /* 0x0000000d42207824 */ /* 0x000fe200078e021f */
[----:B------:R-:W-:Y:S01]  /*21f0*/  LOP3.LUT R16, R16, 0xfffffeff, RZ, 0xc0, !PT ;  /* 0xfffffeff10107812 */ /* 0x000fe200078ec0ff */
[----:B------:R-:W-:Y:S01]  /*2200*/  IMAD R30, R36, 0xaaab, RZ ;  /* 0x0000aaab241e7824 */ /* 0x000fe200078e02ff */
[----:B------:R-:W-:Y:S01]  /*2210*/  ISETP.NE.AND P1, PT, R35, RZ, PT ;  /* 0x000000ff2300720c */ /* 0x000fe20003f25270 */
[----:B------:R-:W-:Y:S01]  /*2220*/  IMAD R31, R4, 0xc40, RZ ;  /* 0x00000c40041f7824 */ /* 0x000fe200078e02ff */
[----:B------:R-:W-:-:S02]  /*2230*/  @P2 LOP3.LUT R16, R16, 0x100, RZ, 0xfc, !PT ;  /* 0x0000010010102812 */ /* 0x000fc400078efcff */
[----:B------:R-:W-:Y:S02]  /*2240*/  ISETP.GT.U32.OR P2, PT, R56, 0x38, P5 ;  /* 0x000000383800780c */ /* 0x000fe40002f44470 */
[----:B------:R-:W-:Y:S02]  /*2250*/  LOP3.LUT R16, R16, 0xffffffbf, RZ, 0xc0, !PT ;  /* 0xffffffbf10107812 */ /* 0x000fe400078ec0ff */
[----:B------:R-:W-:Y:S02]  /*2260*/  LOP3.LUT R53, R53, 0xffff, RZ, 0xc0, !PT ;  /* 0x0000ffff35357812 */ /* 0x000fe400078ec0ff */
[----:B------:R-:W-:Y:S02]  /*2270*/  @P4 LOP3.LUT R16, R16, 0x40, RZ, 0xfc, !PT ;  /* 0x0000004010104812 */ /* 0x000fe400078efcff */
[----:B------:R-:W-:Y:S02]  /*2280*/  ISETP.GT.U32.OR P1, PT, R55, 0x38, P1 ;  /* 0x000000383700780c */ /* 0x000fe40000f24470 */
[----:B------:R-:W-:-:S02]  /*2290*/  LOP3.LUT R16, R16, 0xffffffef, RZ, 0xc0, !PT ;  /* 0xffffffef10107812 */ /* 0x000fc400078ec0ff */
[----:B------:R-:W-:Y:S02]  /*22a0*/  IADD3 R32, PT, PT, R32, -0x156, RZ ;  /* 0xfffffeaa20207810 */ /* 0x000fe40007ffe0ff */
[C---:B------:R-:W-:Y:S02]  /*22b0*/  LOP3.LUT P6, RZ, R53.reuse, UR4, RZ, 0xfc, !PT ;  /* 0x0000000435ff7c12 */ /* 0x040fe4000f8cfcff */
[----:B------:R-:W-:Y:S02]  /*22c0*/  LOP3.LUT R28, R28, R53, RZ, 0xfc, !PT ;  /* 0x000000351c1c7212 */ /* 0x000fe400078efcff */
[----:B------:R-:W-:Y:S02]  /*22d0*/  @P2 LOP3.LUT R16, R16, 0x10, RZ, 0xfc, !PT ;  /* 0x0000001010102812 */ /* 0x000fe400078efcff */
[----:B------:R-:W-:Y:S02]  /*22e0*/  ISETP.LT.U32.OR P0, PT, R32, -0x150, !P6 ;  /* 0xfffffeb02000780c */ /* 0x000fe40007701470 */
[----:B------:R-:W-:-:S02]  /*22f0*/  IADD3 R53, PT, PT, R53, UR4, RZ ;  /* 0x0000000435357c10 */ /* 0x000fc4000fffe0ff */
[C---:B------:R-:W-:Y:S02]  /*2300*/  LOP3.LUT P4, RZ, R16.reuse, 0x80, RZ, 0xc0, !PT ;  /* 0x0000008010ff7812 */ /* 0x040fe4000788c0ff */
[----:B------:R-:W-:Y:S02]  /*2310*/  ISETP.GT.U32.OR P0, PT, R53, 0x38, P0 ;  /* 0x000000383500780c */ /* 0x000fe40000704470 */
[----:B------:R-:W-:Y:S02]  /*2320*/  LOP3.LUT R16, R16, 0xfffffffb, RZ, 0xc0, !PT ;  /* 0xfffffffb10107812 */ /* 0x000fe400078ec0ff */
[----:B------:R-:W-:Y:S02]  /*2330*/  LOP3.LUT R5, R5, 0xffff, RZ, 0xc0, !PT ;  /* 0x0000ffff05057812 */ /* 0x000fe400078ec0ff */
[----:B------:R-:W-:Y:S02]  /*2340*/  @P1 LOP3.LUT R16, R16, 0x4, RZ, 0xfc, !PT ;  /* 0x0000000410101812 */ /* 0x000fe400078efcff */
[----:B------:R-:W-:Y:S01]  /*2350*/  IADD3 R52, PT, PT, R52, R71, RZ ;  /* 0x0000004734347210 */ /* 0x000fe20007ffe0ff */
[----:B------:R-:W-:Y:S01]  /*2360*/  IMAD.IADD R5, R5, 0x1, R28 ;  /* 0x0000000105057824 */ /* 0x000fe200078e021c */
[----:B------:R-:W-:Y:S01]  /*2370*/  LOP3.LUT P5, RZ, R16, 0x800, RZ, 0xc0, !PT ;  /* 0x0000080010ff7812 */ /* 0x000fe200078ac0ff */
[----:B------:R-:W-:Y:S01]  /*2380*/  IMAD R28, R34, 0x38, RZ ;  /* 0x00000038221c7824 */ /* 0x000fe200078e02ff */
[----:B------:R-:W-:-:S02]  /*2390*/  LOP3.LUT R16, R16, 0xfffffffe, RZ, 0xc0, !PT ;  /* 0xfffffffe10107812 */ /* 0x000fc400078ec0ff */
[----:B------:R-:W-:Y:S02]  /*23a0*/  IADD3 R49, PT, PT, R49, R70, RZ ;  /* 0x0000004631317210 */ /* 0x000fe40007ffe0ff */
[----:B------:R-:W-:Y:S02]  /*23b0*/  @P0 LOP3.LUT R16, R16, 0x1, RZ, 0xfc, !PT ;  /* 0x0000000110100812 */ /* 0x000fe400078efcff */
[----:B------:R-:W-:Y:S01]  /*23c0*/  LOP3.LUT R4, R28, 0xffff, RZ, 0xc0, !PT ;  /* 0x0000ffff1c047812 */ /* 0x000fe200078ec0ff */
[----:B------:R-:W-:Y:S01]  /*23d0*/  IMAD R28, R66, 0xd, R3 ;  /* 0x0000000d421c7824 */ /* 0x000fe200078e0203 */
[----:B------:R-:W-:Y:S02]  /*23e0*/  LOP3.LUT P1, RZ, R16, 0x20000, RZ, 0xc0, !PT ;  /* 0x0002000010ff7812 */ /* 0x000fe4000782c0ff */
[----:B------:R-:W-:Y:S01]  /*23f0*/  LOP3.LUT R52, R52, 0xffff, RZ, 0xc0, !PT ;  /* 0x0000ffff34347812 */ /* 0x000fe200078ec0ff */
[----:B------:R-:W-:Y:S01]  /*2400*/  VIADD R28, R28, 0xfffffeaa ;  /* 0xfffffeaa1c1c7836 */ /* 0x000fe20000000000 */
[----:B------:R-:W-:-:S02]  /*2410*/  P2R R37, PR, RZ, 0x2 ;  /* 0x00000002ff257803 */ /* 0x000fc40000000000 */
[C---:B------:R-:W-:Y:S02]  /*2420*/  LOP3.LUT P1, RZ, R16.reuse, 0x400000, RZ, 0xc0, !PT ;  /* 0x0040000010ff7812 */ /* 0x040fe4000782c0ff */
[----:B------:R-:W-:Y:S02]  /*2430*/  LOP3.LUT R49, R49, 0xffff, RZ, 0xc0, !PT ;  /* 0x0000ffff31317812 */ /* 0x000fe400078ec0ff */
[----:B------:R-:W-:Y:S02]  /*2440*/  P2R R36, PR, RZ, 0x2 ;  /* 0x00000002ff247803 */ /* 0x000fe40000000000 */
[----:B------:R-:W-:Y:S02]  /*2450*/  LOP3.LUT P1, RZ, R16, 0x1000000, RZ, 0xc0, !PT ;  /* 0x0100000010ff7812 */ /* 0x000fe4000782c0ff */
[----:B------:R-:W-:Y:S02]  /*2460*/  LOP3.LUT P6, RZ, R52, UR4, RZ, 0xfc, !PT ;  /* 0x0000000434ff7c12 */ /* 0x000fe4000f8cfcff */
[----:B------:R-:W-:-:S02]  /*2470*/  P2R R34, PR, RZ, 0x2 ;  /* 0x00000002ff227803 */ /* 0x000fc40000000000 */
[C---:B------:R-:W-:Y:S02]  /*2480*/  LOP3.LUT P3, RZ, R49.reuse, UR4, RZ, 0xfc, !PT ;  /* 0x0000000431ff7c12 */ /* 0x040fe4000f86fcff */
[----:B------:R-:W-:Y:S02]  /*2490*/  LOP3.LUT P1, RZ, R16, 0x2000000, RZ, 0xc0, !PT ;  /* 0x0200000010ff7812 */ /* 0x000fe4000782c0ff */
[----:B------:R-:W-:Y:S02]  /*24a0*/  ISETP.GT.U32.OR P4, PT, R0, 0xadf, P4 ;  /* 0x00000adf0000780c */ /* 0x000fe40002784470 */
[----:B------:R-:W-:Y:S01]  /*24b0*/  LOP3.LUT R2, R2, R49, RZ, 0xfc, !PT ;  /* 0x0000003102027212 */ /* 0x000fe200078efcff */
[----:B------:R-:W-:Y:S01]  /*24c0*/  VIADD R49, R49, UR4 ;  /* 0x0000000431317c36 */ /* 0x000fe20008000000 */
[----:B------:R-:W-:Y:S02]  /*24d0*/  LOP3.LUT R31, R31, R52, RZ, 0xfc, !PT ;  /* 0x000000341f1f7212 */ /* 0x000fe400078efcff */
[----:B------:R-:W-:-:S02]  /*24e0*/  ISETP.LT.U32.OR P6, PT, R28, -0x150, !P6 ;  /* 0xfffffeb01c00780c */ /* 0x000fc400077c1470 */
[----:B------:R-:W-:Y:S02]  /*24f0*/  ISETP.LT.U32.OR P3, PT, R29, -0x150, !P3 ;  /* 0xfffffeb01d00780c */ /* 0x000fe40005f61470 */
[----:B------:R-:W-:Y:S02]  /*2500*/  CS2R R28, SRZ ;  /* 0x00000000001c7805 */ /* 0x000fe4000001ff00 */
[----:B------:R-:W-:Y:S02]  /*2510*/  IADD3 R52, PT, PT, R52, UR4, RZ ;  /* 0x0000000434347c10 */ /* 0x000fe4000fffe0ff */
[----:B------:R-:W-:Y:S02]  /*2520*/  P2R R33, PR, RZ, 0x2 ;  /* 0x00000002ff217803 */ /* 0x000fe40000000000 */
[----:B------:R-:W-:Y:S02]  /*2530*/  LOP3.LUT P1, RZ, R16, 0x4000000, RZ, 0xc0, !PT ;  /* 0x0400000010ff7812 */ /* 0x000fe4000782c0ff */
[----:B------:R-:W-:-:S02]  /*2540*/  ISETP.GT.U32.OR P4, PT, R66, 0x35, P4 ;  /* 0x000000354200780c */ /* 0x000fc40002784470 */
[----:B------:R-:W-:Y:S02]  /*2550*/  ISETP.GT.U32.OR P2, PT, R52, 0x38, P6 ;  /* 0x000000383400780c */ /* 0x000fe40003744470 */
[----:B------:R-:W-:Y:S02]  /*2560*/  ISETP.GT.U32.OR P3, PT, R49, 0x38, P3 ;  /* 0x000000383100780c */ /* 0x000fe40001f64470 */
[----:B------:R-:W-:Y:S02]  /*2570*/  P2R R32, PR, RZ, 0x2 ;  /* 0x00000002ff207803 */ /* 0x000fe40000000000 */
[----:B------:R-:W-:Y:S02]  /*2580*/  LOP3.LUT P1, RZ, R16, 0x8000000, RZ, 0xc0, !PT ;  /* 0x0800000010ff7812 */ /* 0x000fe4000782c0ff */
[----:B------:R-:W-:Y:S02]  /*2590*/  P2R R44, PR, RZ, 0x4 ;  /* 0x00000004ff2c7803 */ /* 0x000fe40000000000 */
[----:B------:R-:W-:-:S02]  /*25a0*/  P2R R42, PR, RZ, 0x8 ;  /* 0x00000008ff2a7803 */ /* 0x000fc40000000000 */
[C---:B------:R-:W-:Y:S02]  /*25b0*/  LOP3.LUT P0, RZ, R16.reuse, 0x8000, RZ, 0xc0, !PT ;  /* 0x0000800010ff7812 */ /* 0x040fe4000780c0ff */
[C---:B------:R-:W-:Y:S02]  /*25c0*/  LOP3.LUT P6, RZ, R16.reuse, 0x2000, RZ, 0xc0, !PT ;  /* 0x0000200010ff7812 */ /* 0x040fe400078cc0ff */
[C---:B------:R-:W-:Y:S02]  /*25d0*/  LOP3.LUT P2, RZ, R16.reuse, 0x80000, RZ, 0xc0, !PT ;  /* 0x0008000010ff7812 */ /* 0x040fe4000784c0ff */
[C---:B------:R-:W-:Y:S02]  /*25e0*/  LOP3.LUT P3, RZ, R16.reuse, 0x800000, RZ, 0xc0, !PT ;  /* 0x0080000010ff7812 */ /* 0x040fe4000786c0ff */
[----:B------:R-:W-:Y:S02]  /*25f0*/  LOP3.LUT R16, R16, 0xffdfffff, RZ, 0xc0, !PT ;  /* 0xffdfffff10107812 */ /* 0x000fe400078ec0ff */
[----:B------:R-:W-:-:S02]  /*2600*/  ISETP.GT.U32.OR P1, PT, R0, 0xadb, P1 ;  /* 0x00000adb0000780c */ /* 0x000fc40000f24470 */
[----:B------:R-:W-:Y:S02]  /*2610*/  @P4 LOP3.LUT R16, R16, 0x200000, RZ, 0xfc, !PT ;  /* 0x0020000010104812 */ /* 0x000fe400078efcff */
[----:B------:R-:W-:Y:S02]  /*2620*/  ISETP.GT.U32.OR P3, PT, R0, 0xad6, P3 ;  /* 0x00000ad60000780c */ /* 0x000fe40001f64470 */
[C---:B------:R-:W-:Y:S02]  /*2630*/  LOP3.LUT P4, RZ, R16.reuse, 0x200, RZ, 0xc0, !PT ;  /* 0x0000020010ff7812 */ /* 0x040fe4000788c0ff */
[----:B------:R-:W-:Y:S02]  /*2640*/  LOP3.LUT R16, R16, 0xfffffffd, RZ, 0xc0, !PT ;  /* 0xfffffffd10107812 */ /* 0x000fe400078ec0ff */
[C---:B------:R-:W-:Y:S02]  /*2650*/  ISETP.GT.U32.OR P4, PT, R0.reuse, 0xade, P4 ;  /* 0x00000ade0000780c */ /* 0x040fe40002784470 */
[----:B------:R-:W-:-:S02]  /*2660*/  ISETP.GT.U32.OR P5, PT, R0, 0xadd, P5 ;  /* 0x00000add0000780c */ /* 0x000fc40002fa4470 */
[----:B------:R-:W-:Y:S02]  /*2670*/  @P1 LOP3.LUT R16, R16, 0x2, RZ, 0xfc, !PT ;  /* 0x0000000210101812 */ /* 0x000fe400078efcff */
[----:B------:R-:W-:Y:S02]  /*2680*/  ISETP.NE.AND P1, PT, R32, RZ, PT ;  /* 0x000000ff2000720c */ /* 0x000fe40003f25270 */
[----:B------:R-:W-:Y:S02]  /*2690*/  LOP3.LUT R16, R16, 0xfffffff7, RZ, 0xc0, !PT ;  /* 0xfffffff710107812 */ /* 0x000fe400078ec0ff */
[----:B------:R-:W-:Y:S02]  /*26a0*/  ISETP.GT.U32.OR P1, PT, R0, 0xada, P1 ;  /* 0x00000ada0000780c */ /* 0x000fe40000f24470 */
[C---:B------:R-:W-:Y:S02]  /*26b0*/  ISETP.GT.U32.OR P4, PT, R66.reuse, 0x35, P4 ;  /* 0x000000354200780c */ /* 0x040fe40002784470 */
[----:B------:R-:W-:-:S02]  /*26c0*/  ISETP.GT.U32.OR P5, PT, R66, 0x35, P5 ;  /* 0x000000354200780c */ /* 0x000fc40002fa4470 */
[----:B------:R-:W-:Y:S02]  /*26d0*/  ISETP.GT.U32.OR P6, PT, R0, 0xadc, P6 ;  /* 0x00000adc0000780c */ /* 0x000fe400037c4470 */
[----:B------:R-:W-:Y:S02]  /*26e0*/  SHF.R.U32.HI R30, RZ, 0x12, R30 ;  /* 0x00000012ff1e7819 */ /* 0x000fe4000001161e */
[----:B------:R-:W-:Y:S02]  /*26f0*/  ISETP.GT.U32.OR P6, PT, R66, 0x35, P6 ;  /* 0x000000354200780c */ /* 0x000fe400037c4470 */
[----:B------:R-:W-:Y:S02]  /*2700*/  ISETP.GT.U32.OR P2, PT, R0, 0xad5, P2 ;  /* 0x00000ad50000780c */ /* 0x000fe40001744470 */
[----:B------:R-:W-:Y:S02]  /*2710*/  @P1 LOP3.LUT R16, R16, 0x8, RZ, 0xfc, !PT ;  /* 0x0000000810101812 */ /* 0x000fe400078efcff */
[----:B------:R-:W-:-:S02]  /*2720*/  ISETP.NE.AND P1, PT, R33, RZ, PT ;  /* 0x000000ff2100720c */ /* 0x000fc40003f25270 */
[----:B------:R-:W-:Y:S02]  /*2730*/  LOP3.LUT R16, R16, 0xffffffdf, RZ, 0xc0, !PT ;  /* 0xffffffdf10107812 */ /* 0x000fe400078ec0ff */
[----:B------:R-:W-:Y:S02]  /*2740*/  ISETP.GT.U32.OR P1, PT, R0, 0xad9, P1 ;  /* 0x00000ad90000780c */ /* 0x000fe40000f24470 */
[----:B------:R-:W-:Y:S02]  /*2750*/  P2R R33, PR, RZ, 0x8 ;  /* 0x00000008ff217803 */ /* 0x000fe40000000000 */
[----:B------:R-:W-:Y:S02]  /*2760*/  PRMT R30, R30, 0x9910, RZ ;  /* 0x000099101e1e7816 */ /* 0x000fe400000000ff */
[----:B------:R-:W-:Y:S02]  /*2770*/  ISETP.GT.U32.OR P0, PT, R0, 0xad3, P0 ;  /* 0x00000ad30000780c */ /* 0x000fe40000704470 */
[----:B------:R-:W-:Y:S01]  /*2780*/  IADD3 R4, PT, PT, R4, R31, RZ ;  /* 0x0000001f04047210 */ /* 0x000fe20007ffe0ff */
[----:B------:R-:W-:Y:S01]  /*2790*/  IMAD R3, R30, 0x38, RZ ;  /* 0x000000381e037824 */ /* 0x000fe200078e02ff */
[----:B------:R-:W-:-:S03]  /*27a0*/  CS2R R30, SRZ ;  /* 0x00000000001e7805 */ /* 0x000fc6000001ff00 */
[----:B------:R-:W-:Y:S02]  /*27b0*/  @P1 LOP3.LUT R16, R16, 0x20, RZ, 0xfc, !PT ;  /* 0x0000002010101812 */ /* 0x000fe400078efcff */
[----:B------:R-:W-:Y:S02]  /*27c0*/  ISETP.NE.AND P1, PT, R34, RZ, PT ;  /* 0x000000ff2200720c */ /* 0x000fe40003f25270 */
[----:B------:R-:W-:Y:S02]  /*27d0*/  CS2R R34, SRZ ;  /* 0x0000000000227805 */ /* 0x000fe4000001ff00 */
[----:B------:R-:W-:Y:S02]  /*27e0*/  LOP3.LUT R16, R16, 0xffffff7f, RZ, 0xc0, !PT ;  /* 0xffffff7f10107812 */ /* 0x000fe400078ec0ff */
[----:B------:R-:W-:Y:S02]  /*27f0*/  ISETP.GT.U32.OR P1, PT, R0, 0xad8, P1 ;  /* 0x00000ad80000780c */ /* 0x000fe40000f24470 */
[----:B------:R-:W-:-:S04]  /*2800*/  LOP3.LUT R3, R3, 0xffff, RZ, 0xc0, !PT ;  /* 0x0000ffff03037812 */ /* 0x000fc800078ec0ff */
[----:B------:R-:W-:Y:S01]  /*2810*/  IADD3 R3, PT, PT, R3, R2, RZ ;  /* 0x0000000203037210 */ /* 0x000fe20007ffe0ff */
[----:B------:R-:W-:-:S06]  /*2820*/  HFMA2 R2, -RZ, RZ, 0, 0 ;  /* 0x00000000ff027431 */ /* 0x000fcc00000001ff */
[----:B------:R-:W-:Y:S02]  /*2830*/  @P1 LOP3.LUT R16, R16, 0x80, RZ, 0xfc, !PT ;  /* 0x0000008010101812 */ /* 0x000fe400078efcff */
[----:B------:R-:W-:Y:S02]  /*2840*/  ISETP.NE.AND P1, PT, R36, RZ, PT ;  /* 0x000000ff2400720c */ /* 0x000fe40003f25270 */
[----:B------:R-:W-:Y:S02]  /*2850*/  LOP3.LUT R16, R16, 0xffbfffff, RZ, 0xc0, !PT ;  /* 0xffbfffff10107812 */ /* 0x000fe400078ec0ff */
[----:B------:R-:W-:-:S13]  /*2860*/  ISETP.GT.U32.OR P1, PT, R0, 0xad7, P1 ;  /* 0x00000ad70000780c */ /* 0x000fda0000f24470 */
[----:B------:R-:W-:Y:S02]  /*2870*/  @P1 LOP3.LUT R16, R16, 0x400000, RZ, 0xfc, !PT ;  /* 0x0040000010101812 */ /* 0x000fe400078efcff */
[----:B------:R-:W-:Y:S02]  /*2880*/  ISETP.NE.AND P1, PT, R37, RZ, PT ;  /* 0x000000ff2500720c */ /* 0x000fe40003f25270 */
[----:B------:R-:W-:Y:S02]  /*2890*/  CS2R R36, SRZ ;  /* 0x0000000000247805 */ /* 0x000fe4000001ff00 */
[----:B------:R-:W-:Y:S02]  /*28a0*/  LOP3.LUT P3, RZ, R16, 0x8, RZ, 0xc0, !PT ;  /* 0x0000000810ff7812 */ /* 0x000fe4000786c0ff */
[----:B------:R-:W-:Y:S02]  /*28b0*/  ISETP.GT.U32.OR P1, PT, R0, 0xad4, P1 ;  /* 0x00000ad40000780c */ /* 0x000fe40000f24470 */
[----:B------:R-:W-:-:S02]  /*28c0*/  P2R R32, PR, RZ, 0x8 ;  /* 0x00000008ff207803 */ /* 0x000fc40000000000 */
[C---:B------:R-:W-:Y:S02]  /*28d0*/  LOP3.LUT P3, RZ, R16.reuse, 0x2, RZ, 0xc0, !PT ;  /* 0x0000000210ff7812 */ /* 0x040fe4000786c0ff */
[----:B------:R-:W-:Y:S02]  /*28e0*/  LOP3.LUT R16, R16, 0xfff7ffff, RZ, 0xc0, !PT ;  /* 0xfff7ffff10107812 */ /* 0x000fe400078ec0ff */
[----:B------:R-:W-:Y:S02]  /*28f0*/  ISETP.GT.U32.OR P3, PT, R66, 0x35, P3 ;  /* 0x000000354200780c */ /* 0x000fe40001f64470 */
[----:B------:R-:W-:-:S04]  /*2900*/  @P4 LOP3.LUT R16, R16, 0x80000, RZ, 0xfc, !PT ;  /* 0x0008000010104812 */ /* 0x000fc800078efcff */
[C---:B------:R-:W-:Y:S02]  /*2910*/  LOP3.LUT P4, RZ, R16.reuse, 0x400000, RZ, 0xc0, !PT ;  /* 0x0040000010ff7812 */ /* 0x040fe4000788c0ff */
[----:B------:R-:W-:-:S04]  /*2920*/  LOP3.LUT R16, R16, 0xfffdffff, RZ, 0xc0, !PT ;  /* 0xfffdffff10107812 */ /* 0x000fc800078ec0ff */
[----:B------:R-:W-:-:S04]  /*2930*/  @P5 LOP3.LUT R16, R16, 0x20000, RZ, 0xfc, !PT ;  /* 0x0002000010105812 */ /* 0x000fc800078efcff */
[C---:B------:R-:W-:Y:S02]  /*2940*/  LOP3.LUT P5, RZ, R16.reuse, 0x80, RZ, 0xc0, !PT ;  /* 0x0000008010ff7812 */ /* 0x040fe400078ac0ff */
[----:B------:R-:W-:-:S04]  /*2950*/  LOP3.LUT R16, R16, 0xffff7fff, RZ, 0xc0, !PT ;  /* 0xffff7fff10107812 */ /* 0x000fc800078ec0ff */
[----:B------:R-:W-:-:S04]  /*2960*/  @P6 LOP3.LUT R16, R16, 0x8000, RZ, 0xfc, !PT ;  /* 0x0000800010106812 */ /* 0x000fc800078efcff */
[C---:B------:R-:W-:Y:S02]  /*2970*/  LOP3.LUT P6, RZ, R16.reuse, 0x20, RZ, 0xc0, !PT ;  /* 0x0000002010ff7812 */ /* 0x040fe400078cc0ff */
[----:B------:R-:W-:Y:S02]  /*2980*/  LOP3.LUT R16, R16, 0xffffdfff, RZ, 0xc0, !PT ;  /* 0xffffdfff10107812 */ /* 0x000fe400078ec0ff */
[----:B------:R-:W-:Y:S02]  /*2990*/  ISETP.GT.U32.OR P6, PT, R66, 0x35, P6 ;  /* 0x000000354200780c */ /* 0x000fe400037c4470 */
[----:B------:R-:W-:Y:S02]  /*29a0*/  @P3 LOP3.LUT R16, R16, 0x2000, RZ, 0xfc, !PT ;  /* 0x0000200010103812 */ /* 0x000fe400078efcff */
[----:B------:R-:W-:Y:S02]  /*29b0*/  ISETP.NE.AND P3, PT, R32, RZ, PT ;  /* 0x000000ff2000720c */ /* 0x000fe40003f65270 */
[----:B------:R-:W-:-:S02]  /*29c0*/  LOP3.LUT R16, R16, 0xfffff7ff, RZ, 0xc0, !PT ;  /* 0xfffff7ff10107812 */ /* 0x000fc400078ec0ff */
[----:B------:R-:W-:-:S13]  /*29d0*/  ISETP.GT.U32.OR P3, PT, R66, 0x35, P3 ;  /* 0x000000354200780c */ /* 0x000fda0001f64470 */
[----:B------:R-:W-:Y:S02]  /*29e0*/  @P3 LOP3.LUT R16, R16, 0x800, RZ, 0xfc, !PT ;  /* 0x0000080010103812 */ /* 0x000fe400078efcff */
[----:B------:R-:W-:Y:S02]  /*29f0*/  ISETP.NE.AND P3, PT, R33, RZ, PT ;  /* 0x000000ff2100720c */ /* 0x000fe40003f65270 */
[----:B------:R-:W-:-:S04]  /*2a00*/  LOP3.LUT R16, R16, 0xfffffdff, RZ, 0xc0, !PT ;  /* 0xfffffdff10107812 */ /* 0x000fc800078ec0ff */
[----:B------:R-:W-:Y:S02]  /*2a10*/  @P6 LOP3.LUT R16, R16, 0x200, RZ, 0xfc, !PT ;  /* 0x0000020010106812 */ /* 0x000fe400078efcff */
[C---:B------:R-:W-:Y:S02]  /*2a20*/  ISETP.GT.U32.OR P6, PT, R66.reuse, 0x34, P5 ;  /* 0x000000344200780c */ /* 0x040fe40002fc4470 */
[----:B------:R-:W-:Y:S02]  /*2a30*/  ISETP.GT.U32.OR P5, PT, R66, 0x34, P4 ;  /* 0x000000344200780c */ /* 0x000fe400027a4470 */
[----:B------:R-:W-:Y:S02]  /*2a40*/  LOP3.LUT R16, R16, 0xffffff7f, RZ, 0xc0, !PT ;  /* 0xffffff7f10107812 */ /* 0x000fe400078ec0ff */
[----:B------:R-:W-:Y:S02]  /*2a50*/  ISETP.GT.U32.OR P4, PT, R66, 0x34, P3 ;  /* 0x000000344200780c */ /* 0x000fe40001f84470 */
[----:B------:R-:W-:-:S02]  /*2a60*/  ISETP.NE.AND P3, PT, R42, RZ, PT ;  /* 0x000000ff2a00720c */ /* 0x000fc40003f65270 */
[----:B------:R-:W-:-:S03]  /*2a70*/  CS2R R42, SRZ ;  /* 0x00000000002a7805 */ /* 0x000fc6000001ff00 */
[----:B------:R-:W-:-:S04]  /*2a80*/  @P6 LOP3.LUT R16, R16, 0x80, RZ, 0xfc, !PT ;  /* 0x0000008010106812 */ /* 0x000fc800078efcff */
[----:B------:R-:W-:-:S04]  /*2a90*/  LOP3.LUT R16, R16, 0xffffffdf, RZ, 0xc0, !PT ;  /* 0xffffffdf10107812 */ /* 0x000fc800078ec0ff */
[----:B------:R-:W-:Y:S02]  /*2aa0*/  @P5 LOP3.LUT R16, R16, 0x20, RZ, 0xfc, !PT ;  /* 0x0000002010105812 */ /* 0x000fe400078efcff */
[----:B------:R-:W-:Y:S02]  /*2ab0*/  ISETP.GT.U32.OR P5, PT, R66, 0x34, P2 ;  /* 0x000000344200780c */ /* 0x000fe400017a4470 */
[----:B------:R-:W-:Y:S02]  /*2ac0*/  LOP3.LUT R16, R16, 0xfffffff7, RZ, 0xc0, !PT ;  /* 0xfffffff710107812 */ /* 0x000fe400078ec0ff */
[----:B------:R-:W-:Y:S02]  /*2ad0*/  ISETP.NE.AND P2, PT, R44, RZ, PT ;  /* 0x000000ff2c00720c */ /* 0x000fe40003f45270 */
[----:B------:R-:W-:Y:S02]  /*2ae0*/  @P4 LOP3.LUT R16, R16, 0x8, RZ, 0xfc, !PT ;  /* 0x0000000810104812 */ /* 0x000fe400078efcff */
[----:B------:R-:W-:-:S02]  /*2af0*/  ISETP.GT.U32.OR P4, PT, R66, 0x34, P1 ;  /* 0x000000344200780c */ /* 0x000fc40000f84470 */
[----:B------:R-:W-:Y:S02]  /*2b00*/  LOP3.LUT R16, R16, 0xfffffffd, RZ, 0xc0, !PT ;  /* 0xfffffffd10107812 */ /* 0x000fe400078ec0ff */
[----:B------:R-:W-:Y:S02]  /*2b10*/  ISETP.NE.AND P1, PT, R63, RZ, PT ;  /* 0x000000ff3f00720c */ /* 0x000fe40003f25270 */
[----:B------:R-:W-:Y:S02]  /*2b20*/  @P5 LOP3.LUT R16, R16, 0x2, RZ, 0xfc, !PT ;  /* 0x0000000210105812 */ /* 0x000fe400078efcff */
[----:B------:R-:W-:Y:S02]  /*2b30*/  ISETP.GT.U32.OR P5, PT, R66, 0x34, P0 ;  /* 0x000000344200780c */ /* 0x000fe400007a4470 */
[----:B----4-:R-:W-:-:S13]  /*2b40*/  ISETP.NE.AND P0, PT, R62, RZ, PT ;  /* 0x000000ff3e00720c */ /* 0x010fda0003f05270 */
.L_x_75:
[----:B------:R-:W0:Y:S01]  /*2b50*/  S2R R68, SR_CTAID.X ;  /* 0x0000000000447919 */ /* 0x000e220000002500 */
[----:B------:R-:W-:Y:S01]  /*2b60*/  BAR.SYNC.DEFER_BLOCKING 0x0 ;  /* 0x0000000000007b1d */ /* 0x000fe20000010000 */
[----:B------:R-:W-:Y:S02]  /*2b70*/  LOP3.LUT P6, RZ, R16, 0x200000, RZ, 0xc0, !PT ;  /* 0x0020000010ff7812 */ /* 0x000fe400078cc0ff */
[----:B------:R-:W-:-:S03]  /*2b80*/  MOV R49, 0x400 ;  /* 0x0000040000317802 */ /* 0x000fc60000000f00 */
[----:B------:R-:W-:Y:S01]  /*2b90*/  BSSY.RECONVERGENT B0, `(.L_x_22) ;  /* 0x0000012000007945 */ /* 0x000fe20003800200 */
[----:B------:R-:W1:Y:S01]  /*2ba0*/  S2R R48, SR_CgaCtaId ;  /* 0x0000000000307919 */ /* 0x000e620000008800 */
[----:B0-----:R-:W-:-:S04]  /*2bb0*/  IMAD R33, R27, 0x620, R68 ;  /* 0x000006201b217824 */ /* 0x001fc800078e0244 */
[----:B------:R-:W-:-:S05]  /*2bc0*/  IMAD R33, R2, 0x1880, R33 ;  /* 0x0000188002217824 */ /* 0x000fca00078e0221 */
[----:B------:R-:W-:Y:S02]  /*2bd0*/  LEA R50, R33, 0xffffffc7, 0x2 ;  /* 0xffffffc721327811 */ /* 0x000fe400078e10ff */
[----:B-1----:R-:W-:-:S04]  /*2be0*/  LEA R51, R48, R49, 0x18 ;  /* 0x0000003130337211 */ /* 0x002fc800078ec0ff */
[----:B------:R-:W-:Y:S01]  /*2bf0*/  LEA R44, R0, R51, 0x2 ;  /* 0x00000033002c7211 */ /* 0x000fe200078e10ff */
[----:B------:R-:W-:Y:S06]  /*2c00*/  @P6 BRA `(.L_x_23) ;  /* 0x0000000000286947 */ /* 0x000fec0003800000 */
[----:B------:R-:W-:Y:S01]  /*2c10*/  LOP3.LUT P6, RZ, R16, 0x100000, RZ, 0xc0, !PT ;  /* 0x0010000010ff7812 */ /* 0x000fe200078cc0ff */
[----:B------:R-:W-:Y:S01]  /*2c20*/  BSSY.RECONVERGENT B1, `(.L_x_24) ;  /* 0x0000007000017945 */ /* 0x000fe20003800200 */
[----:B------:R-:W-:-:S11]  /*2c30*/  IMAD.MOV.U32 R33, RZ, RZ, RZ ;  /* 0x000000ffff217224 */ /* 0x000fd600078e00ff */
[----:B------:R-:W-:Y:S05]  /*2c40*/  @P6 BRA `(.L_x_25) ;  /* 0x0000000000106947 */ /* 0x000fea0003800000 */
[----:B------:R-:W0:Y:S01]  /*2c50*/  LDC.64 R32, c[0x0][0x380] ;  /* 0x0000e000ff207b82 */ /* 0x000e220000000a00 */
[----:B------:R-:W-:-:S05]  /*2c60*/  IADD3 R45, PT, PT, R15, R50, RZ ;  /* 0x000000320f2d7210 */ /* 0x000fca0007ffe0ff */
[----:B0-----:R-:W-:-:S06]  /*2c70*/  IMAD.WIDE R32, R45, 0x4, R32 ;  /* 0x000000042d207825 */ /* 0x001fcc00078e0220 */
[----:B------:R0:W5:Y:S02]  /*2c80*/  LDG.E.CONSTANT R33, desc[UR6][R32.64] ;  /* 0x0000000620217981 */ /* 0x000164000c1e9900 */
.L_x_25:
[----:B------:R-:W-:Y:S05]  /*2c90*/  BSYNC.RECONVERGENT B1 ;  /* 0x0000000000017941 */ /* 0x000fea0003800200 */
.L_x_24:
[----:B-----5:R1:W-:Y:S02]  /*2ca0*/  STS [R44], R33 ;  /* 0x000000212c007388 */ /* 0x0203e40000000800 */
.L_x_23:
[----:B------:R-:W-:Y:S05]  /*2cb0*/  BSYNC.RECONVERGENT B0 ;  /* 0x0000000000007941 */ /* 0x000fea0003800200 */
.L_x_22:
[----:B------:R-:W-:Y:S01]  /*2cc0*/  LOP3.LUT P6, RZ, R16, 0x80000, RZ, 0xc0, !PT ;  /* 0x0008000010ff7812 */ /* 0x000fe200078cc0ff */
[----:B------:R-:W-:-:S12]  /*2cd0*/  BSSY.RECONVERGENT B0, `(.L_x_26) ;  /* 0x000000c000007945 */ /* 0x000fd80003800200 */
[----:B------:R-:W-:Y:S05]  /*2ce0*/  @P6 BRA `(.L_x_27) ;  /* 0x0000000000286947 */ /* 0x000fea0003800000 */
[----:B------:R-:W-:Y:S01]  /*2cf0*/  LOP3.LUT P6, RZ, R16, 0x40000, RZ, 0xc0, !PT ;  /* 0x0004000010ff7812 */ /* 0x000fe200078cc0ff */
[----:B------:R-:W-:Y:S01]  /*2d00*/  BSSY.RECONVERGENT B1, `(.L_x_28) ;  /* 0x0000007000017945 */ /* 0x000fe20003800200 */
[----:B-1----:R-:W-:-:S11]  /*2d10*/  MOV R33, RZ ;  /* 0x000000ff00217202 */ /* 0x002fd60000000f00 */
[----:B------:R-:W-:Y:S05]  /*2d20*/  @P6 BRA `(.L_x_29) ;  /* 0x0000000000106947 */ /* 0x000fea0003800000 */
[----:B0-----:R-:W0:Y:S01]  /*2d30*/  LDC.64 R32, c[0x0][0x380] ;  /* 0x0000e000ff207b82 */ /* 0x001e220000000a00 */
[----:B------:R-:W-:-:S04]  /*2d40*/  IMAD.IADD R45, R14, 0x1, R50 ;  /* 0x000000010e2d7824 */ /* 0x000fc800078e0232 */
[----:B0-----:R-:W-:-:S06]  /*2d50*/  IMAD.WIDE R32, R45, 0x4, R32 ;  /* 0x000000042d207825 */ /* 0x001fcc00078e0220 */
[----:B------:R1:W5:Y:S02]  /*2d60*/  LDG.E.CONSTANT R33, desc[UR6][R32.64] ;  /* 0x0000000620217981 */ /* 0x000364000c1e9900 */
.L_x_29:
[----:B------:R-:W-:Y:S05]  /*2d70*/  BSYNC.RECONVERGENT B1 ;  /* 0x0000000000017941 */ /* 0x000fea0003800200 */
.L_x_28:
[----:B-----5:R2:W-:Y:S02]  /*2d80*/  STS [R44+0x4], R33 ;  /* 0x000004212c007388 */ /* 0x0205e40000000800 */
.L_x_27:
[----:B------:R-:W-:Y:S05]  /*2d90*/  BSYNC.RECONVERGENT B0 ;  /* 0x0000000000007941 */ /* 0x000fea0003800200 */
.L_x_26:
[----:B------:R-:W-:Y:S01]  /*2da0*/  LOP3.LUT P6, RZ, R16, 0x20000, RZ, 0xc0, !PT ;  /* 0x0002000010ff7812 */ /* 0x000fe200078cc0ff */
[----:B------:R-:W-:-:S12]  /*2db0*/  BSSY.RECONVERGENT B0, `(.L_x_30) ;  /* 0x000000c000007945 */ /* 0x000fd80003800200 */
[----:B------:R-:W-:Y:S05]  /*2dc0*/  @P6 BRA `(.L_x_31) ;  /* 0x0000000000286947 */ /* 0x000fea0003800000 */
[----:B------:R-:W-:Y:S01]  /*2dd0*/  LOP3.LUT P6, RZ, R16, 0x10000, RZ, 0xc0, !PT ;  /* 0x0001000010ff7812 */ /* 0x000fe200078cc0ff */
[----:B------:R-:W-:Y:S01]  /*2de0*/  BSSY.RECONVERGENT B1, `(.L_x_32) ;  /* 0x0000007000017945 */ /* 0x000fe20003800200 */
[----:B-12---:R-:W-:-:S11]  /*2df0*/  HFMA2 R33, -RZ, RZ, 0, 0 ;  /* 0x00000000ff217431 */ /* 0x006fd600000001ff */
[----:B------:R-:W-:Y:S05]  /*2e00*/  @P6 BRA `(.L_x_33) ;  /* 0x0000000000106947 */ /* 0x000fea0003800000 */
[----:B0-----:R-:W0:Y:S01]  /*2e10*/  LDC.64 R32, c[0x0][0x380] ;  /* 0x0000e000ff207b82 */ /* 0x001e220000000a00 */
[----:B------:R-:W-:-:S05]  /*2e20*/  IADD3 R45, PT, PT, R13, R50, RZ ;  /* 0x000000320d2d7210 */ /* 0x000fca0007ffe0ff */
[----:B0-----:R-:W-:-:S06]  /*2e30*/  IMAD.WIDE R32, R45, 0x4, R32 ;  /* 0x000000042d207825 */ /* 0x001fcc00078e0220 */
[----:B------:R1:W5:Y:S02]  /*2e40*/  LDG.E.CONSTANT R33, desc[UR6][R32.64] ;  /* 0x0000000620217981 */ /* 0x000364000c1e9900 */
.L_x_33:
[----:B------:R-:W-:Y:S05]  /*2e50*/  BSYNC.RECONVERGENT B1 ;  /* 0x0000000000017941 */ /* 0x000fea0003800200 */
.L_x_32:
[----:B-----5:R3:W-:Y:S02]  /*2e60*/  STS [R44+0x8], R33 ;  /* 0x000008212c007388 */ /* 0x0207e40000000800 */
.L_x_31:
[----:B------:R-:W-:Y:S05]  /*2e70*/  BSYNC.RECONVERGENT B0 ;  /* 0x0000000000007941 */ /* 0x000fea0003800200 */
.L_x_30:
[----:B------:R-:W-:Y:S01]  /*2e80*/  LOP3.LUT P6, RZ, R16, 0x8000, RZ, 0xc0, !PT ;  /* 0x0000800010ff7812 */ /* 0x000fe200078cc0ff */
[----:B------:R-:W-:-:S12]  /*2e90*/  BSSY.RECONVERGENT B0, `(.L_x_34) ;  /* 0x000000c000007945 */ /* 0x000fd80003800200 */
[----:B------:R-:W-:Y:S05]  /*2ea0*/  @P6 BRA `(.L_x_35) ;  /* 0x0000000000286947 */ /* 0x000fea0003800000 */
[----:B------:R-:W-:Y:S01]  /*2eb0*/  LOP3.LUT P6, RZ, R16, 0x4000, RZ, 0xc0, !PT ;  /* 0x0000400010ff7812 */ /* 0x000fe200078cc0ff */
[----:B------:R-:W-:Y:S01]  /*2ec0*/  BSSY.RECONVERGENT B1, `(.L_x_36) ;  /* 0x0000007000017945 */ /* 0x000fe20003800200 */
[----:B-123--:R-:W-:-:S11]  /*2ed0*/  IMAD.MOV.U32 R33, RZ, RZ, RZ ;  /* 0x000000ffff217224 */ /* 0x00efd600078e00ff */
[----:B------:R-:W-:Y:S05]  /*2ee0*/  @P6 BRA `(.L_x_37) ;  /* 0x0000000000106947 */ /* 0x000fea0003800000 */
[----:B0-----:R-:W0:Y:S01]  /*2ef0*/  LDC.64 R32, c[0x0][0x380] ;  /* 0x0000e000ff207b82 */ /* 0x001e220000000a00 */
[----:B------:R-:W-:-:S05]  /*2f00*/  IADD3 R45, PT, PT, R12, R50, RZ ;  /* 0x000000320c2d7210 */ /* 0x000fca0007ffe0ff */
[----:B0-----:R-:W-:-:S06]  /*2f10*/  IMAD.WIDE R32, R45, 0x4, R32 ;  /* 0x000000042d207825 */ /* 0x001fcc00078e0220 */
[----:B------:R1:W5:Y:S02]  /*2f20*/  LDG.E.CONSTANT R33, desc[UR6][R32.64] ;  /* 0x0000000620217981 */ /* 0x000364000c1e9900 */
.L_x_37:
[----:B------:R-:W-:Y:S05]  /*2f30*/  BSYNC.RECONVERGENT B1 ;  /* 0x0000000000017941 */ /* 0x000fea0003800200 */
.L_x_36:
[----:B-----5:R4:W-:Y:S02]  /*2f40*/  STS [R44+0xc], R33 ;  /* 0x00000c212c007388 */ /* 0x0209e40000000800 */
.L_x_35:
[----:B------:R-:W-:Y:S05]  /*2f50*/  BSYNC.RECONVERGENT B0 ;  /* 0x0000000000007941 */ /* 0x000fea0003800200 */
.L_x_34:
[----:B------:R-:W-:Y:S01]  /*2f60*/  LOP3.LUT P6, RZ, R16, 0x2000, RZ, 0xc0, !PT ;  /* 0x0000200010ff7812 */ /* 0x000fe200078cc0ff */
[----:B------:R-:W-:-:S12]  /*2f70*/  BSSY.RECONVERGENT B0, `(.L_x_38) ;  /* 0x000000c000007945 */ /* 0x000fd80003800200 */
[----:B------:R-:W-:Y:S05]  /*2f80*/  @P6 BRA `(.L_x_39) ;  /* 0x0000000000286947 */ /* 0x000fea0003800000 */
[----:B------:R-:W-:Y:S01]  /*2f90*/  LOP3.LUT P6, RZ, R16, 0x1000, RZ, 0xc0, !PT ;  /* 0x0000100010ff7812 */ /* 0x000fe200078cc0ff */
[----:B------:R-:W-:Y:S01]  /*2fa0*/  BSSY.RECONVERGENT B1, `(.L_x_40) ;  /* 0x0000007000017945 */ /* 0x000fe20003800200 */
[----:B-1234-:R-:W-:-:S11]  /*2fb0*/  MOV R33, RZ ;  /* 0x000000ff00217202 */ /* 0x01efd60000000f00 */
[----:B------:R-:W-:Y:S05]  /*2fc0*/  @P6 BRA `(.L_x_41) ;  /* 0x0000000000106947 */ /* 0x000fea0003800000 */
[----:B0-----:R-:W0:Y:S01]  /*2fd0*/  LDC.64 R32, c[0x0][0x380] ;  /* 0x0000e000ff207b82 */ /* 0x001e220000000a00 */
[----:B------:R-:W-:-:S04]  /*2fe0*/  IMAD.IADD R45, R11, 0x1, R50 ;  /* 0x000000010b2d7824 */ /* 0x000fc800078e0232 */
[----:B0-----:R-:W-:-:S06]  /*2ff0*/  IMAD.WIDE R32, R45, 0x4, R32 ;  /* 0x000000042d207825 */ /* 0x001fcc00078e0220 */
[----:B------:R1:W5:Y:S02]  /*3000*/  LDG.E.CONSTANT R33, desc[UR6][R32.64] ;  /* 0x0000000620217981 */ /* 0x000364000c1e9900 */
.L_x_41:
[----:B------:R-:W-:Y:S05]  /*3010*/  BSYNC.RECONVERGENT B1 ;  /* 0x0000000000017941 */ /* 0x000fea0003800200 */
.L_x_40:
[----:B-----5:R2:W-:Y:S02]  /*3020*/  STS [R44+0x10], R33 ;  /* 0x000010212c007388 */ /* 0x0205e40000000800 */
.L_x_39:
[----:B------:R-:W-:Y:S05]  /*3030*/  BSYNC.RECONVERGENT B0 ;  /* 0x0000000000007941 */ /* 0x000fea0003800200 */
.L_x_38:
[----:B------:R-:W-:Y:S01]  /*3040*/  LOP3.LUT P6, RZ, R16, 0x800, RZ, 0xc0, !PT ;  /* 0x0000080010ff7812 */ /* 0x000fe200078cc0ff */
[----:B------:R-:W-:-:S12]  /*3050*/  BSSY.RECONVERGENT B0, `(.L_x_42) ;  /* 0x000000c000007945 */ /* 0x000fd80003800200 */
[----:B------:R-:W-:Y:S05]  /*3060*/  @P6 BRA `(.L_x_43) ;  /* 0x0000000000286947 */ /* 0x000fea0003800000 */
[----:B------:R-:W-:Y:S01]  /*3070*/  LOP3.LUT P6, RZ, R16, 0x400, RZ, 0xc0, !PT ;  /* 0x0000040010ff7812 */ /* 0x000fe200078cc0ff */
[----:B------:R-:W-:Y:S01]  /*3080*/  BSSY.RECONVERGENT B1, `(.L_x_44) ;  /* 0x0000007000017945 */ /* 0x000fe20003800200 */
[----:B-1234-:R-:W-:-:S11]  /*3090*/  HFMA2 R33, -RZ, RZ, 0, 0 ;  /* 0x00000000ff217431 */ /* 0x01efd600000001ff */
[----:B------:R-:W-:Y:S05]  /*30a0*/  @P6 BRA `(.L_x_45) ;  /* 0x0000000000106947 */ /* 0x000fea0003800000 */
[----:B0-----:R-:W0:Y:S01]  /*30b0*/  LDC.64 R32, c[0x0][0x380] ;  /* 0x0000e000ff207b82 */ /* 0x001e220000000a00 */
[----:B------:R-:W-:-:S05]  /*30c0*/  IADD3 R45, PT, PT, R10, R50, RZ ;  /* 0x000000320a2d7210 */ /* 0x000fca0007ffe0ff */
[----:B0-----:R-:W-:-:S06]  /*30d0*/  IMAD.WIDE R32, R45, 0x4, R32 ;  /* 0x000000042d207825 */ /* 0x001fcc00078e0220 */
[----:B------:R1:W5:Y:S02]  /*30e0*/  LDG.E.CONSTANT R33, desc[UR6][R32.64] ;  /* 0x0000000620217981 */ /* 0x000364000c1e9900 */
.L_x_45:
[----:B------:R-:W-:Y:S05]  /*30f0*/  BSYNC.RECONVERGENT B1 ;  /* 0x0000000000017941 */ /* 0x000fea0003800200 */
.L_x_44:
[----:B-----5:R2:W-:Y:S02]  /*3100*/  STS [R44+0x14], R33 ;  /* 0x000014212c007388 */ /* 0x0205e40000000800 */
.L_x_43:
[----:B------:R-:W-:Y:S05]  /*3110*/  BSYNC.RECONVERGENT B0 ;  /* 0x0000000000007941 */ /* 0x000fea0003800200 */
.L_x_42:
[----:B------:R-:W-:Y:S01]  /*3120*/  LOP3.LUT P6, RZ, R16, 0x200, RZ, 0xc0, !PT ;  /* 0x0000020010ff7812 */ /* 0x000fe200078cc0ff */
[----:B------:R-:W-:-:S12]  /*3130*/  BSSY.RECONVERGENT B0, `(.L_x_46) ;  /* 0x000000c000007945 */ /* 0x000fd80003800200 */
[----:B------:R-:W-:Y:S05]  /*3140*/  @P6 BRA `(.L_x_47) ;  /* 0x0000000000286947 */ /* 0x000fea0003800000 */
[----:B------:R-:W-:Y:S01]  /*3150*/  LOP3.LUT P6, RZ, R16, 0x100, RZ, 0xc0, !PT ;  /* 0x0000010010ff7812 */ /* 0x000fe200078cc0ff */
[----:B------:R-:W-:Y:S01]  /*3160*/  BSSY.RECONVERGENT B1, `(.L_x_48) ;  /* 0x0000007000017945 */ /* 0x000fe20003800200 */
[----:B-1234-:R-:W-:-:S11]  /*3170*/  IMAD.MOV.U32 R33, RZ, RZ, RZ ;  /* 0x000000ffff217224 */ /* 0x01efd600078e00ff */
[----:B------:R-:W-:Y:S05]  /*3180*/  @P6 BRA `(.L_x_49) ;  /* 0x0000000000106947 */ /* 0x000fea0003800000 */
[----:B0-----:R-:W0:Y:S01]  /*3190*/  LDC.64 R32, c[0x0][0x380] ;  /* 0x0000e000ff207b82 */ /* 0x001e220000000a00 */
[----:B------:R-:W-:-:S05]  /*31a0*/  IADD3 R45, PT, PT, R9, R50, RZ ;  /* 0x00000032092d7210 */ /* 0x000fca0007ffe0ff */
[----:B0-----:R-:W-:-:S06]  /*31b0*/  IMAD.WIDE R32, R45, 0x4, R32 ;  /* 0x000000042d207825 */ /* 0x001fcc00078e0220 */
[----:B------:R1:W5:Y:S02]  /*31c0*/  LDG.E.CONSTANT R33, desc[UR6][R32.64] ;  /* 0x0000000620217981 */ /* 0x000364000c1e9900 */
.L_x_49:
[----:B------:R-:W-:Y:S05]  /*31d0*/  BSYNC.RECONVERGENT B1 ;  /* 0x0000000000017941 */ /* 0x000fea0003800200 */
.L_x_48:
[----:B-----5:R2:W-:Y:S02]  /*31e0*/  STS [R44+0x18], R33 ;  /* 0x000018212c007388 */ /* 0x0205e40000000800 */
.L_x_47:
[----:B------:R-:W-:Y:S05]  /*31f0*/  BSYNC.RECONVERGENT B0 ;  /* 0x0000000000007941 */ /* 0x000fea0003800200 */
.L_x_46:
        /* <DEDUP_REMOVED lines=11> */
.L_x_53:
[----:B------:R-:W-:Y:S05]  /*32b0*/  BSYNC.RECONVERGENT B1 ;  /* 0x0000000000017941 */ /* 0x000fea0003800200 */
.L_x_52:
[----:B-----5:R2:W-:Y:S02]  /*32c0*/  STS [R44+0x1c], R33 ;  /* 0x00001c212c007388 */ /* 0x0205e40000000800 */
.L_x_51:
[----:B------:R-:W-:Y:S05]  /*32d0*/  BSYNC.RECONVERGENT B0 ;  /* 0x0000000000007941 */ /* 0x000fea0003800200 */
.L_x_50:
        /* <DEDUP_REMOVED lines=11> */
.L_x_57:
[----:B------:R-:W-:Y:S05]  /*3390*/  BSYNC.RECONVERGENT B1 ;  /* 0x0000000000017941 */ /* 0x000fea0003800200 */
.L_x_56:
[----:B-----5:R2:W-:Y:S02]  /*33a0*/  STS [R44+0x20], R33 ;  /* 0x000020212c007388 */ /* 0x0205e40000000800 */
.L_x_55:
[----:B------:R-:W-:Y:S05]  /*33b0*/  BSYNC.RECONVERGENT B0 ;  /* 0x0000000000007941 */ /* 0x000fea0003800200 */
.L_x_54:
        /* <DEDUP_REMOVED lines=11> */
.L_x_61:
[----:B------:R-:W-:Y:S05]  /*3470*/  BSYNC.RECONVERGENT B1 ;  /* 0x0000000000017941 */ /* 0x000fea0003800200 */
.L_x_60:
[----:B-----5:R2:W-:Y:S02]  /*3480*/  STS [R44+0x24], R33 ;  /* 0x000024212c007388 */ /* 0x0205e40000000800 */
.L_x_59:
[----:B------:R-:W-:Y:S05]  /*3490*/  BSYNC.RECONVERGENT B0 ;  /* 0x0000000000007941 */ /* 0x000fea0003800200 */
.L_x_58:
        /* <DEDUP_REMOVED lines=11> */
.L_x_65:
[----:B------:R-:W-:Y:S05]  /*3550*/  BSYNC.RECONVERGENT B1 ;  /* 0x0000000000017941 */ /* 0x000fea0003800200 */
.L_x_64:
[----:B-----5:R2:W-:Y:S02]  /*3560*/  STS [R44+0x28], R33 ;  /* 0x000028212c007388 */ /* 0x0205e40000000800 */
.L_x_63:
[----:B------:R-:W-:Y:S05]  /*3570*/  BSYNC.RECONVERGENT B0 ;  /* 0x0000000000007941 */ /* 0x000fea0003800200 */
.L_x_62:
[----:B------:R-:W-:Y:S04]  /*3580*/  BSSY.RECONVERGENT B0, `(.L_x_66) ;  /* 0x000000b000007945 */ /* 0x000fe80003800200 */
[----:B------:R-:W-:Y:S05]  /*3590*/  @P4 BRA `(.L_x_67) ;  /* 0x0000000000244947 */ /* 0x000fea0003800000 */
[----:B------:R-:W-:Y:S01]  /*35a0*/  BSSY.RECONVERGENT B1, `(.L_x_68) ;  /* 0x0000007000017945 */ /* 0x000fe20003800200 */
[----:B-1234-:R-:W-:-:S03]  /*35b0*/  HFMA2 R33, -RZ, RZ, 0, 0 ;  /* 0x00000000ff217431 */ /* 0x01efc600000001ff */
[----:B------:R-:W-:Y:S05]  /*35c0*/  @P2 BRA `(.L_x_69) ;  /* 0x0000000000102947 */ /* 0x000fea0003800000 */
[----:B0-----:R-:W0:Y:S01]  /*35d0*/  LDC.64 R32, c[0x0][0x380] ;  /* 0x0000e000ff207b82 */ /* 0x001e220000000a00 */
[----:B------:R-:W-:-:S05]  /*35e0*/  IADD3 R45, PT, PT, R4, R50, RZ ;  /* 0x00000032042d7210 */ /* 0x000fca0007ffe0ff */
[----:B0-----:R-:W-:-:S06]  /*35f0*/  IMAD.WIDE R32, R45, 0x4, R32 ;  /* 0x000000042d207825 */ /* 0x001fcc00078e0220 */
[----:B------:R1:W5:Y:S02]  /*3600*/  LDG.E.CONSTANT R33, desc[UR6][R32.64] ;  /* 0x0000000620217981 */ /* 0x000364000c1e9900 */
.L_x_69:
[----:B------:R-:W-:Y:S05]  /*3610*/  BSYNC.RECONVERGENT B1 ;  /* 0x0000000000017941 */ /* 0x000fea0003800200 */
.L_x_68:
[----:B-----5:R2:W-:Y:S02]  /*3620*/  STS [R44+0x2c], R33 ;  /* 0x00002c212c007388 */ /* 0x0205e40000000800 */
.L_x_67:
[----:B------:R-:W-:Y:S05]  /*3630*/  BSYNC.RECONVERGENT B0 ;  /* 0x0000000000007941 */ /* 0x000fea0003800200 */
.L_x_66:
[----:B------:R-:W-:Y:S04]  /*3640*/  BSSY.RECONVERGENT B0, `(.L_x_70) ;  /* 0x000000b000007945 */ /* 0x000fe80003800200 */
[----:B------:R-:W-:Y:S05]  /*3650*/  @P5 BRA `(.L_x_71) ;  /* 0x0000000000245947 */ /* 0x000fea0003800000 */
[----:B------:R-:W-:Y:S01]  /*3660*/  BSSY.RECONVERGENT B1, `(.L_x_72) ;  /* 0x0000007000017945 */ /* 0x000fe20003800200 */
[----:B-1234-:R-:W-:-:S03]  /*3670*/  IMAD.MOV.U32 R33, RZ, RZ, RZ ;  /* 0x000000ffff217224 */ /* 0x01efc600078e00ff */
[----:B------:R-:W-:Y:S05]  /*3680*/  @P3 BRA `(.L_x_73) ;  /* 0x0000000000103947 */ /* 0x000fea0003800000 */
[----:B0-----:R-:W0:Y:S01]  /*3690*/  LDC.64 R32, c[0x0][0x380] ;  /* 0x0000e000ff207b82 */ /* 0x001e220000000a00 */
[----:B------:R-:W-:-:S05]  /*36a0*/  IADD3 R45, PT, PT, R3, R50, RZ ;  /* 0x00000032032d7210 */ /* 0x000fca0007ffe0ff */
[----:B0-----:R-:W-:-:S06]  /*36b0*/  IMAD.WIDE R32, R45, 0x4, R32 ;  /* 0x000000042d207825 */ /* 0x001fcc00078e0220 */
[----:B------:R1:W5:Y:S02]  /*36c0*/  LDG.E.CONSTANT R33, desc[UR6][R32.64] ;  /* 0x0000000620217981 */ /* 0x000364000c1e9900 */
.L_x_73:
[----:B------:R-:W-:Y:S05]  /*36d0*/  BSYNC.RECONVERGENT B1 ;  /* 0x0000000000017941 */ /* 0x000fea0003800200 */
.L_x_72:
[----:B-----5:R2:W-:Y:S02]  /*36e0*/  STS [R44+0x30], R33 ;  /* 0x000030212c007388 */ /* 0x0205e40000000800 */
.L_x_71:
[----:B------:R-:W-:Y:S05]  /*36f0*/  BSYNC.RECONVERGENT B0 ;  /* 0x0000000000007941 */ /* 0x000fea0003800200 */
.L_x_70:
[----:B------:R-:W1:Y:S01]  /*3700*/  S2R R70, SR_CTAID.Z ;  /* 0x0000000000467919 */ /* 0x000e620000002700 */
[----:B------:R-:W0:Y:S01]  /*3710*/  LDCU.64 UR4, c[0x0][0x388] ;  /* 0x00007100ff0477ac */ /* 0x000e220008000a00 */
[----:B-1234-:R-:W-:-:S05]  /*3720*/  LEA R33, R70, R27, 0x2 ;  /* 0x0000001b46217211 */ /* 0x01efca00078e10ff */
[----:B------:R-:W-:-:S04]  /*3730*/  IMAD R33, R33, 0x20, R2 ;  /* 0x0000002021217824 */ /* 0x000fc800078e0202 */
[----:B------:R-:W-:-:S05]  /*3740*/  IMAD R57, R33, 0x48, RZ ;  /* 0x0000004821397824 */ /* 0x000fca00078e02ff */
[----:B------:R-:W-:-:S04]  /*3750*/  IADD3 R33, P6, PT, R57, R20, RZ ;  /* 0x0000001439217210 */ /* 0x000fc80007fde0ff */
[----:B------:R-:W-:Y:S02]  /*3760*/  IADD3.X R44, PT, PT, RZ, R19, RZ, P6, !PT ;  /* 0x00000013ff2c7210 */ /* 0x000fe400037fe4ff */
[----:B------:R-:W-:-:S04]  /*3770*/  IADD3 R45, P6, PT, R57, R18, RZ ;  /* 0x00000012392d7210 */ /* 0x000fc80007fde0ff */
[----:B------:R-:W-:Y:S02]  /*3780*/  IADD3.X R50, PT, PT, RZ, R17, RZ, P6, !PT ;  /* 0x00000011ff327210 */ /* 0x000fe400037fe4ff */
[----:B0-----:R-:W-:-:S04]  /*3790*/  LEA R32, P6, R33, UR4, 0x2 ;  /* 0x0000000421207c11 */ /* 0x001fc8000f8c10ff */
[----:B------:R-:W-:Y:S02]  /*37a0*/  LEA.HI.X R33, R33, UR5, R44, 0x2, P6 ;  /* 0x0000000521217c11 */ /* 0x000fe4000b0f142c */
[----:B------:R-:W-:-:S04]  /*37b0*/  LEA R44, P6, R45, UR4, 0x2 ;  /* 0x000000042d2c7c11 */ /* 0x000fc8000f8c10ff */
[----:B------:R-:W-:Y:S01]  /*37c0*/  LEA.HI.X R45, R45, UR5, R50, 0x2, P6 ;  /* 0x000000052d2d7c11 */ /* 0x000fe2000b0f1432 */
[----:B------:R-:W-:-:S04]  /*37d0*/  IMAD R50, R27, 0x30, R66 ;  /* 0x000000301b327824 */ /* 0x000fc800078e0242 */
[----:B------:R-:W-:-:S05]  /*37e0*/  IMAD R50, R50, 0x6, RZ ;  /* 0x0000000632327824 */ /* 0x000fca00078e02ff */
[----:B------:R-:W-:-:S04]  /*37f0*/  ISETP.GT.U32.OR P6, PT, R50, 0x47e, P0 ;  /* 0x0000047e3200780c */ /* 0x000fc800007c4470 */
[----:B------:R-:W-:-:S04]  /*3800*/  ISETP.GT.U32.OR P6, PT, R66, 0x2f, P6 ;  /* 0x0000002f4200780c */ /* 0x000fc800037c4470 */
[----:B------:R-:W-:-:S13]  /*3810*/  ISETP.GT.U32.OR P6, PT, R25, 0x3f, P6 ;  /* 0x0000003f1900780c */ /* 0x000fda00037c4470 */
[----:B------:R-:W2:Y:S01]  /*3820*/  @!P6 LDG.E.CONSTANT R54, desc[UR6][R32.64+0x4] ;  /* 0x000004062036e981 */ /* 0x000ea2000c1e9900 */
[----:B------:R-:W-:-:S05]  /*3830*/  VIADD R49, R49, 0x2b80 ;  /* 0x00002b8031317836 */ /* 0x000fca0000000000 */
[----:B------:R-:W-:-:S04]  /*3840*/  LEA R52, R48, R49, 0x18 ;  /* 0x0000003130347211 */ /* 0x000fc800078ec0ff */
[----:B------:R-:W-:-:S05]  /*3850*/  LEA R53, R50, R52, 0x2 ;  /* 0x0000003432357211 */ /* 0x000fca00078e10ff */
[----:B--2---:R0:W-:Y:S01]  /*3860*/  @!P6 STS [R53+0x4], R54 ;  /* 0x000004363500e388 */ /* 0x0041e20000000800 */
[----:B------:R-:W-:-:S04]  /*3870*/  ISETP.GT.U32.OR P6, PT, R50, 0x47d, P0 ;  /* 0x0000047d3200780c */ /* 0x000fc800007c4470 */
[----:B------:R-:W-:-:S04]  /*3880*/  ISETP.GT.U32.OR P6, PT, R66, 0x2f, P6 ;  /* 0x0000002f4200780c */ /* 0x000fc800037c4470 */
[----:B------:R-:W-:-:S13]  /*3890*/  ISETP.GT.U32.OR P6, PT, R25, 0x3f, P6 ;  /* 0x0000003f1900780c */ /* 0x000fda00037c4470 */
[----:B------:R-:W2:Y:S04]  /*38a0*/  @!P6 LDG.E.CONSTANT R56, desc[UR6][R32.64+0x8] ;  /* 0x000008062038e981 */ /* 0x000ea8000c1e9900 */
[----:B--2---:R-:W-:Y:S01]  /*38b0*/  @!P6 STS [R53+0x8], R56 ;  /* 0x000008383500e388 */ /* 0x004fe20000000800 */
[----:B------:R-:W-:-:S04]  /*38c0*/  ISETP.GT.U32.OR P6, PT, R50, 0x47f, P0 ;  /* 0x0000047f3200780c */ /* 0x000fc800007c4470 */
[----:B------:R-:W-:-:S04]  /*38d0*/  ISETP.GT.U32.OR P6, PT, R66, 0x2f, P6 ;  /* 0x0000002f4200780c */ /* 0x000fc800037c4470 */
[----:B------:R-:W-:-:S13]  /*38e0*/  ISETP.GT.U32.OR P6, PT, R25, 0x3f, P6 ;  /* 0x0000003f1900780c */ /* 0x000fda00037c4470 */
[----:B------:R-:W1:Y:S01]  /*38f0*/  @!P6 LDC.64 R48, c[0x0][0x388] ;  /* 0x0000e200ff30eb82 */ /* 0x000e620000000a00 */
[----:B------:R-:W-:-:S04]  /*3900*/  @!P6 LOP3.LUT R55, R26, 0xffff, RZ, 0xc0, !PT ;  /* 0x0000ffff1a37e812 */ /* 0x000fc800078ec0ff */
[----:B------:R-:W-:-:S05]  /*3910*/  @!P6 IADD3 R55, PT, PT, R57, R24, R55 ;  /* 0x000000183937e210 */ /* 0x000fca0007ffe037 */
[----:B-1----:R-:W-:-:S06]  /*3920*/  @!P6 IMAD.WIDE.U32 R48, R55, 0x4, R48 ;  /* 0x000000043730e825 */ /* 0x002fcc00078e0030 */
[----:B------:R-:W2:Y:S04]  /*3930*/  @!P6 LDG.E.CONSTANT R48, desc[UR6][R48.64] ;  /* 0x000000063030e981 */ /* 0x000ea8000c1e9900 */
[----:B--2---:R1:W-:Y:S01]  /*3940*/  @!P6 STS [R53], R48 ;  /* 0x000000303500e388 */ /* 0x0043e20000000800 */
[----:B------:R-:W-:-:S04]  /*3950*/  ISETP.GT.U32.OR P6, PT, R50, 0x47c, P1 ;  /* 0x0000047c3200780c */ /* 0x000fc80000fc4470 */
[----:B------:R-:W-:-:S04]  /*3960*/  ISETP.GT.U32.OR P6, PT, R66, 0x2f, P6 ;  /* 0x0000002f4200780c */ /* 0x000fc800037c4470 */
[----:B------:R-:W-:-:S13]  /*3970*/  ISETP.GT.U32.OR P6, PT, R22, 0x3f, P6 ;  /* 0x0000003f1600780c */ /* 0x000fda00037c4470 */
[----:B------:R-:W2:Y:S01]  /*3980*/  @!P6 LDC.64 R32, c[0x0][0x388] ;  /* 0x0000e200ff20eb82 */ /* 0x000ea20000000a00 */
[----:B0-----:R-:W-:-:S04]  /*3990*/  @!P6 LOP3.LUT R54, R23, 0xffff, RZ, 0xc0, !PT ;  /* 0x0000ffff1736e812 */ /* 0x001fc800078ec0ff */
[----:B------:R-:W-:-:S05]  /*39a0*/  @!P6 IADD3 R55, PT, PT, R57, R21, R54 ;  /* 0x000000153937e210 */ /* 0x000fca0007ffe036 */
[----:B--2---:R-:W-:-:S06]  /*39b0*/  @!P6 IMAD.WIDE.U32 R32, R55, 0x4, R32 ;  /* 0x000000043720e825 */ /* 0x004fcc00078e0020 */
[----:B------:R-:W2:Y:S04]  /*39c0*/  @!P6 LDG.E.CONSTANT R32, desc[UR6][R32.64] ;  /* 0x000000062020e981 */ /* 0x000ea8000c1e9900 */
[----:B--2---:R0:W-:Y:S01]  /*39d0*/  @!P6 STS [R53+0xc], R32 ;  /* 0x00000c203500e388 */ /* 0x0041e20000000800 */
[----:B------:R-:W-:-:S04]  /*39e0*/  ISETP.GT.U32.OR P6, PT, R50, 0x47b, P1 ;  /* 0x0000047b3200780c */ /* 0x000fc80000fc4470 */
[----:B------:R-:W-:-:S04]  /*39f0*/  ISETP.GT.U32.OR P6, PT, R66, 0x2f, P6 ;  /* 0x0000002f4200780c */ /* 0x000fc800037c4470 */
[----:B------:R-:W-:-:S13]  /*3a00*/  ISETP.GT.U32.OR P6, PT, R22, 0x3f, P6 ;  /* 0x0000003f1600780c */ /* 0x000fda00037c4470 */
[----:B-1----:R-:W2:Y:S04]  /*3a10*/  @!P6 LDG.E.CONSTANT R48, desc[UR6][R44.64+0x4] ;  /* 0x000004062c30e981 */ /* 0x002ea8000c1e9900 */
[----:B--2---:R0:W-:Y:S01]  /*3a20*/  @!P6 STS [R53+0x10], R48 ;  /* 0x000010303500e388 */ /* 0x0041e20000000800 */
[----:B------:R-:W-:-:S04]  /*3a30*/  ISETP.GT.U32.OR P6, PT, R50, 0x47a, P1 ;  /* 0x0000047a3200780c */ /* 0x000fc80000fc4470 */
[----:B------:R-:W-:-:S04]  /*3a40*/  ISETP.GT.U32.OR P6, PT, R66, 0x2f, P6 ;  /* 0x0000002f4200780c */ /* 0x000fc800037c4470 */
[----:B------:R-:W-:-:S13]  /*3a50*/  ISETP.GT.U32.OR P6, PT, R22, 0x3f, P6 ;  /* 0x0000003f1600780c */ /* 0x000fda00037c4470 */
[----:B------:R-:W2:Y:S01]  /*3a60*/  @!P6 LDG.E.CONSTANT R50, desc[UR6][R44.64+0x8] ;  /* 0x000008062c32e981 */ /* 0x000ea2000c1e9900 */
[----:B------:R-:W-:Y:S01]  /*3a70*/  IMAD R51, R66, 0x18, R51 ;  /* 0x0000001842337824 */ /* 0x000fe200078e0233 */
[----:B------:R-:W-:Y:S01]  /*3a80*/  UMOV UR4, 0x15c0 ;  /* 0x000015c000047882 */ /* 0x000fe20000000000 */
[----:B------:R-:W-:-:S03]  /*3a90*/  IMAD R52, R27, 0x240, R52 ;  /* 0x000002401b347824 */ /* 0x000fc600078e0234 */
[----:B------:R-:W-:Y:S01]  /*3aa0*/  IADD3 R67, PT, PT, R51, 0x15c0, RZ ;  /* 0x000015c033437810 */ /* 0x000fe20007ffe0ff */
[----:B------:R-:W-:Y:S01]  /*3ab0*/  VIADD R69, R52, 0x900 ;  /* 0x0000090034457836 */ /* 0x000fe20000000000 */
[----:B--2---:R0:W-:Y:S01]  /*3ac0*/  @!P6 STS [R53+0x14], R50 ;  /* 0x000014323500e388 */ /* 0x0041e20000000800 */
[----:B------:R-:W-:Y:S06]  /*3ad0*/  BAR.SYNC.DEFER_BLOCKING 0x0 ;  /* 0x0000000000007b1d */ /* 0x000fec0000010000 */
.L_x_74:
[----:B------:R-:W-:Y:S01]  /*3ae0*/  LDS R49, [R69+-0x900] ;  /* 0xfff7000045317984 */ /* 0x000fe20000000800 */
[----:B------:R-:W-:-:S03]  /*3af0*/  UIADD3 UR4, UPT, UPT, UR4, 0x18, URZ ;  /* 0x0000001804047890 */ /* 0x000fc6000fffe0ff */
[----:B------:R-:W1:Y:S01]  /*3b00*/  LDS.64 R64, [R67+-0x15c0] ;  /* 0xffea400043407984 */ /* 0x000e620000000a00 */
[----:B------:R-:W-:-:S03]  /*3b10*/  UISETP.NE.AND UP0, UPT, UR4, 0x1608, UPT ;  /* 0x000016080400788c */ /* 0x000fc6000bf05270 */
[----:B------:R-:W2:Y:S04]  /*3b20*/  LDS R51, [R69] ;  /* 0x0000000045337984 */ /* 0x000ea80000000800 */
[----:B------:R-:W3:Y:S04]  /*3b30*/  LDS.64 R54, [R67+-0x15b8] ;  /* 0xffea480043367984 */ /* 0x000ee80000000a00 */
[----:B0-----:R-:W0:Y:S04]  /*3b40*/  LDS R53, [R69+-0x7e0] ;  /* 0xfff8200045357984 */ /* 0x001e280000000800 */
[----:B------:R-:W4:Y:S04]  /*3b50*/  LDS R71, [R69+0x120] ;  /* 0x0001200045477984 */ /* 0x000f280000000800 */
[----:B------:R-:W-:Y:S04]  /*3b60*/  LDS R48, [R69+-0x8dc] ;  /* 0xfff7240045307984 */ /* 0x000fe80000000800 */
[----:B------:R-:W5:Y:S04]  /*3b70*/  LDS.64 R56, [R67+-0x1050] ;  /* 0xffefb00043387984 */ /* 0x000f680000000a00 */
[----:B------:R-:W5:Y:S04]  /*3b80*/  LDS.64 R58, [R67+-0x1048] ;  /* 0xffefb800433a7984 */ /* 0x000f680000000a00 */
[----:B------:R-:W5:Y:S04]  /*3b90*/  LDS R44, [R69+-0x7bc] ;  /* 0xfff84400452c7984 */ /* 0x000f680000000800 */
[----:B------:R-:W5:Y:S04]  /*3ba0*/  LDS R45, [R69+0x24] ;  /* 0x00002400452d7984 */ /* 0x000f680000000800 */
[----:B------:R-:W5:Y:S01]  /*3bb0*/  LDS R33, [R69+0x144] ;  /* 0x0001440045217984 */ /* 0x000f620000000800 */
[----:B-1----:R-:W-:Y:S01]  /*3bc0*/  FFMA R73, R49, R65, R38 ;  /* 0x0000004131497223 */ /* 0x002fe20000000026 */
[----:B------:R-:W-:-:S02]  /*3bd0*/  FFMA R41, R64, R49, R41 ;  /* 0x0000003140297223 */ /* 0x000fc40000000029 */
[----:B------:R-:W-:Y:S01]  /*3be0*/  LDS R32, [R69+-0x8b8] ;  /* 0xfff7480045207984 */ /* 0x000fe20000000800 */
[----:B--2---:R-:W-:Y:S01]  /*3bf0*/  FFMA R85, R64, R51, R35 ;  /* 0x0000003340557223 */ /* 0x004fe20000000023 */
[C---:B------:R-:W-:Y:S02]  /*3c00*/  FFMA R34, R51.reuse, R65, R34 ;  /* 0x0000004133227223 */ /* 0x040fe40000000022 */
[----:B------:R-:W1:Y:S01]  /*3c10*/  LDS.64 R60, [R67+-0xae0] ;  /* 0xfff52000433c7984 */ /* 0x000e620000000a00 */
[C---:B---3--:R-:W-:Y:S01]  /*3c20*/  FFMA R35, R54.reuse, R51, R37 ;  /* 0x0000003336237223 */ /* 0x048fe20000000025 */
[----:B------:R-:W-:Y:S01]  /*3c30*/  FFMA R50, R51, R55, R36 ;  /* 0x0000003733327223 */ /* 0x000fe20000000024 */
[----:B------:R-:W-:Y:S01]  /*3c40*/  FFMA R43, R54, R49, R43 ;  /* 0x00000031362b7223 */ /* 0x000fe2000000002b */
[----:B------:R-:W2:Y:S01]  /*3c50*/  LDS.64 R62, [R67+-0xad8] ;  /* 0xfff52800433e7984 */ /* 0x000ea20000000a00 */
[----:B------:R-:W-:Y:S01]  /*3c60*/  FFMA R40, R49, R55, R40 ;  /* 0x0000003731287223 */ /* 0x000fe20000000028 */
[----:B0-----:R-:W-:Y:S01]  /*3c70*/  FFMA R49, R64, R53, R29 ;  /* 0x0000003540317223 */ /* 0x001fe2000000001d */
[C---:B------:R-:W-:Y:S01]  /*3c80*/  FFMA R75, R53.reuse, R65, R28 ;  /* 0x00000041354b7223 */ /* 0x040fe2000000001c */
[----:B------:R-:W0:Y:S01]  /*3c90*/  LDS R38, [R69+0x48] ;  /* 0x0000480045267984 */ /* 0x000e220000000800 */
[----:B------:R-:W-:Y:S01]  /*3ca0*/  FFMA R93, R54, R53, R31 ;  /* 0x00000035365d7223 */ /* 0x000fe2000000001f */
[----:B------:R-:W-:Y:S01]  /*3cb0*/  FFMA R72, R53, R55, R30 ;  /* 0x0000003735487223 */ /* 0x000fe2000000001e */
[----:B----4-:R-:W-:Y:S01]  /*3cc0*/  FFMA R53, R64, R71, R39 ;  /* 0x0000004740357223 */ /* 0x010fe20000000027 */
[----:B------:R-:W3:Y:S01]  /*3cd0*/  LDS R37, [R69+-0x798] ;  /* 0xfff8680045257984 */ /* 0x000ee20000000800 */
[C---:B------:R-:W-:Y:S01]  /*3ce0*/  FFMA R52, R71.reuse, R65, R42 ;  /* 0x0000004147347223 */ /* 0x040fe2000000002a */
[----:B------:R-:W-:Y:S01]  /*3cf0*/  FFMA R47, R54, R71, R47 ;  /* 0x00000047362f7223 */ /* 0x000fe2000000002f */
[----:B------:R-:W-:Y:S01]  /*3d00*/  FFMA R64, R71, R55, R46 ;  /* 0x0000003747407223 */ /* 0x000fe2000000002e */
[----:B------:R-:W4:Y:S01]  /*3d10*/  LDS R36, [R69+0x168] ;  /* 0x0001680045247984 */ /* 0x000f220000000800 */
[----:B-----5:R-:W-:Y:S01]  /*3d20*/  FFMA R41, R56, R48, R41 ;  /* 0x0000003038297223 */ /* 0x020fe20000000029 */
[----:B------:R-:W-:-:S02]  /*3d30*/  FFMA R71, R48, R57, R73 ;  /* 0x0000003930477223 */ /* 0x000fc40000000049 */
[----:B------:R-:W-:Y:S01]  /*3d40*/  LDS R42, [R69+-0x894] ;  /* 0xfff76c00452a7984 */ /* 0x000fe20000000800 */
[----:B------:R-:W-:Y:S01]  /*3d50*/  FFMA R43, R58, R48, R43 ;  /* 0x000000303a2b7223 */ /* 0x000fe2000000002b */
[----:B------:R-:W-:Y:S02]  /*3d60*/  FFMA R40, R48, R59, R40 ;  /* 0x0000003b30287223 */ /* 0x000fe40000000028 */
[----:B------:R-:W5:Y:S01]  /*3d70*/  LDS.64 R28, [R67+-0x570] ;  /* 0xfffa9000431c7984 */ /* 0x000f620000000a00 */
[-C--:B------:R-:W-:Y:S01]  /*3d80*/  FFMA R73, R56, R44.reuse, R49 ;  /* 0x0000002c38497223 */ /* 0x080fe20000000031 */
[-C--:B------:R-:W-:Y:S01]  /*3d90*/  FFMA R48, R44, R57.reuse, R75 ;  /* 0x000000392c307223 */ /* 0x080fe2000000004b */
[C---:B------:R-:W-:Y:S01]  /*3da0*/  FFMA R93, R58.reuse, R44, R93 ;  /* 0x0000002c3a5d7223 */ /* 0x040fe2000000005d */
[----:B------:R-:W5:Y:S01]  /*3db0*/  LDS.64 R30, [R67+-0x568] ;  /* 0xfffa9800431e7984 */ /* 0x000f620000000a00 */
[C---:B------:R-:W-:Y:S01]  /*3dc0*/  FFMA R39, R45.reuse, R57, R34 ;  /* 0x000000392d277223 */ /* 0x040fe20000000022 */
[----:B------:R-:W-:Y:S01]  /*3dd0*/  FFMA R51, R58, R45, R35 ;  /* 0x0000002d3a337223 */ /* 0x000fe20000000023 */
[----:B------:R-:W-:Y:S01]  /*3de0*/  FFMA R50, R45, R59, R50 ;  /* 0x0000003b2d327223 */ /* 0x000fe20000000032 */
[----:B------:R-:W5:Y:S01]  /*3df0*/  LDS R74, [R69+0x6c] ;  /* 0x00006c00454a7984 */ /* 0x000f620000000800 */
[----:B------:R-:W-:Y:S01]  /*3e00*/  FFMA R53, R56, R33, R53 ;  /* 0x0000002138357223 */ /* 0x000fe20000000035 */
[C---:B------:R-:W-:Y:S01]  /*3e10*/  FFMA R77, R33.reuse, R57, R52 ;  /* 0x00000039214d7223 */ /* 0x040fe20000000034 */
[----:B------:R-:W-:Y:S01]  /*3e20*/  FFMA R47, R58, R33, R47 ;  /* 0x000000213a2f7223 */ /* 0x000fe2000000002f */
[-C--:B------:R-:W-:Y:S01]  /*3e30*/  FFMA R64, R33, R59.reuse, R64 ;  /* 0x0000003b21407223 */ /* 0x080fe20000000040 */
[----:B------:R-:W-:Y:S01]  /*3e40*/  FFMA R76, R44, R59, R72 ;  /* 0x0000003b2c4c7223 */ /* 0x000fe20000000048 */
[----:B------:R-:W5:Y:S01]  /*3e50*/  LDS R46, [R69+-0x774] ;  /* 0xfff88c00452e7984 */ /* 0x000f620000000800 */
[----:B------:R-:W-:Y:S01]  /*3e60*/  FFMA R85, R56, R45, R85 ;  /* 0x0000002d38557223 */ /* 0x000fe20000000055 */
[-C--:B-1----:R-:W-:Y:S01]  /*3e70*/  FFMA R41, R60, R32.reuse, R41 ;  /* 0x000000203c297223 */ /* 0x082fe20000000029 */
[----:B------:R-:W-:Y:S01]  /*3e80*/  FFMA R49, R32, R61, R71 ;  /* 0x0000003d20317223 */ /* 0x000fe20000000047 */
[----:B------:R-:W-:Y:S01]  /*3e90*/  LDS R80, [R69+-0x870] ;  /* 0xfff7900045507984 */ /* 0x000fe20000000800 */
[----:B--2---:R-:W-:Y:S01]  /*3ea0*/  FFMA R43, R62, R32, R43 ;  /* 0x000000203e2b7223 */ /* 0x004fe2000000002b */
[----:B------:R-:W-:-:S02]  /*3eb0*/  FFMA R78, R32, R63, R40 ;  /* 0x0000003f204e7223 */ /* 0x000fc40000000028 */
[----:B------:R-:W1:Y:S01]  /*3ec0*/  LDS.64 R34, [R67+0x8] ;  /* 0x0000080043227984 */ /* 0x000e620000000a00 */
[----:B0-----:R-:W-:Y:S01]  /*3ed0*/  FFMA R40, R38, R63, R50 ;  /* 0x0000003f26287223 */ /* 0x001fe20000000032 */
[-C--:B------:R-:W-:Y:S02]  /*3ee0*/  FFMA R85, R60, R38.reuse, R85 ;  /* 0x000000263c557223 */ /* 0x080fe40000000055 */
[----:B------:R-:W0:Y:S01]  /*3ef0*/  LDS.64 R32, [R67] ;  /* 0x0000000043207984 */ /* 0x000e220000000a00 */
[----:B------:R-:W-:Y:S01]  /*3f00*/  FFMA R45, R38, R61, R39 ;  /* 0x0000003d262d7223 */ /* 0x000fe20000000027 */
[----:B---3--:R-:W-:Y:S01]  /*3f10*/  FFMA R73, R60, R37, R73 ;  /* 0x000000253c497223 */ /* 0x008fe20000000049 */
[----:B------:R-:W-:Y:S01]  /*3f20*/  FFMA R51, R62, R38, R51 ;  /* 0x000000263e337223 */ /* 0x000fe20000000033 */
[----:B------:R-:W2:Y:S01]  /*3f30*/  LDS R44, [R69+0x18c] ;  /* 0x00018c00452c7984 */ /* 0x000ea20000000800 */
[C---:B------:R-:W-:Y:S01]  /*3f40*/  FFMA R71, R37.reuse, R61, R48 ;  /* 0x0000003d25477223 */ /* 0x040fe20000000030 */
[-C--:B----4-:R-:W-:Y:S01]  /*3f50*/  FFMA R81, R60, R36.reuse, R53 ;  /* 0x000000243c517223 */ /* 0x090fe20000000035 */
[----:B------:R-:W-:Y:S01]  /*3f60*/  FFMA R93, R62, R37, R93 ;  /* 0x000000253e5d7223 */ /* 0x000fe2000000005d */
[----:B------:R-:W3:Y:S01]  /*3f70*/  LDS R72, [R69+0x90] ;  /* 0x0000900045487984 */ /* 0x000ee20000000800 */
[----:B------:R-:W-:Y:S01]  /*3f80*/  FFMA R56, R37, R63, R76 ;  /* 0x0000003f25387223 */ /* 0x000fe2000000004c */
[----:B------:R-:W-:Y:S01]  /*3f90*/  FFMA R77, R36, R61, R77 ;  /* 0x0000003d244d7223 */ /* 0x000fe2000000004d */
[----:B------:R-:W-:Y:S01]  /*3fa0*/  FFMA R83, R62, R36, R47 ;  /* 0x000000243e537223 */ /* 0x000fe2000000002f */
[----:B------:R-:W4:Y:S01]  /*3fb0*/  LDS R50, [R69+0x1b0] ;  /* 0x0001b00045327984 */ /* 0x000f220000000800 */
[----:B------:R-:W-:Y:S01]  /*3fc0*/  FFMA R60, R36, R63, R64 ;  /* 0x0000003f243c7223 */ /* 0x000fe20000000040 */
[-C--:B-----5:R-:W-:Y:S01]  /*3fd0*/  FFMA R91, R28, R42.reuse, R41 ;  /* 0x0000002a1c5b7223 */ /* 0x0a0fe20000000029 */
[----:B------:R-:W-:Y:S01]  /*3fe0*/  FFMA R49, R42, R29, R49 ;  /* 0x0000001d2a317223 */ /* 0x000fe20000000031 */
[----:B------:R-:W5:Y:S01]  /*3ff0*/  LDS R52, [R69+-0x750] ;  /* 0xfff8b00045347984 */ /* 0x000f620000000800 */
[----:B------:R-:W-:Y:S01]  /*4000*/  FFMA R87, R30, R42, R43 ;  /* 0x0000002a1e577223 */ /* 0x000fe2000000002b */
[----:B------:R-:W-:-:S02]  /*4010*/  FFMA R42, R42, R31, R78 ;  /* 0x0000001f2a2a7223 */ /* 0x000fc4000000004e */
[----:B------:R-:W-:Y:S01]  /*4020*/  LDS.64 R36, [R67+0x570] ;  /* 0x0005700043247984 */ /* 0x000fe20000000a00 */
[-C--:B------:R-:W-:Y:S01]  /*4030*/  FFMA R85, R28, R74.reuse, R85 ;  /* 0x0000004a1c557223 */ /* 0x080fe20000000055 */
[----:B------:R-:W-:Y:S02]  /*4040*/  FFMA R45, R74, R29, R45 ;  /* 0x0000001d4a2d7223 */ /* 0x000fe4000000002d */
[----:B------:R-:W-:Y:S01]  /*4050*/  LDS.64 R38, [R67+0x578] ;  /* 0x0005780043267984 */ /* 0x000fe20000000a00 */
[----:B------:R-:W-:Y:S01]  /*4060*/  FFMA R51, R30, R74, R51 ;  /* 0x0000004a1e337223 */ /* 0x000fe20000000033 */
[----:B------:R-:W-:Y:S02]  /*4070*/  FFMA R74, R74, R31, R40 ;  /* 0x0000001f4a4a7223 */ /* 0x000fe40000000028 */
[----:B------:R-:W5:Y:S01]  /*4080*/  LDS R53, [R69+0xb4] ;  /* 0x0000b40045357984 */ /* 0x000f620000000800 */
[-C--:B------:R-:W-:Y:S01]  /*4090*/  FFMA R73, R28, R46.reuse, R73 ;  /* 0x0000002e1c497223 */ /* 0x080fe20000000049 */
[----:B------:R-:W-:Y:S01]  /*40a0*/  FFMA R71, R46, R29, R71 ;  /* 0x0000001d2e477223 */ /* 0x000fe20000000047 */
[----:B------:R-:W-:Y:S01]  /*40b0*/  FFMA R93, R30, R46, R93 ;  /* 0x0000002e1e5d7223 */ /* 0x000fe2000000005d */
[----:B------:R-:W5:Y:S01]  /*40c0*/  LDS R64, [R69+-0x72c] ;  /* 0xfff8d40045407984 */ /* 0x000f620000000800 */
[----:B------:R-:W-:-:S03]  /*40d0*/  FFMA R46, R46, R31, R56 ;  /* 0x0000001f2e2e7223 */ /* 0x000fc60000000038 */
[----:B------:R-:W5:Y:S01]  /*40e0*/  LDS R48, [R69+-0x84c] ;  /* 0xfff7b40045307984 */ /* 0x000f620000000800 */
[----:B-1----:R-:W-:-:S03]  /*40f0*/  FFMA R87, R34, R80, R87 ;  /* 0x0000005022577223 */ /* 0x002fc60000000057 */
[----:B------:R-:W1:Y:S01]  /*4100*/  LDS R76, [R69+0x1d4] ;  /* 0x0001d400454c7984 */ /* 0x000e620000000800 */
[----:B0-----:R-:W-:Y:S01]  /*4110*/  FFMA R91, R32, R80, R91 ;  /* 0x00000050205b7223 */ /* 0x001fe2000000005b */
[C---:B------:R-:W-:Y:S01]  /*4120*/  FFMA R49, R80.reuse, R33, R49 ;  /* 0x0000002150317223 */ /* 0x040fe20000000031 */
[----:B------:R-:W-:Y:S01]  /*4130*/  FFMA R80, R80, R35, R42 ;  /* 0x0000002350507223 */ /* 0x000fe2000000002a */
[-C--:B--2---:R-:W-:Y:S01]  /*4140*/  FFMA R81, R28, R44.reuse, R81 ;  /* 0x0000002c1c517223 */ /* 0x084fe20000000051 */
[----:B------:R-:W-:Y:S01]  /*4150*/  FFMA R77, R44, R29, R77 ;  /* 0x0000001d2c4d7223 */ /* 0x000fe2000000004d */
[----:B------:R-:W-:Y:S01]  /*4160*/  FFMA R83, R30, R44, R83 ;  /* 0x0000002c1e537223 */ /* 0x000fe20000000053 */
[----:B------:R-:W-:Y:S01]  /*4170*/  FFMA R44, R44, R31, R60 ;  /* 0x0000001f2c2c7223 */ /* 0x000fe2000000003c */
[----:B------:R-:W-:Y:S01]  /*4180*/  LDS.64 R40, [R67+0xae0] ;  /* 0x000ae00043287984 */ /* 0x000fe20000000a00 */
[-C--:B---3--:R-:W-:Y:S01]  /*4190*/  FFMA R85, R32, R72.reuse, R85 ;  /* 0x0000004820557223 */ /* 0x088fe20000000055 */
[----:B------:R-:W-:Y:S01]  /*41a0*/  FFMA R78, R72, R33, R45 ;  /* 0x00000021484e7223 */ /* 0x000fe2000000002d */
[----:B------:R-:W-:Y:S01]  /*41b0*/  FFMA R51, R34, R72, R51 ;  /* 0x0000004822337223 */ /* 0x000fe20000000033 */
[----:B------:R-:W-:Y:S01]  /*41c0*/  LDS.64 R42, [R67+0xae8] ;  /* 0x000ae800432a7984 */ /* 0x000fe20000000a00 */
[----:B------:R-:W-:Y:S01]  /*41d0*/  FFMA R72, R72, R35, R74 ;  /* 0x0000002348487223 */ /* 0x000fe2000000004a */
[-C--:B----4-:R-:W-:Y:S01]  /*41e0*/  FFMA R81, R32, R50.reuse, R81 ;  /* 0x0000003220517223 */ /* 0x090fe20000000051 */
[-C--:B------:R-:W-:Y:S01]  /*41f0*/  FFMA R77, R50, R33.reuse, R77 ;  /* 0x00000021324d7223 */ /* 0x080fe2000000004d */
[----:B------:R-:W0:Y:S01]  /*4200*/  LDS R56, [R69+0xd8] ;  /* 0x0000d80045387984 */ /* 0x000e220000000800 */
[----:B------:R-:W-:Y:S01]  /*4210*/  FFMA R83, R34, R50, R83 ;  /* 0x0000003222537223 */ /* 0x000fe20000000053 */
[-C--:B-----5:R-:W-:Y:S01]  /*4220*/  FFMA R73, R32, R52.reuse, R73 ;  /* 0x0000003420497223 */ /* 0x0a0fe20000000049 */
[----:B------:R-:W-:Y:S01]  /*4230*/  FFMA R71, R52, R33, R71 ;  /* 0x0000002134477223 */ /* 0x000fe20000000047 */
[----:B------:R-:W2:Y:S01]  /*4240*/  LDS R60, [R69+-0x828] ;  /* 0xfff7d800453c7984 */ /* 0x000ea20000000800 */
[----:B------:R-:W-:Y:S01]  /*4250*/  FFMA R93, R34, R52, R93 ;  /* 0x00000034225d7223 */ /* 0x000fe2000000005d */
[-C--:B------:R-:W-:Y:S01]  /*4260*/  FFMA R50, R50, R35.reuse, R44 ;  /* 0x0000002332327223 */ /* 0x080fe2000000002c */
[----:B------:R-:W-:Y:S01]  /*4270*/  FFMA R52, R52, R35, R46 ;  /* 0x0000002334347223 */ /* 0x000fe2000000002e */
[----:B------:R-:W3:Y:S04]  /*4280*/  LDS R28, [R69+-0x708] ;  /* 0xfff8f800451c7984 */ /* 0x000ee80000000800 */
[----:B------:R-:W4:Y:S01]  /*4290*/  LDS R74, [R69+0x1f8] ;  /* 0x0001f800454a7984 */ /* 0x000f220000000800 */
[----:B------:R-:W-:Y:S01]  /*42a0*/  FFMA R85, R36, R53, R85 ;  /* 0x0000003524557223 */ /* 0x000fe20000000055 */
[C---:B------:R-:W-:Y:S01]  /*42b0*/  FFMA R89, R53.reuse, R37, R78 ;  /* 0x0000002535597223 */ /* 0x040fe2000000004e */
[C---:B------:R-:W-:Y:S01]  /*42c0*/  FFMA R51, R38.reuse, R53, R51 ;  /* 0x0000003526337223 */ /* 0x040fe20000000033 */
[----:B------:R-:W-:Y:S01]  /*42d0*/  LDS.64 R44, [R67+0x1050] ;  /* 0x00105000432c7984 */ /* 0x000fe20000000a00 */
[----:B------:R-:W-:Y:S01]  /*42e0*/  FFMA R32, R53, R39, R72 ;  /* 0x0000002735207223 */ /* 0x000fe20000000048 */
[----:B------:R-:W-:Y:S01]  /*42f0*/  FFMA R78, R38, R64, R93 ;  /* 0x00000040264e7223 */ /* 0x000fe2000000005d */
[-C--:B------:R-:W-:Y:S01]  /*4300*/  FFMA R71, R64, R37.reuse, R71 ;  /* 0x0000002540477223 */ /* 0x080fe20000000047 */
[----:B------:R-:W5:Y:S01]  /*4310*/  LDS R75, [R69+0xfc] ;  /* 0x0000fc00454b7984 */ /* 0x000f620000000800 */
[-C--:B------:R-:W-:Y:S01]  /*4320*/  FFMA R91, R36, R48.reuse, R91 ;  /* 0x00000030245b7223 */ /* 0x080fe2000000005b */
[----:B------:R-:W-:Y:S01]  /*4330*/  FFMA R49, R48, R37, R49 ;  /* 0x0000002530317223 */ /* 0x000fe20000000031 */
[----:B------:R-:W-:Y:S01]  /*4340*/  FFMA R87, R38, R48, R87 ;  /* 0x0000003026577223 */ /* 0x000fe20000000057 */
[----:B------:R-:W5:Y:S01]  /*4350*/  LDS.64 R46, [R67+0x1058] ;  /* 0x00105800432e7984 */ /* 0x000f620000000a00 */
[----:B------:R-:W-:Y:S01]  /*4360*/  FFMA R48, R48, R39, R80 ;  /* 0x0000002730307223 */ /* 0x000fe20000000050 */
[-C--:B-1----:R-:W-:Y:S01]  /*4370*/  FFMA R81, R36, R76.reuse, R81 ;  /* 0x0000004c24517223 */ /* 0x082fe20000000051 */
[----:B------:R-:W-:Y:S01]  /*4380*/  FFMA R77, R76, R37, R77 ;  /* 0x000000254c4d7223 */ /* 0x000fe2000000004d */
[----:B------:R-:W1:Y:S01]  /*4390*/  LDS R79, [R69+-0x804] ;  /* 0xfff7fc00454f7984 */ /* 0x000e620000000800 */
[----:B------:R-:W-:Y:S01]  /*43a0*/  FFMA R83, R38, R76, R83 ;  /* 0x0000004c26537223 */ /* 0x000fe20000000053 */
[-C--:B------:R-:W-:Y:S01]  /*43b0*/  FFMA R76, R76, R39.reuse, R50 ;  /* 0x000000274c4c7223 */ /* 0x080fe20000000032 */
[----:B------:R-:W-:Y:S01]  /*43c0*/  FFMA R73, R36, R64, R73 ;  /* 0x0000004024497223 */ /* 0x000fe20000000049 */
[----:B------:R-:W1:Y:S01]  /*43d0*/  LDS R53, [R69+-0x6e4] ;  /* 0xfff91c0045357984 */ /* 0x000e620000000800 */
[----:B------:R-:W-:-:S03]  /*43e0*/  FFMA R64, R64, R39, R52 ;  /* 0x0000002740407223 */ /* 0x000fc60000000034 */
[----:B------:R-:W1:Y:S01]  /*43f0*/  LDS R93, [R69+0x21c] ;  /* 0x00021c00455d7984 */ /* 0x000e620000000800 */
[-C--:B0-----:R-:W-:Y:S01]  /*4400*/  FFMA R85, R40, R56.reuse, R85 ;  /* 0x0000003828557223 */ /* 0x081fe20000000055 */
[----:B------:R-:W-:Y:S01]  /*4410*/  FFMA R50, R56, R41, R89 ;  /* 0x0000002938327223 */ /* 0x000fe20000000059 */
[----:B------:R-:W-:Y:S01]  /*4420*/  FFMA R51, R42, R56, R51 ;  /* 0x000000382a337223 */ /* 0x000fe20000000033 */
[----:B------:R-:W-:Y:S01]  /*4430*/  FFMA R32, R56, R43, R32 ;  /* 0x0000002b38207223 */ /* 0x000fe20000000020 */
[-C--:B--2---:R-:W-:Y:S01]  /*4440*/  FFMA R91, R40, R60.reuse, R91 ;  /* 0x0000003c285b7223 */ /* 0x084fe2000000005b */
[----:B------:R-:W-:Y:S01]  /*4450*/  FFMA R72, R60, R41, R49 ;  /* 0x000000293c487223 */ /* 0x000fe20000000031 */
[----:B------:R-:W-:Y:S01]  /*4460*/  FFMA R87, R42, R60, R87 ;  /* 0x0000003c2a577223 */ /* 0x000fe20000000057 */
[----:B------:R-:W-:Y:S01]  /*4470*/  FFMA R60, R60, R43, R48 ;  /* 0x0000002b3c3c7223 */ /* 0x000fe20000000030 */
[----:B---3--:R-:W-:Y:S01]  /*4480*/  FFMA R56, R28, R41, R71 ;  /* 0x000000291c387223 */ /* 0x008fe20000000047 */
[----:B------:R-:W0:Y:S01]  /*4490*/  LDS R52, [R69+-0x8fc] ;  /* 0xfff7040045347984 */ /* 0x000e220000000800 */
[-C--:B------:R-:W-:Y:S01]  /*44a0*/  FFMA R73, R40, R28.reuse, R73 ;  /* 0x0000001c28497223 */ /* 0x080fe20000000049 */
[----:B------:R-:W-:Y:S01]  /*44b0*/  FFMA R36, R42, R28, R78 ;  /* 0x0000001c2a247223 */ /* 0x000fe2000000004e */
[-C--:B----4-:R-:W-:Y:S01]  /*44c0*/  FFMA R81, R40, R74.reuse, R81 ;  /* 0x0000004a28517223 */ /* 0x090fe20000000051 */
[----:B------:R-:W2:Y:S01]  /*44d0*/  LDS R71, [R69+-0x7dc] ;  /* 0xfff8240045477984 */ /* 0x000ea20000000800 */
[-C--:B------:R-:W-:Y:S01]  /*44e0*/  FFMA R40, R74, R43.reuse, R76 ;  /* 0x0000002b4a287223 */ /* 0x080fe2000000004c */
[----:B------:R-:W-:Y:S01]  /*44f0*/  FFMA R28, R28, R43, R64 ;  /* 0x0000002b1c1c7223 */ /* 0x000fe20000000040 */
[----:B------:R-:W-:Y:S01]  /*4500*/  FFMA R64, R74, R41, R77 ;  /* 0x000000294a407223 */ /* 0x000fe2000000004d */
[----:B------:R-:W3:Y:S01]  /*4510*/  LDS.64 R48, [R67+-0x15b0] ;  /* 0xffea500043307984 */ /* 0x000ee20000000a00 */
[----:B------:R-:W-:Y:S01]  /*4520*/  FFMA R83, R42, R74, R83 ;  /* 0x0000004a2a537223 */ /* 0x000fe20000000053 */
[----:B-----5:R-:W-:-:S02]  /*4530*/  FFMA R76, R44, R75, R85 ;  /* 0x0000004b2c4c7223 */ /* 0x020fc40000000055 */
[----:B------:R-:W4:Y:S01]  /*4540*/  LDS R89, [R69+0x4] ;  /* 0x0000040045597984 */ /* 0x000f220000000800 */
[C---:B------:R-:W-:Y:S01]  /*4550*/  FFMA R85, R75.reuse, R45, R50 ;  /* 0x0000002d4b557223 */ /* 0x040fe20000000032 */
[C---:B------:R-:W-:Y:S02]  /*4560*/  FFMA R78, R46.reuse, R75, R51 ;  /* 0x0000004b2e4e7223 */ /* 0x040fe40000000033 */
[----:B------:R-:W5:Y:S01]  /*4570*/  LDS R77, [R69+0x124] ;  /* 0x00012400454d7984 */ /* 0x000f620000000800 */
[----:B------:R-:W-:Y:S01]  /*4580*/  FFMA R75, R75, R47, R32 ;  /* 0x0000002f4b4b7223 */ /* 0x000fe20000000020 */
[-C--:B-1----:R-:W-:Y:S01]  /*4590*/  FFMA R82, R46, R79.reuse, R87 ;  /* 0x0000004f2e527223 */ /* 0x082fe20000000057 */
[C---:B------:R-:W-:Y:S01]  /*45a0*/  FFMA R74, R44.reuse, R79, R91 ;  /* 0x0000004f2c4a7223 */ /* 0x040fe2000000005b */
[----:B------:R-:W1:Y:S01]  /*45b0*/  LDS R87, [R69+-0x8d8] ;  /* 0xfff7280045577984 */ /* 0x000e620000000800 */
[----:B------:R-:W-:Y:S01]  /*45c0*/  FFMA R91, R79, R45, R72 ;  /* 0x0000002d4f5b7223 */ /* 0x000fe20000000048 */
[----:B------:R-:W-:Y:S01]  /*45d0*/  FFMA R32, R44, R53, R73 ;  /* 0x000000352c207223 */ /* 0x000fe20000000049 */
[C---:B------:R-:W-:Y:S01]  /*45e0*/  FFMA R73, R53.reuse, R45, R56 ;  /* 0x0000002d35497223 */ /* 0x040fe20000000038 */
[----:B------:R-:W1:Y:S01]  /*45f0*/  LDS.64 R50, [R67+-0x1040] ;  /* 0xffefc00043327984 */ /* 0x000e620000000a00 */
[----:B------:R-:W-:Y:S01]  /*4600*/  FFMA R36, R46, R53, R36 ;  /* 0x000000352e247223 */ /* 0x000fe20000000024 */
[-C--:B------:R-:W-:Y:S01]  /*4610*/  FFMA R53, R53, R47.reuse, R28 ;  /* 0x0000002f35357223 */ /* 0x080fe2000000001c */
[----:B------:R-:W-:Y:S01]  /*4620*/  FFMA R79, R79, R47, R60 ;  /* 0x0000002f4f4f7223 */ /* 0x000fe2000000003c */
[----:B------:R-:W1:Y:S01]  /*4630*/  LDS R56, [R69+-0x7b8] ;  /* 0xfff8480045387984 */ /* 0x000e620000000800 */
[-C--:B------:R-:W-:Y:S01]  /*4640*/  FFMA R28, R44, R93.reuse, R81 ;  /* 0x0000005d2c1c7223 */ /* 0x080fe20000000051 */
[----:B------:R-:W-:Y:S01]  /*4650*/  FFMA R44, R46, R93, R83 ;  /* 0x0000005d2e2c7223 */ /* 0x000fe20000000053 */
[C---:B------:R-:W-:Y:S01]  /*4660*/  FFMA R81, R93.reuse, R45, R64 ;  /* 0x0000002d5d517223 */ /* 0x040fe20000000040 */
[----:B------:R-:W1:Y:S01]  /*4670*/  LDS R60, [R69+0x28] ;  /* 0x00002800453c7984 */ /* 0x000e620000000800 */
[----:B------:R-:W-:-:S03]  /*4680*/  FFMA R93, R93, R47, R40 ;  /* 0x0000002f5d5d7223 */ /* 0x000fc60000000028 */
[----:B------:R-:W1:Y:S01]  /*4690*/  LDS R83, [R69+0x148] ;  /* 0x0001480045537984 */ /* 0x000e620000000800 */
[----:B0-----:R-:W-:Y:S01]  /*46a0*/  FFMA R74, R52, R65, R74 ;  /* 0x00000041344a7223 */ /* 0x001fe2000000004a */
[-C--:B------:R-:W-:Y:S01]  /*46b0*/  FFMA R91, R54, R52.reuse, R91 ;  /* 0x00000034365b7223 */ /* 0x080fe2000000005b */
[----:B------:R-:W-:Y:S01]  /*46c0*/  FFMA R82, R52, R55, R82 ;  /* 0x0000003734527223 */ /* 0x000fe20000000052 */
[----:B------:R-:W0:Y:S01]  /*46d0*/  LDS R72, [R69+-0x8b4] ;  /* 0xfff74c0045487984 */ /* 0x000e220000000800 */
[C---:B--2---:R-:W-:Y:S01]  /*46e0*/  FFMA R32, R71.reuse, R65, R32 ;  /* 0x0000004147207223 */ /* 0x044fe20000000020 */
[----:B------:R-:W-:Y:S01]  /*46f0*/  FFMA R73, R54, R71, R73 ;  /* 0x0000004736497223 */ /* 0x000fe20000000049 */
[----:B------:R-:W-:Y:S01]  /*4700*/  FFMA R36, R71, R55, R36 ;  /* 0x0000003747247223 */ /* 0x000fe20000000024 */
[----:B------:R-:W-:Y:S01]  /*4710*/  LDS R80, [R69+-0x86c] ;  /* 0xfff7940045507984 */ /* 0x000fe20000000800 */
[C---:B---3--:R-:W-:Y:S01]  /*4720*/  FFMA R40, R48.reuse, R52, R79 ;  /* 0x0000003430287223 */ /* 0x048fe2000000004f */
[----:B------:R-:W-:-:S02]  /*4730*/  FFMA R71, R48, R71, R53 ;  /* 0x0000004730477223 */ /* 0x000fc40000000035 */
[----:B------:R-:W2:Y:S01]  /*4740*/  LDS.64 R52, [R67+-0xad0] ;  /* 0xfff5300043347984 */ /* 0x000ea20000000a00 */
[C---:B----4-:R-:W-:Y:S01]  /*4750*/  FFMA R76, R89.reuse, R65, R76 ;  /* 0x00000041594c7223 */ /* 0x050fe2000000004c */
[----:B------:R-:W-:Y:S01]  /*4760*/  FFMA R85, R54, R89, R85 ;  /* 0x0000005936557223 */ /* 0x000fe20000000055 */
[----:B------:R-:W-:Y:S01]  /*4770*/  FFMA R78, R89, R55, R78 ;  /* 0x00000037594e7223 */ /* 0x000fe2000000004e */
[----:B------:R-:W-:Y:S01]  /*4780*/  FFMA R89, R48, R89, R75 ;  /* 0x0000005930597223 */ /* 0x000fe2000000004b */
[----:B------:R-:W3:Y:S01]  /*4790*/  LDS R79, [R69+-0x794] ;  /* 0xfff86c00454f7984 */ /* 0x000ee20000000800 */
[C---:B-----5:R-:W-:Y:S01]  /*47a0*/  FFMA R28, R77.reuse, R65, R28 ;  /* 0x000000414d1c7223 */ /* 0x060fe2000000001c */
[----:B------:R-:W-:Y:S01]  /*47b0*/  FFMA R81, R54, R77, R81 ;  /* 0x0000004d36517223 */ /* 0x000fe20000000051 */
[----:B------:R-:W-:Y:S01]  /*47c0*/  FFMA R44, R77, R55, R44 ;  /* 0x000000374d2c7223 */ /* 0x000fe2000000002c */
[----:B------:R-:W4:Y:S01]  /*47d0*/  LDS R75, [R69+0x4c] ;  /* 0x00004c00454b7984 */ /* 0x000f220000000800 */
[----:B------:R-:W-:Y:S01]  /*47e0*/  FFMA R77, R48, R77, R93 ;  /* 0x0000004d304d7223 */ /* 0x000fe2000000005d */
[C---:B-1----:R-:W-:Y:S01]  /*47f0*/  FFMA R74, R87.reuse, R57, R74 ;  /* 0x00000039574a7223 */ /* 0x042fe2000000004a */
[----:B------:R-:W-:Y:S01]  /*4800*/  FFMA R91, R58, R87, R91 ;  /* 0x000000573a5b7223 */ /* 0x000fe2000000005b */
[----:B------:R-:W-:Y:S01]  /*4810*/  FFMA R82, R87, R59, R82 ;  /* 0x0000003b57527223 */ /* 0x000fe20000000052 */
[----:B------:R-:W1:Y:S01]  /*4820*/  LDS R93, [R69+0x16c] ;  /* 0x00016c00455d7984 */ /* 0x000e620000000800 */
[----:B------:R-:W-:-:S03]  /*4830*/  FFMA R87, R50, R87, R40 ;  /* 0x0000005732577223 */ /* 0x000fc60000000028 */
[----:B------:R-:W-:Y:S01]  /*4840*/  LDS.64 R64, [R67+-0x560] ;  /* 0xfffaa00043407984 */ /* 0x000fe20000000a00 */
[----:B------:R-:W-:Y:S01]  /*4850*/  FFMA R32, R56, R57, R32 ;  /* 0x0000003938207223 */ /* 0x000fe20000000020 */
[----:B------:R-:W-:Y:S01]  /*4860*/  FFMA R73, R58, R56, R73 ;  /* 0x000000383a497223 */ /* 0x000fe20000000049 */
[----:B------:R-:W-:Y:S01]  /*4870*/  FFMA R36, R56, R59, R36 ;  /* 0x0000003b38247223 */ /* 0x000fe20000000024 */
[----:B------:R-:W5:Y:S01]  /*4880*/  LDS R40, [R69+0x70] ;  /* 0x0000700045287984 */ /* 0x000f620000000800 */
[----:B------:R-:W-:Y:S01]  /*4890*/  FFMA R76, R60, R57, R76 ;  /* 0x000000393c4c7223 */ /* 0x000fe2000000004c */
[----:B------:R-:W-:Y:S01]  /*48a0*/  FFMA R85, R58, R60, R85 ;  /* 0x0000003c3a557223 */ /* 0x000fe20000000055 */
[----:B------:R-:W-:Y:S01]  /*48b0*/  FFMA R78, R60, R59, R78 ;  /* 0x0000003b3c4e7223 */ /* 0x000fe2000000004e */
[C---:B------:R-:W-:Y:S01]  /*48c0*/  FFMA R56, R50.reuse, R56, R71 ;  /* 0x0000003832387223 */ /* 0x040fe20000000047 */
[----:B------:R-:W-:Y:S01]  /*48d0*/  FFMA R60, R50, R60, R89 ;  /* 0x0000003c323c7223 */ /* 0x000fe20000000059 */
[C---:B------:R-:W-:Y:S01]  /*48e0*/  FFMA R28, R83.reuse, R57, R28 ;  /* 0x00000039531c7223 */ /* 0x040fe2000000001c */
[----:B------:R-:W5:Y:S01]  /*48f0*/  LDS R71, [R69+-0x770] ;  /* 0xfff8900045477984 */ /* 0x000f620000000800 */
[----:B------:R-:W-:Y:S01]  /*4900*/  FFMA R81, R58, R83, R81 ;  /* 0x000000533a517223 */ /* 0x000fe20000000051 */
[----:B------:R-:W-:Y:S01]  /*4910*/  FFMA R44, R83, R59, R44 ;  /* 0x0000003b532c7223 */ /* 0x000fe2000000002c */
[----:B------:R-:W-:Y:S01]  /*4920*/  FFMA R83, R50, R83, R77 ;  /* 0x0000005332537223 */ /* 0x000fe2000000004d */
[----:B------:R-:W5:Y:S01]  /*4930*/  LDS R89, [R69+-0x890] ;  /* 0xfff7700045597984 */ /* 0x000f620000000800 */
[----:B0-----:R-:W-:Y:S01]  /*4940*/  FFMA R74, R72, R61, R74 ;  /* 0x0000003d484a7223 */ /* 0x001fe2000000004a */
[-C--:B------:R-:W-:Y:S01]  /*4950*/  FFMA R91, R62, R72.reuse, R91 ;  /* 0x000000483e5b7223 */ /* 0x080fe2000000005b */
[----:B------:R-:W-:Y:S01]  /*4960*/  FFMA R82, R72, R63, R82 ;  /* 0x0000003f48527223 */ /* 0x000fe20000000052 */
[----:B------:R-:W0:Y:S01]  /*4970*/  LDS R77, [R69+0x190] ;  /* 0x00019000454d7984 */ /* 0x000e220000000800 */
[----:B--2---:R-:W-:-:S03]  /*4980*/  FFMA R72, R52, R72, R87 ;  /* 0x0000004834487223 */ /* 0x004fc60000000057 */
[----:B------:R-:W-:Y:S01]  /*4990*/  LDS R84, [R69+0x1d8] ;  /* 0x0001d80045547984 */ /* 0x000fe20000000800 */
[C---:B---3--:R-:W-:Y:S01]  /*49a0*/  FFMA R32, R79.reuse, R61, R32 ;  /* 0x0000003d4f207223 */ /* 0x048fe20000000020 */
[----:B------:R-:W-:Y:S01]  /*49b0*/  FFMA R73, R62, R79, R73 ;  /* 0x0000004f3e497223 */ /* 0x000fe20000000049 */
[----:B------:R-:W-:Y:S01]  /*49c0*/  FFMA R36, R79, R63, R36 ;  /* 0x0000003f4f247223 */ /* 0x000fe20000000024 */
[----:B------:R-:W-:Y:S01]  /*49d0*/  FFMA R79, R52, R79, R56 ;  /* 0x0000004f344f7223 */ /* 0x000fe20000000038 */
[C---:B----4-:R-:W-:Y:S01]  /*49e0*/  FFMA R87, R75.reuse, R61, R76 ;  /* 0x0000003d4b577223 */ /* 0x050fe2000000004c */
[----:B------:R-:W-:Y:S01]  /*49f0*/  FFMA R85, R62, R75, R85 ;  /* 0x0000004b3e557223 */ /* 0x000fe20000000055 */
[----:B------:R-:W-:Y:S01]  /*4a00*/  FFMA R78, R75, R63, R78 ;  /* 0x0000003f4b4e7223 */ /* 0x000fe2000000004e */
[----:B------:R-:W-:Y:S01]  /*4a10*/  FFMA R75, R52, R75, R60 ;  /* 0x0000004b344b7223 */ /* 0x000fe2000000003c */
[----:B------:R-:W2:Y:S01]  /*4a20*/  LDS.64 R56, [R67+0x10] ;  /* 0x0000100043387984 */ /* 0x000ea20000000a00 */
[C---:B-1----:R-:W-:Y:S01]  /*4a30*/  FFMA R28, R93.reuse, R61, R28 ;  /* 0x0000003d5d1c7223 */ /* 0x042fe2000000001c */
[----:B------:R-:W-:Y:S01]  /*4a40*/  FFMA R81, R62, R93, R81 ;  /* 0x0000005d3e517223 */ /* 0x000fe20000000051 */
[----:B------:R-:W-:Y:S01]  /*4a50*/  FFMA R44, R93, R63, R44 ;  /* 0x0000003f5d2c7223 */ /* 0x000fe2000000002c */
[----:B------:R-:W1:Y:S01]  /*4a60*/  LDS R60, [R69+0x94] ;  /* 0x00009400453c7984 */ /* 0x000e620000000800 */
[----:B------:R-:W-:-:S03]  /*4a70*/  FFMA R93, R52, R93, R83 ;  /* 0x0000005d345d7223 */ /* 0x000fc60000000053 */
[----:B------:R-:W-:Y:S01]  /*4a80*/  LDS R76, [R69+-0x728] ;  /* 0xfff8d800454c7984 */ /* 0x000fe20000000800 */
[-C--:B-----5:R-:W-:Y:S01]  /*4a90*/  FFMA R61, R64, R40.reuse, R75 ;  /* 0x00000028403d7223 */ /* 0x0a0fe2000000004b */
[----:B------:R-:W-:Y:S01]  /*4aa0*/  FFMA R87, R40, R29, R87 ;  /* 0x0000001d28577223 */ /* 0x000fe20000000057 */
[----:B------:R-:W-:Y:S01]  /*4ab0*/  FFMA R85, R30, R40, R85 ;  /* 0x000000281e557223 */ /* 0x000fe20000000055 */
[----:B------:R-:W3:Y:S01]  /*4ac0*/  LDS R75, [R69+-0x74c] ;  /* 0xfff8b400454b7984 */ /* 0x000ee20000000800 */
[----:B------:R-:W-:Y:S01]  /*4ad0*/  FFMA R78, R40, R31, R78 ;  /* 0x0000001f284e7223 */ /* 0x000fe2000000004e */
[C---:B------:R-:W-:Y:S01]  /*4ae0*/  FFMA R32, R71.reuse, R29, R32 ;  /* 0x0000001d47207223 */ /* 0x040fe20000000020 */
[----:B------:R-:W-:Y:S01]  /*4af0*/  FFMA R73, R30, R71, R73 ;  /* 0x000000471e497223 */ /* 0x000fe20000000049 */
[----:B------:R-:W-:Y:S01]  /*4b00*/  FFMA R36, R71, R31, R36 ;  /* 0x0000001f47247223 */ /* 0x000fe20000000024 */
[----:B------:R-:W-:Y:S01]  /*4b10*/  FFMA R71, R64, R71, R79 ;  /* 0x0000004740477223 */ /* 0x000fe2000000004f */
[C---:B------:R-:W-:Y:S01]  /*4b20*/  FFMA R83, R89.reuse, R29, R74 ;  /* 0x0000001d59537223 */ /* 0x040fe2000000004a */
[----:B------:R-:W-:Y:S01]  /*4b30*/  FFMA R91, R30, R89, R91 ;  /* 0x000000591e5b7223 */ /* 0x000fe2000000005b */
[----:B------:R-:W-:Y:S01]  /*4b40*/  FFMA R82, R89, R31, R82 ;  /* 0x0000001f59527223 */ /* 0x000fe20000000052 */
[----:B------:R-:W-:Y:S01]  /*4b50*/  FFMA R89, R64, R89, R72 ;  /* 0x0000005940597223 */ /* 0x000fe20000000048 */
[----:B------:R-:W4:Y:S01]  /*4b60*/  LDS R40, [R69+0x1b4] ;  /* 0x0001b40045287984 */ /* 0x000f220000000800 */
[C---:B0-----:R-:W-:Y:S01]  /*4b70*/  FFMA R79, R77.reuse, R29, R28 ;  /* 0x0000001d4d4f7223 */ /* 0x041fe2000000001c */
[----:B------:R-:W-:Y:S01]  /*4b80*/  FFMA R81, R30, R77, R81 ;  /* 0x0000004d1e517223 */ /* 0x000fe20000000051 */
[----:B------:R-:W-:Y:S01]  /*4b90*/  FFMA R44, R77, R31, R44 ;  /* 0x0000001f4d2c7223 */ /* 0x000fe2000000002c */
[----:B------:R-:W0:Y:S01]  /*4ba0*/  LDS.64 R28, [R67+0x580] ;  /* 0x00058000431c7984 */ /* 0x000e220000000a00 */
[----:B------:R-:W-:Y:S01]  /*4bb0*/  FFMA R77, R64, R77, R93 ;  /* 0x0000004d404d7223 */ /* 0x000fe2000000005d */
[----:B------:R-:W-:Y:S01]  /*4bc0*/  FFMA R83, R80, R33, R83 ;  /* 0x0000002150537223 */ /* 0x000fe20000000053 */
[----:B------:R-:W-:Y:S01]  /*4bd0*/  FFMA R91, R34, R80, R91 ;  /* 0x00000050225b7223 */ /* 0x000fe2000000005b */
[----:B------:R-:W5:Y:S01]  /*4be0*/  LDS R72, [R69+0xb8] ;  /* 0x0000b80045487984 */ /* 0x000f620000000800 */
[----:B------:R-:W-:-:S03]  /*4bf0*/  FFMA R82, R80, R35, R82 ;  /* 0x0000002350527223 */ /* 0x000fc60000000052 */
[----:B------:R-:W5:Y:S04]  /*4c00*/  LDS R74, [R69+-0x848] ;  /* 0xfff7b800454a7984 */ /* 0x000f680000000800 */
[----:B------:R-:W5:Y:S01]  /*4c10*/  LDS R86, [R69+-0x824] ;  /* 0xfff7dc0045567984 */ /* 0x000f620000000800 */
[----:B--2---:R-:W-:Y:S01]  /*4c20*/  FFMA R89, R56, R80, R89 ;  /* 0x0000005038597223 */ /* 0x004fe20000000059 */
[----:B-1----:R-:W-:Y:S01]  /*4c30*/  FFMA R87, R60, R33, R87 ;  /* 0x000000213c577223 */ /* 0x002fe20000000057 */
[-C--:B------:R-:W-:Y:S01]  /*4c40*/  FFMA R85, R34, R60.reuse, R85 ;  /* 0x0000003c22557223 */ /* 0x080fe20000000055 */
[----:B------:R-:W-:Y:S01]  /*4c50*/  FFMA R78, R60, R35, R78 ;  /* 0x000000233c4e7223 */ /* 0x000fe2000000004e */
[C---:B------:R-:W-:Y:S01]  /*4c60*/  FFMA R93, R56.reuse, R60, R61 ;  /* 0x0000003c385d7223 */ /* 0x040fe2000000003d */
[----:B------:R-:W1:Y:S04]  /*4c70*/  LDS R80, [R69+0xdc] ;  /* 0x0000dc0045507984 */ /* 0x000e680000000800 */
[----:B------:R-:W2:Y:S01]  /*4c80*/  LDS.64 R60, [R67+0xaf0] ;  /* 0x000af000433c7984 */ /* 0x000ea20000000a00 */
[----:B---3--:R-:W-:Y:S01]  /*4c90*/  FFMA R71, R56, R75, R71 ;  /* 0x0000004b38477223 */ /* 0x008fe20000000047 */
[C---:B------:R-:W-:Y:S01]  /*4ca0*/  FFMA R32, R75.reuse, R33, R32 ;  /* 0x000000214b207223 */ /* 0x040fe20000000020 */
[----:B------:R-:W-:Y:S01]  /*4cb0*/  FFMA R73, R34, R75, R73 ;  /* 0x0000004b22497223 */ /* 0x000fe20000000049 */
[----:B------:R-:W-:-:S03]  /*4cc0*/  FFMA R36, R75, R35, R36 ;  /* 0x000000234b247223 */ /* 0x000fc60000000024 */
[----:B------:R-:W-:Y:S01]  /*4cd0*/  FFMA R73, R38, R76, R73 ;  /* 0x0000004c26497223 */ /* 0x000fe20000000049 */
[----:B------:R-:W-:Y:S01]  /*4ce0*/  FFMA R36, R76, R39, R36 ;  /* 0x000000274c247223 */ /* 0x000fe20000000024 */
[----:B----4-:R-:W-:Y:S01]  /*4cf0*/  FFMA R79, R40, R33, R79 ;  /* 0x00000021284f7223 */ /* 0x010fe2000000004f */
[-C--:B------:R-:W-:Y:S01]  /*4d00*/  FFMA R81, R34, R40.reuse, R81 ;  /* 0x0000002822517223 */ /* 0x080fe20000000051 */
[----:B------:R-:W-:Y:S01]  /*4d10*/  FFMA R44, R40, R35, R44 ;  /* 0x00000023282c7223 */ /* 0x000fe2000000002c */
[----:B------:R-:W-:Y:S01]  /*4d20*/  FFMA R77, R56, R40, R77 ;  /* 0x00000028384d7223 */ /* 0x000fe2000000004d */
[----:B0-----:R-:W-:Y:S01]  /*4d30*/  FFMA R75, R28, R76, R71 ;  /* 0x0000004c1c4b7223 */ /* 0x001fe20000000047 */
[-C--:B------:R-:W-:Y:S01]  /*4d40*/  FFMA R40, R76, R37.reuse, R32 ;  /* 0x000000254c287223 */ /* 0x080fe20000000020 */
[----:B------:R-:W0:Y:S01]  /*4d50*/  LDS R71, [R69+-0x704] ;  /* 0xfff8fc0045477984 */ /* 0x000e220000000800 */
[-C--:B------:R-:W-:Y:S01]  /*4d60*/  FFMA R79, R84, R37.reuse, R79 ;  /* 0x00000025544f7223 */ /* 0x080fe2000000004f */
[----:B-----5:R-:W-:Y:S01]  /*4d70*/  FFMA R87, R72, R37, R87 ;  /* 0x0000002548577223 */ /* 0x020fe20000000057 */
[-C--:B------:R-:W-:Y:S01]  /*4d80*/  FFMA R85, R38, R72.reuse, R85 ;  /* 0x0000004826557223 */ /* 0x080fe20000000055 */
[----:B------:R-:W-:Y:S01]  /*4d90*/  FFMA R78, R72, R39, R78 ;  /* 0x00000027484e7223 */ /* 0x000fe2000000004e */
[----:B------:R-:W-:Y:S01]  /*4da0*/  FFMA R93, R28, R72, R93 ;  /* 0x000000481c5d7223 */ /* 0x000fe2000000005d */
[----:B------:R-:W-:Y:S01]  /*4db0*/  FFMA R83, R74, R37, R83 ;  /* 0x000000254a537223 */ /* 0x000fe20000000053 */
[----:B------:R-:W3:Y:S01]  /*4dc0*/  LDS R72, [R69+0x1fc] ;  /* 0x0001fc0045487984 */ /* 0x000ee20000000800 */
[-C--:B------:R-:W-:Y:S01]  /*4dd0*/  FFMA R91, R38, R74.reuse, R91 ;  /* 0x0000004a265b7223 */ /* 0x080fe2000000005b */
[----:B------:R-:W-:Y:S01]  /*4de0*/  FFMA R82, R74, R39, R82 ;  /* 0x000000274a527223 */ /* 0x000fe20000000052 */
[----:B------:R-:W-:Y:S01]  /*4df0*/  FFMA R89, R28, R74, R89 ;  /* 0x0000004a1c597223 */ /* 0x000fe20000000059 */
[----:B------:R-:W4:Y:S01]  /*4e00*/  LDS R37, [R69+-0x800] ;  /* 0xfff8000045257984 */ /* 0x000f220000000800 */
[----:B------:R-:W-:Y:S01]  /*4e10*/  FFMA R74, R86, R41, R83 ;  /* 0x00000029564a7223 */ /* 0x000fe20000000053 */
[----:B------:R-:W-:Y:S01]  /*4e20*/  FFMA R91, R42, R86, R91 ;  /* 0x000000562a5b7223 */ /* 0x000fe2000000005b */
[----:B------:R-:W-:Y:S01]  /*4e30*/  FFMA R82, R86, R43, R82 ;  /* 0x0000002b56527223 */ /* 0x000fe20000000052 */
[----:B------:R5:W4:Y:S01]  /*4e40*/  LDS.64 R32, [R67+0x1060] ;  /* 0x0010600043207984 */ /* 0x000b220000000a00 */
[-C--:B------:R-:W-:Y:S01]  /*4e50*/  FFMA R81, R38, R84.reuse, R81 ;  /* 0x0000005426517223 */ /* 0x080fe20000000051 */
[----:B------:R-:W-:Y:S01]  /*4e60*/  FFMA R44, R84, R39, R44 ;  /* 0x00000027542c7223 */ /* 0x000fe2000000002c */
[----:B------:R-:W-:Y:S01]  /*4e70*/  FFMA R77, R28, R84, R77 ;  /* 0x000000541c4d7223 */ /* 0x000fe2000000004d */
[----:B------:R-:W4:Y:S01]  /*4e80*/  LDS R83, [R69+0x100] ;  /* 0x0001000045537984 */ /* 0x000f220000000800 */
[----:B-1----:R-:W-:Y:S01]  /*4e90*/  FFMA R76, R80, R41, R87 ;  /* 0x00000029504c7223 */ /* 0x002fe20000000057 */
[----:B------:R-:W-:Y:S01]  /*4ea0*/  FFMA R85, R42, R80, R85 ;  /* 0x000000502a557223 */ /* 0x000fe20000000055 */
[----:B--2---:R-:W-:Y:S01]  /*4eb0*/  FFMA R89, R60, R86, R89 ;  /* 0x000000563c597223 */ /* 0x004fe20000000059 */
[----:B------:R-:W-:Y:S01]  /*4ec0*/  FFMA R78, R80, R43, R78 ;  /* 0x0000002b504e7223 */ /* 0x000fe2000000004e */
[----:B------:R-:W1:Y:S01]  /*4ed0*/  LDS R86, [R69+-0x6e0] ;  /* 0xfff9200045567984 */ /* 0x000e620000000800 */
[----:B------:R-:W-:Y:S01]  /*4ee0*/  FFMA R93, R60, R80, R93 ;  /* 0x000000503c5d7223 */ /* 0x000fe2000000005d */
[----:B-----5:R-:W-:-:S02]  /*4ef0*/  IADD3 R67, PT, PT, R67, 0x18, RZ ;  /* 0x0000001843437810 */ /* 0x020fc40007ffe0ff */
[----:B------:R-:W2:Y:S04]  /*4f00*/  LDS R84, [R69+0x220] ;  /* 0x0002200045547984 */ /* 0x000ea80000000800 */
[----:B------:R-:W5:Y:S01]  /*4f10*/  LDS R80, [R69+-0x8f8] ;  /* 0xfff7080045507984 */ /* 0x000f620000000800 */
[C---:B0-----:R-:W-:Y:S01]  /*4f20*/  FFMA R87, R71.reuse, R41, R40 ;  /* 0x0000002947577223 */ /* 0x041fe20000000028 */
[----:B------:R-:W-:Y:S02]  /*4f30*/  FFMA R73, R42, R71, R73 ;  /* 0x000000472a497223 */ /* 0x000fe40000000049 */
[----:B------:R-:W0:Y:S01]  /*4f40*/  LDS R40, [R69+0x8] ;  /* 0x0000080045287984 */ /* 0x000e220000000800 */
[----:B------:R-:W-:Y:S01]  /*4f50*/  FFMA R36, R71, R43, R36 ;  /* 0x0000002b47247223 */ /* 0x000fe20000000024 */
[----:B------:R-:W-:Y:S01]  /*4f60*/  FFMA R75, R60, R71, R75 ;  /* 0x000000473c4b7223 */ /* 0x000fe2000000004b */
[----:B---3--:R-:W-:Y:S01]  /*4f70*/  FFMA R79, R72, R41, R79 ;  /* 0x00000029484f7223 */ /* 0x008fe2000000004f */
[-C--:B------:R-:W-:Y:S01]  /*4f80*/  FFMA R81, R42, R72.reuse, R81 ;  /* 0x000000482a517223 */ /* 0x080fe20000000051 */
[----:B------:R-:W3:Y:S01]  /*4f90*/  LDS R41, [R69+-0x7d8] ;  /* 0xfff8280045297984 */ /* 0x000ee20000000800 */
[----:B------:R-:W-:Y:S01]  /*4fa0*/  FFMA R44, R72, R43, R44 ;  /* 0x0000002b482c7223 */ /* 0x000fe2000000002c */
[----:B------:R-:W-:Y:S01]  /*4fb0*/  FFMA R77, R60, R72, R77 ;  /* 0x000000483c4d7223 */ /* 0x000fe2000000004d */
[C---:B----4-:R-:W-:Y:S01]  /*4fc0*/  FFMA R71, R37.reuse, R45, R74 ;  /* 0x0000002d25477223 */ /* 0x050fe2000000004a */
[----:B------:R-:W-:Y:S01]  /*4fd0*/  FFMA R91, R46, R37, R91 ;  /* 0x000000252e5b7223 */ /* 0x000fe2000000005b */
[----:B------:R-:W-:Y:S01]  /*4fe0*/  FFMA R82, R37, R47, R82 ;  /* 0x0000002f25527223 */ /* 0x000fe20000000052 */
[----:B------:R-:W-:-:S02]  /*4ff0*/  FFMA R72, R32, R37, R89 ;  /* 0x0000002520487223 */ /* 0x000fc40000000059 */
[----:B------:R-:W4:Y:S01]  /*5000*/  LDS R37, [R69+0x128] ;  /* 0x0001280045257984 */ /* 0x000f220000000800 */
[C---:B------:R-:W-:Y:S01]  /*5010*/  FFMA R89, R83.reuse, R45, R76 ;  /* 0x0000002d53597223 */ /* 0x040fe2000000004c */
[----:B------:R-:W-:Y:S01]  /*5020*/  FFMA R85, R46, R83, R85 ;  /* 0x000000532e557223 */ /* 0x000fe20000000055 */
[----:B------:R-:W-:Y:S01]  /*5030*/  FFMA R78, R83, R47, R78 ;  /* 0x0000002f534e7223 */ /* 0x000fe2000000004e */
[----:B------:R-:W-:Y:S01]  /*5040*/  FFMA R74, R32, R83, R93 ;  /* 0x00000053204a7223 */ /* 0x000fe2000000005d */
[-C--:B-1----:R-:W-:Y:S01]  /*5050*/  FFMA R76, R46, R86.reuse, R73 ;  /* 0x000000562e4c7223 */ /* 0x082fe20000000049 */
[C---:B------:R-:W-:Y:S01]  /*5060*/  FFMA R87, R86.reuse, R45, R87 ;  /* 0x0000002d56577223 */ /* 0x040fe20000000057 */
[----:B------:R-:W-:Y:S01]  /*5070*/  FFMA R73, R86, R47, R36 ;  /* 0x0000002f56497223 */ /* 0x000fe20000000024 */
[----:B------:R-:W-:Y:S01]  /*5080*/  FFMA R86, R32, R86, R75 ;  /* 0x0000005620567223 */ /* 0x000fe2000000004b */
[C---:B--2---:R-:W-:Y:S01]  /*5090*/  FFMA R79, R84.reuse, R45, R79 ;  /* 0x0000002d544f7223 */ /* 0x044fe2000000004f */
[----:B------:R-:W-:Y:S01]  /*50a0*/  FFMA R45, R84, R47, R44 ;  /* 0x0000002f542d7223 */ /* 0x000fe2000000002c */
[----:B------:R-:W-:Y:S01]  /*50b0*/  FFMA R36, R46, R84, R81 ;  /* 0x000000542e247223 */ /* 0x000fe20000000051 */
[----:B------:R-:W1:Y:S01]  /*50c0*/  LDS R44, [R69+-0x8d4] ;  /* 0xfff72c00452c7984 */ /* 0x000e620000000800 */
[-C--:B-----5:R-:W-:Y:S01]  /*50d0*/  FFMA R71, R54, R80.reuse, R71 ;  /* 0x0000005036477223 */ /* 0x0a0fe20000000047 */
[----:B------:R-:W-:Y:S01]  /*50e0*/  FFMA R91, R80, R55, R91 ;  /* 0x00000037505b7223 */ /* 0x000fe2000000005b */
[----:B------:R-:W-:Y:S01]  /*50f0*/  FFMA R75, R48, R80, R82 ;  /* 0x00000050304b7223 */ /* 0x000fe20000000052 */
[----:B------:R-:W-:Y:S01]  /*5100*/  FFMA R80, R80, R49, R72 ;  /* 0x0000003150507223 */ /* 0x000fe20000000048 */
[----:B------:R-:W-:Y:S01]  /*5110*/  FFMA R84, R32, R84, R77 ;  /* 0x0000005420547223 */ /* 0x000fe2000000004d */
[----:B------:R-:W2:Y:S04]  /*5120*/  LDS R72, [R69+0x2c] ;  /* 0x00002c0045487984 */ /* 0x000ea80000000800 */
[----:B------:R-:W5:Y:S01]  /*5130*/  LDS R77, [R69+-0x7b4] ;  /* 0xfff84c00454d7984 */ /* 0x000f620000000800 */
[-C--:B0-----:R-:W-:Y:S01]  /*5140*/  FFMA R89, R54, R40.reuse, R89 ;  /* 0x0000002836597223 */ /* 0x081fe20000000059 */
[----:B------:R-:W-:Y:S01]  /*5150*/  FFMA R85, R40, R55, R85 ;  /* 0x0000003728557223 */ /* 0x000fe20000000055 */
[----:B------:R-:W-:Y:S01]  /*5160*/  FFMA R81, R48, R40, R78 ;  /* 0x0000002830517223 */ /* 0x000fe2000000004e */
[----:B------:R-:W-:-:S02]  /*5170*/  FFMA R74, R40, R49, R74 ;  /* 0x00000031284a7223 */ /* 0x000fc4000000004a */
[----:B------:R-:W0:Y:S01]  /*5180*/  LDS R40, [R69+0x14c] ;  /* 0x00014c0045287984 */ /* 0x000e220000000800 */
[----:B---3--:R-:W-:Y:S01]  /*5190*/  FFMA R87, R54, R41, R87 ;  /* 0x0000002936577223 */ /* 0x008fe20000000057 */
[C---:B------:R-:W-:Y:S01]  /*51a0*/  FFMA R76, R41.reuse, R55, R76 ;  /* 0x00000037294c7223 */ /* 0x040fe2000000004c */
[C---:B------:R-:W-:Y:S01]  /*51b0*/  FFMA R73, R48.reuse, R41, R73 ;  /* 0x0000002930497223 */ /* 0x040fe20000000049 */
[----:B------:R-:W-:Y:S02]  /*51c0*/  FFMA R86, R41, R49, R86 ;  /* 0x0000003129567223 */ /* 0x000fe40000000056 */
[----:B------:R-:W3:Y:S01]  /*51d0*/  LDS R41, [R69+-0x8b0] ;  /* 0xfff7500045297984 */ /* 0x000ee20000000800 */
[C---:B----4-:R-:W-:Y:S01]  /*51e0*/  FFMA R55, R37.reuse, R55, R36 ;  /* 0x0000003725377223 */ /* 0x050fe20000000024 */
[-C--:B------:R-:W-:Y:S02]  /*51f0*/  FFMA R83, R48, R37.reuse, R45 ;  /* 0x0000002530537223 */ /* 0x080fe4000000002d */
[----:B------:R-:W4:Y:S01]  /*5200*/  LDS R36, [R69+0x50] ;  /* 0x0000500045247984 */ /* 0x000f220000000800 */
[----:B------:R-:W-:Y:S01]  /*5210*/  FFMA R79, R54, R37, R79 ;  /* 0x00000025364f7223 */ /* 0x000fe2000000004f */
[----:B------:R-:W-:-:S02]  /*5220*/  FFMA R84, R37, R49, R84 ;  /* 0x0000003125547223 */ /* 0x000fc40000000054 */
[----:B------:R-:W4:Y:S04]  /*5230*/  LDS R45, [R69+-0x790] ;  /* 0xfff87000452d7984 */ /* 0x000f280000000800 */
[----:B------:R-:W4:Y:S01]  /*5240*/  LDS R48, [R69+0x170] ;  /* 0x0001700045307984 */ /* 0x000f220000000800 */
[-C--:B-1----:R-:W-:Y:S01]  /*5250*/  FFMA R71, R58, R44.reuse, R71 ;  /* 0x0000002c3a477223 */ /* 0x082fe20000000047 */
[----:B------:R-:W-:Y:S01]  /*5260*/  FFMA R54, R44, R59, R91 ;  /* 0x0000003b2c367223 */ /* 0x000fe2000000005b */
[----:B------:R-:W-:Y:S01]  /*5270*/  FFMA R75, R50, R44, R75 ;  /* 0x0000002c324b7223 */ /* 0x000fe2000000004b */
[----:B------:R-:W-:Y:S01]  /*5280*/  FFMA R80, R44, R51, R80 ;  /* 0x000000332c507223 */ /* 0x000fe20000000050 */
[----:B------:R-:W1:Y:S01]  /*5290*/  LDS R37, [R69+-0x88c] ;  /* 0xfff7740045257984 */ /* 0x000e620000000800 */
[-C--:B--2---:R-:W-:Y:S01]  /*52a0*/  FFMA R89, R58, R72.reuse, R89 ;  /* 0x000000483a597223 */ /* 0x084fe20000000059 */
[----:B------:R-:W-:Y:S01]  /*52b0*/  FFMA R85, R72, R59, R85 ;  /* 0x0000003b48557223 */ /* 0x000fe20000000055 */
[----:B------:R-:W-:Y:S01]  /*52c0*/  FFMA R81, R50, R72, R81 ;  /* 0x0000004832517223 */ /* 0x000fe20000000051 */
[----:B------:R-:W-:Y:S01]  /*52d0*/  FFMA R74, R72, R51, R74 ;  /* 0x00000033484a7223 */ /* 0x000fe2000000004a */
[----:B------:R-:W2:Y:S01]  /*52e0*/  LDS R44, [R69+0x74] ;  /* 0x00007400452c7984 */ /* 0x000ea20000000800 */
[----:B-----5:R-:W-:Y:S01]  /*52f0*/  FFMA R87, R58, R77, R87 ;  /* 0x0000004d3a577223 */ /* 0x020fe20000000057 */
[C---:B------:R-:W-:Y:S01]  /*5300*/  FFMA R76, R77.reuse, R59, R76 ;  /* 0x0000003b4d4c7223 */ /* 0x040fe2000000004c */
[----:B------:R-:W-:Y:S01]  /*5310*/  FFMA R73, R50, R77, R73 ;  /* 0x0000004d32497223 */ /* 0x000fe20000000049 */
[----:B------:R-:W5:Y:S01]  /*5320*/  LDS R49, [R69+-0x76c] ;  /* 0xfff8940045317984 */ /* 0x000f620000000800 */
[----:B------:R-:W-:Y:S01]  /*5330*/  FFMA R86, R77, R51, R86 ;  /* 0x000000334d567223 */ /* 0x000fe20000000056 */
[-C--:B0-----:R-:W-:Y:S01]  /*5340*/  FFMA R79, R58, R40.reuse, R79 ;  /* 0x000000283a4f7223 */ /* 0x081fe2000000004f */
[----:B------:R-:W-:Y:S01]  /*5350*/  FFMA R55, R40, R59, R55 ;  /* 0x0000003b28377223 */ /* 0x000fe20000000037 */
[----:B------:R-:W0:Y:S01]  /*5360*/  LDS R72, [R69+0x194] ;  /* 0x0001940045487984 */ /* 0x000e220000000800 */
[----:B------:R-:W-:Y:S01]  /*5370*/  FFMA R83, R50, R40, R83 ;  /* 0x0000002832537223 */ /* 0x000fe20000000053 */
[----:B------:R-:W-:-:S02]  /*5380*/  FFMA R84, R40, R51, R84 ;  /* 0x0000003328547223 */ /* 0x000fc40000000054 */
[----:B------:R-:W0:Y:S01]  /*5390*/  LDS R40, [R69+-0x868] ;  /* 0xfff7980045287984 */ /* 0x000e220000000800 */
[----:B---3--:R-:W-:Y:S01]  /*53a0*/  FFMA R71, R62, R41, R71 ;  /* 0x000000293e477223 */ /* 0x008fe20000000047 */
[C---:B------:R-:W-:Y:S01]  /*53b0*/  FFMA R54, R41.reuse, R63, R54 ;  /* 0x0000003f29367223 */ /* 0x040fe20000000036 */
[----:B------:R-:W-:Y:S01]  /*53c0*/  FFMA R75, R52, R41, R75 ;  /* 0x00000029344b7223 */ /* 0x000fe2000000004b */
[----:B------:R-:W-:Y:S02]  /*53d0*/  FFMA R80, R41, R53, R80 ;  /* 0x0000003529507223 */ /* 0x000fe40000000050 */
[----:B------:R-:W3:Y:S01]  /*53e0*/  LDS R41, [R69+0x98] ;  /* 0x0000980045297984 */ /* 0x000ee20000000800 */
[-C--:B----4-:R-:W-:Y:S01]  /*53f0*/  FFMA R89, R62, R36.reuse, R89 ;  /* 0x000000243e597223 */ /* 0x090fe20000000059 */
[----:B------:R-:W-:Y:S01]  /*5400*/  FFMA R85, R36, R63, R85 ;  /* 0x0000003f24557223 */ /* 0x000fe20000000055 */
[----:B------:R-:W-:Y:S01]  /*5410*/  FFMA R81, R52, R36, R81 ;  /* 0x0000002434517223 */ /* 0x000fe20000000051 */
[----:B------:R-:W-:Y:S01]  /*5420*/  FFMA R74, R36, R53, R74 ;  /* 0x00000035244a7223 */ /* 0x000fe2000000004a */
[----:B------:R-:W-:Y:S01]  /*5430*/  FFMA R87, R62, R45, R87 ;  /* 0x0000002d3e577223 */ /* 0x000fe20000000057 */
[C---:B------:R-:W-:Y:S01]  /*5440*/  FFMA R76, R45.reuse, R63, R76 ;  /* 0x0000003f2d4c7223 */ /* 0x040fe2000000004c */
[----:B------:R-:W-:Y:S01]  /*5450*/  FFMA R73, R52, R45, R73 ;  /* 0x0000002d34497223 */ /* 0x000fe20000000049 */
[----:B------:R-:W-:Y:S01]  /*5460*/  FFMA R86, R45, R53, R86 ;  /* 0x000000352d567223 */ /* 0x000fe20000000056 */
[----:B------:R-:W4:Y:S01]  /*5470*/  LDS R36, [R69+-0x748] ;  /* 0xfff8b80045247984 */ /* 0x000f220000000800 */
[-C--:B------:R-:W-:Y:S01]  /*5480*/  FFMA R79, R62, R48.reuse, R79 ;  /* 0x000000303e4f7223 */ /* 0x080fe2000000004f */
[----:B------:R-:W-:Y:S01]  /*5490*/  FFMA R55, R48, R63, R55 ;  /* 0x0000003f30377223 */ /* 0x000fe20000000037 */
[----:B------:R-:W-:Y:S01]  /*54a0*/  FFMA R83, R52, R48, R83 ;  /* 0x0000003034537223 */ /* 0x000fe20000000053 */
[----:B------:R-:W4:Y:S01]  /*54b0*/  LDS R45, [R69+0x1b8] ;  /* 0x0001b800452d7984 */ /* 0x000f220000000800 */
[----:B------:R-:W-:Y:S01]  /*54c0*/  FFMA R84, R48, R53, R84 ;  /* 0x0000003530547223 */ /* 0x000fe20000000054 */
[----:B-1----:R-:W-:-:S02]  /*54d0*/  FFMA R71, R30, R37, R71 ;  /* 0x000000251e477223 */ /* 0x002fc40000000047 */
[----:B------:R-:W1:Y:S01]  /*54e0*/  LDS R48, [R69+-0x844] ;  /* 0xfff7bc0045307984 */ /* 0x000e620000000800 */
[C---:B------:R-:W-:Y:S01]  /*54f0*/  FFMA R51, R37.reuse, R31, R54 ;  /* 0x0000001f25337223 */ /* 0x040fe20000000036 */
[----:B------:R-:W-:Y:S01]  /*5500*/  FFMA R75, R64, R37, R75 ;  /* 0x00000025404b7223 */ /* 0x000fe2000000004b */
[----:B------:R-:W-:Y:S01]  /*5510*/  FFMA R80, R37, R65, R80 ;  /* 0x0000004125507223 */ /* 0x000fe20000000050 */
[-C--:B--2---:R-:W-:Y:S01]  /*5520*/  FFMA R89, R30, R44.reuse, R89 ;  /* 0x0000002c1e597223 */ /* 0x084fe20000000059 */
[----:B------:R-:W-:Y:S01]  /*5530*/  FFMA R50, R44, R31, R85 ;  /* 0x0000001f2c327223 */ /* 0x000fe20000000055 */
[----:B------:R-:W-:Y:S01]  /*5540*/  FFMA R81, R64, R44, R81 ;  /* 0x0000002c40517223 */ /* 0x000fe20000000051 */
[----:B------:R-:W-:Y:S01]  /*5550*/  FFMA R74, R44, R65, R74 ;  /* 0x000000412c4a7223 */ /* 0x000fe2000000004a */
[----:B-----5:R-:W-:Y:S01]  /*5560*/  FFMA R87, R30, R49, R87 ;  /* 0x000000311e577223 */ /* 0x020fe20000000057 */
[----:B------:R-:W2:Y:S01]  /*5570*/  LDS R37, [R69+0xbc] ;  /* 0x0000bc0045257984 */ /* 0x000ea20000000800 */
[C---:B------:R-:W-:Y:S01]  /*5580*/  FFMA R53, R49.reuse, R31, R76 ;  /* 0x0000001f31357223 */ /* 0x040fe2000000004c */
[----:B------:R-:W-:Y:S01]  /*5590*/  FFMA R73, R64, R49, R73 ;  /* 0x0000003140497223 */ /* 0x000fe20000000049 */
[-C--:B0-----:R-:W-:Y:S01]  /*55a0*/  FFMA R79, R30, R72.reuse, R79 ;  /* 0x000000481e4f7223 */ /* 0x081fe2000000004f */
[----:B------:R-:W0:Y:S01]  /*55b0*/  LDS R44, [R69+-0x724] ;  /* 0xfff8dc00452c7984 */ /* 0x000e220000000800 */
[----:B------:R-:W-:Y:S01]  /*55c0*/  FFMA R86, R49, R65, R86 ;  /* 0x0000004131567223 */ /* 0x000fe20000000056 */
[----:B------:R-:W-:Y:S01]  /*55d0*/  FFMA R52, R72, R31, R55 ;  /* 0x0000001f48347223 */ /* 0x000fe20000000037 */
[----:B------:R-:W-:Y:S01]  /*55e0*/  FFMA R83, R64, R72, R83 ;  /* 0x0000004840537223 */ /* 0x000fe20000000053 */
[----:B------:R-:W5:Y:S01]  /*55f0*/  LDS R30, [R69+0x1dc] ;  /* 0x0001dc00451e7984 */ /* 0x000f620000000800 */
[----:B------:R-:W-:Y:S01]  /*5600*/  FFMA R84, R72, R65, R84 ;  /* 0x0000004148547223 */ /* 0x000fe20000000054 */
[-C--:B------:R-:W-:Y:S01]  /*5610*/  FFMA R71, R34, R40.reuse, R71 ;  /* 0x0000002822477223 */ /* 0x080fe20000000047 */
[----:B------:R-:W-:Y:S01]  /*5620*/  FFMA R51, R40, R35, R51 ;  /* 0x0000002328337223 */ /* 0x000fe20000000033 */
[----:B------:R-:W5:Y:S01]  /*5630*/  LDS R49, [R69+-0x820] ;  /* 0xfff7e00045317984 */ /* 0x000f620000000800 */
[----:B------:R-:W-:Y:S01]  /*5640*/  FFMA R75, R56, R40, R75 ;  /* 0x00000028384b7223 */ /* 0x000fe2000000004b */
[----:B------:R-:W-:Y:S01]  /*5650*/  FFMA R80, R40, R57, R80 ;  /* 0x0000003928507223 */ /* 0x000fe20000000050 */
[----:B---3--:R-:W-:Y:S01]  /*5660*/  FFMA R89, R34, R41, R89 ;  /* 0x0000002922597223 */ /* 0x008fe20000000059 */
[C---:B------:R-:W-:Y:S01]  /*5670*/  FFMA R50, R41.reuse, R35, R50 ;  /* 0x0000002329327223 */ /* 0x040fe20000000032 */
[----:B------:R-:W-:Y:S01]  /*5680*/  FFMA R81, R56, R41, R81 ;  /* 0x0000002938517223 */ /* 0x000fe20000000051 */
[----:B------:R-:W-:Y:S01]  /*5690*/  FFMA R74, R41, R57, R74 ;  /* 0x00000039294a7223 */ /* 0x000fe2000000004a */
[----:B------:R-:W3:Y:S01]  /*56a0*/  LDS R31, [R69+0xe0] ;  /* 0x0000e000451f7984 */ /* 0x000ee20000000800 */
[----:B----4-:R-:W-:-:S03]  /*56b0*/  FFMA R87, R34, R36, R87 ;  /* 0x0000002422577223 */ /* 0x010fc60000000057 */
[----:B------:R-:W4:Y:S01]  /*56c0*/  LDS R40, [R69+-0x700] ;  /* 0xfff9000045287984 */ /* 0x000f220000000800 */
[----:B------:R-:W-:Y:S01]  /*56d0*/  FFMA R53, R36, R35, R53 ;  /* 0x0000002324357223 */ /* 0x000fe20000000035 */
[----:B------:R-:W-:Y:S01]  /*56e0*/  FFMA R73, R56, R36, R73 ;  /* 0x0000002438497223 */ /* 0x000fe20000000049 */
[----:B------:R-:W-:Y:S01]  /*56f0*/  FFMA R86, R36, R57, R86 ;  /* 0x0000003924567223 */ /* 0x000fe20000000056 */
[----:B------:R-:W4:Y:S01]  /*5700*/  LDS R41, [R69+0x200] ;  /* 0x0002000045297984 */ /* 0x000f220000000800 */
[----:B------:R-:W-:Y:S01]  /*5710*/  FFMA R79, R34, R45, R79 ;  /* 0x0000002d224f7223 */ /* 0x000fe2000000004f */
[C---:B------:R-:W-:Y:S01]  /*5720*/  FFMA R35, R45.reuse, R35, R52 ;  /* 0x000000232d237223 */ /* 0x040fe20000000034 */
[----:B------:R-:W-:Y:S01]  /*5730*/  FFMA R83, R56, R45, R83 ;  /* 0x0000002d38537223 */ /* 0x000fe20000000053 */
[----:B------:R-:W4:Y:S01]  /*5740*/  LDS R36, [R69+-0x7fc] ;  /* 0xfff8040045247984 */ /* 0x000f220000000800 */
[----:B------:R-:W-:Y:S01]  /*5750*/  FFMA R84, R45, R57, R84 ;  /* 0x000000392d547223 */ /* 0x000fe20000000054 */
[-C--:B-1----:R-:W-:Y:S01]  /*5760*/  FFMA R71, R38, R48.reuse, R71 ;  /* 0x0000003026477223 */ /* 0x082fe20000000047 */
[----:B------:R-:W-:Y:S01]  /*5770*/  FFMA R34, R48, R39, R51 ;  /* 0x0000002730227223 */ /* 0x000fe20000000033 */
[----:B------:R-:W-:Y:S01]  /*5780*/  FFMA R75, R28, R48, R75 ;  /* 0x000000301c4b7223 */ /* 0x000fe2000000004b */
[----:B------:R-:W-:Y:S01]  /*5790*/  FFMA R80, R48, R29, R80 ;  /* 0x0000001d30507223 */ /* 0x000fe20000000050 */
[----:B------:R-:W1:Y:S01]  /*57a0*/  LDS R52, [R69+0x104] ;  /* 0x0001040045347984 */ /* 0x000e620000000800 */
[----:B--2---:R-:W-:-:S03]  /*57b0*/  FFMA R89, R38, R37, R89 ;  /* 0x0000002526597223 */ /* 0x004fc60000000059 */
[----:B------:R-:W2:Y:S01]  /*57c0*/  LDS R45, [R69+-0x6dc] ;  /* 0xfff92400452d7984 */ /* 0x000ea20000000800 */
[C---:B------:R-:W-:Y:S01]  /*57d0*/  FFMA R50, R37.reuse, R39, R50 ;  /* 0x0000002725327223 */ /* 0x040fe20000000032 */
[----:B------:R-:W-:Y:S01]  /*57e0*/  FFMA R81, R28, R37, R81 ;  /* 0x000000251c517223 */ /* 0x000fe20000000051 */
[----:B0-----:R-:W-:Y:S01]  /*57f0*/  FFMA R87, R38, R44, R87 ;  /* 0x0000002c26577223 */ /* 0x001fe20000000057 */
[----:B------:R0:W2:Y:S01]  /*5800*/  LDS R48, [R69+0x224] ;  /* 0x0002240045307984 */ /* 0x0000a20000000800 */
[----:B------:R-:W-:Y:S01]  /*5810*/  FFMA R53, R44, R39, R53 ;  /* 0x000000272c357223 */ /* 0x000fe20000000035 */
[----:B------:R-:W-:Y:S01]  /*5820*/  FFMA R74, R37, R29, R74 ;  /* 0x0000001d254a7223 */ /* 0x000fe2000000004a */
[----:B-----5:R-:W-:Y:S01]  /*5830*/  FFMA R79, R38, R30, R79 ;  /* 0x0000001e264f7223 */ /* 0x020fe2000000004f */
[----:B------:R-:W-:Y:S01]  /*5840*/  FFMA R38, R30, R39, R35 ;  /* 0x000000271e267223 */ /* 0x000fe20000000023 */
[----:B------:R-:W-:Y:S01]  /*5850*/  FFMA R73, R28, R44, R73 ;  /* 0x0000002c1c497223 */ /* 0x000fe20000000049 */
[-C--:B------:R-:W-:Y:S01]  /*5860*/  FFMA R86, R44, R29.reuse, R86 ;  /* 0x0000001d2c567223 */ /* 0x080fe20000000056 */
[----:B------:R-:W-:Y:S01]  /*5870*/  FFMA R83, R28, R30, R83 ;  /* 0x0000001e1c537223 */ /* 0x000fe20000000053 */
[----:B------:R-:W-:Y:S01]  /*5880*/  FFMA R84, R30, R29, R84 ;  /* 0x0000001d1e547223 */ /* 0x000fe20000000054 */
[----:B------:R-:W-:Y:S01]  /*5890*/  FFMA R71, R42, R49, R71 ;  /* 0x000000312a477223 */ /* 0x000fe20000000047 */
[C---:B------:R-:W-:Y:S01]  /*58a0*/  FFMA R29, R49.reuse, R43, R34 ;  /* 0x0000002b311d7223 */ /* 0x040fe20000000022 */
[----:B------:R-:W-:Y:S01]  /*58b0*/  FFMA R75, R60, R49, R75 ;  /* 0x000000313c4b7223 */ /* 0x000fe2000000004b */
[----:B------:R-:W-:Y:S01]  /*58c0*/  FFMA R80, R49, R61, R80 ;  /* 0x0000003d31507223 */ /* 0x000fe20000000050 */
[----:B0-----:R-:W-:Y:S01]  /*58d0*/  IADD3 R69, PT, PT, R69, 0xc, RZ ;  /* 0x0000000c45457810 */ /* 0x001fe20007ffe0ff */
[----:B---3--:R-:W-:Y:S01]  /*58e0*/  FFMA R89, R42, R31, R89 ;  /* 0x0000001f2a597223 */ /* 0x008fe20000000059 */
[C---:B------:R-:W-:Y:S01]  /*58f0*/  FFMA R37, R31.reuse, R43, R50 ;  /* 0x0000002b1f257223 */ /* 0x040fe20000000032 */
[----:B------:R-:W-:Y:S01]  /*5900*/  FFMA R81, R60, R31, R81 ;  /* 0x0000001f3c517223 */ /* 0x000fe20000000051 */
[----:B------:R-:W-:Y:S01]  /*5910*/  FFMA R74, R31, R61, R74 ;  /* 0x0000003d1f4a7223 */ /* 0x000fe2000000004a */
        /* <DEDUP_REMOVED lines=8> */
[----:B------:R-:W-:Y:S01]  /*59a0*/  FFMA R38, R36, R47, R29 ;  /* 0x0000002f24267223 */ /* 0x000fe2000000001d */
[-C--:B------:R-:W-:Y:S01]  /*59b0*/  FFMA R41, R46, R36.reuse, R71 ;  /* 0x000000242e297223 */ /* 0x080fe20000000047 */
[----:B------:R-:W-:Y:S01]  /*59c0*/  FFMA R43, R32, R36, R75 ;  /* 0x00000024202b7223 */ /* 0x000fe2000000004b */
[----:B------:R-:W-:Y:S01]  /*59d0*/  FFMA R40, R36, R33, R80 ;  /* 0x0000002124287223 */ /* 0x000fe20000000050 */
[-C--:B-1----:R-:W-:Y:S01]  /*59e0*/  FFMA R35, R46, R52.reuse, R89 ;  /* 0x000000342e237223 */ /* 0x082fe20000000059 */
[----:B------:R-:W-:Y:S01]  /*59f0*/  FFMA R34, R52, R47, R37 ;  /* 0x0000002f34227223 */ /* 0x000fe20000000025 */
[----:B------:R-:W-:Y:S01]  /*5a00*/  FFMA R37, R32, R52, R81 ;  /* 0x0000003420257223 */ /* 0x000fe20000000051 */
[----:B------:R-:W-:Y:S01]  /*5a10*/  FFMA R36, R52, R33, R74 ;  /* 0x0000002134247223 */ /* 0x000fe2000000004a */
[----:B--2---:R-:W-:Y:S01]  /*5a20*/  FFMA R29, R46, R45, R87 ;  /* 0x0000002d2e1d7223 */ /* 0x004fe20000000057 */
[C---:B------:R-:W-:Y:S01]  /*5a30*/  FFMA R28, R45.reuse, R47, R28 ;  /* 0x0000002f2d1c7223 */ /* 0x040fe2000000001c */
[----:B------:R-:W-:Y:S01]  /*5a40*/  FFMA R31, R32, R45, R73 ;  /* 0x0000002d201f7223 */ /* 0x000fe20000000049 */
[----:B------:R-:W-:Y:S01]  /*5a50*/  FFMA R30, R45, R33, R86 ;  /* 0x000000212d1e7223 */ /* 0x000fe20000000056 */
[-C--:B------:R-:W-:Y:S01]  /*5a60*/  FFMA R39, R46, R48.reuse, R79 ;  /* 0x000000302e277223 */ /* 0x080fe2000000004f */
[----:B------:R-:W-:Y:S01]  /*5a70*/  FFMA R42, R48, R47, R49 ;  /* 0x0000002f302a7223 */ /* 0x000fe20000000031 */
[----:B------:R-:W-:Y:S01]  /*5a80*/  FFMA R47, R32, R48, R83 ;  /* 0x00000030202f7223 */ /* 0x000fe20000000053 */
[----:B------:R-:W-:Y:S01]  /*5a90*/  FFMA R46, R48, R33, R84 ;  /* 0x00000021302e7223 */ /* 0x000fe20000000054 */
[----:B------:R-:W-:Y:S06]  /*5aa0*/  BRA.U UP0, `(.L_x_74) ;  /* 0xffffffe1000c7547 */ /* 0x000fec000b83ffff */
[----:B------:R-:W-:-:S05]  /*5ab0*/  VIADD R2, R2, 0x1 ;  /* 0x0000000102027836 */ /* 0x000fca0000000000 */
[----:B------:R-:W-:-:S13]  /*5ac0*/  ISETP.NE.AND P6, PT, R2, 0x8, PT ;  /* 0x000000080200780c */ /* 0x000fda0003fc5270 */
[----:B------:R-:W-:Y:S05]  /*5ad0*/  @P6 BRA `(.L_x_75) ;  /* 0xffffffd0001c6947 */ /* 0x000fea000383ffff */
[----:B------:R-:W0:Y:S01]  /*5ae0*/  S2R R5, SR_TID.Z ;  /* 0x0000000000057919 */ /* 0x000e220000002300 */
[----:B------:R-:W1:Y:S01]  /*5af0*/  LDC.64 R2, c[0x0][0x390] ;  /* 0x0000e400ff027b82 */ /* 0x000e620000000a00 */
[----:B------:R-:W2:Y:S01]  /*5b00*/  S2R R7, SR_TID.Y ;  /* 0x0000000000077919 */ /* 0x000ea20000002200 */
[----:B0-----:R-:W-:-:S05]  /*5b10*/  LEA R70, R70, R5, 0x3 ;  /* 0x0000000546467211 */ /* 0x001fca00078e18ff */
[----:B--2---:R-:W-:-:S04]  /*5b20*/  IMAD R5, R70, 0x70, R7 ;  /* 0x0000007046057824 */ /* 0x004fc800078e0207 */
[----:B------:R-:W-:-:S05]  /*5b30*/  IMAD R5, R5, 0xe, R68 ;  /* 0x0000000e05057824 */ /* 0x000fca00078e0244 */
[----:B------:R-:W-:-:S05]  /*5b40*/  SHF.L.U32 R5, R5, 0x2, RZ ;  /* 0x0000000205057819 */ /* 0x000fca00000006ff */
[----:B-1----:R-:W-:-:S05]  /*5b50*/  IMAD.WIDE.U32 R2, R5, 0x4, R2 ;  /* 0x0000000405027825 */ /* 0x002fca00078e0002 */
[----:B------:R-:W-:Y:S04]  /*5b60*/  STG.E desc[UR6][R2.64], R41 ;  /* 0x0000002902007986 */ /* 0x000fe8000c101906 */
        /* <DEDUP_REMOVED lines=14> */
[----:B------:R-:W-:Y:S01]  /*5c50*/  STG.E desc[UR6][R2.64+0x1b90c], R46 ;  /* 0x01b90c2e02007986 */ /* 0x000fe2000c101906 */
[----:B------:R-:W-:Y:S05]  /*5c60*/  EXIT ;  /* 0x000000000000794d */ /* 0x000fea0003800000 */
.L_x_76:
        /* <DEDUP_REMOVED lines=9> */
.L_x_79:


//--------------------- .nv.shared._Z6conv2dPfPKfS_ --------------------------
	.section	.nv.shared._Z6conv2dPfPKfS_,"aw",@nobits
	.sectionflags	@""
	.align	16
	.zero		1024


//--------------------- .nv.shared.reserved.0     --------------------------
	.section	.nv.shared.reserved.0,"aw",@nobits
	.weak		__nv_reservedSMEM_offset_0_alias
	.size		__nv_reservedSMEM_offset_0_alias, 0, 64
	.other		__nv_reservedSMEM_offset_0_alias,@"STO_CUDA_RESERVED_SHARED STV_DEFAULT"
__nv_reservedSMEM_offset_0_alias:
	.zero		0
	.zero		64


//--------------------- .nv.shared.default_function_kernel0 --------------------------
	.section	.nv.shared.default_function_kernel0,"aw",@nobits
	.sectionflags	@""
	.align	16
.nv.shared.default_function_kernel0:
	.zero		16768


//--------------------- .nv.constant0._Z6conv2dPfPKfS_ --------------------------
	.section	.nv.constant0._Z6conv2dPfPKfS_,"a",@progbits
	.sectionflags	@""
	.align	4
.nv.constant0._Z6conv2dPfPKfS_:
	.zero		920


//--------------------- .nv.constant0.default_function_kernel0 --------------------------
	.section	.nv.constant0.default_function_kernel0,"a",@progbits
	.sectionflags	@""
	.align	4
.nv.constant0.default_function_kernel0:
	.zero		920


//--------------------- SYMBOLS --------------------------

	.type		.nv.reservedSmem.offset0,@object
	.size		.nv.reservedSmem.offset0,0x4
	.type		.nv.reservedSmem.cap,@object
	.size		.nv.reservedSmem.cap,0x4
